	.target	sm_80

	.elftype	@"ET_EXEC"


//--------------------- .note.nv.tkinfo           --------------------------
	.section	.note.nv.tkinfo,"",@"SHT_NOTE"
	.sectionflags	@"SHF_NOTE_NV_TKINFO"
	.tkinfo
        /*0018*/ 	.word	0x00000002
        /*0030*/ 	.string	""
        /*0030*/ 	.string	"ptxas"
        /*0030*/ 	.string	"Cuda compilation tools, release 13.0, V13.0.88"
        /*0030*/ 	.string	"Build cuda_13.0.r13.0/compiler.36424714_0"
        /*0030*/ 	.string	"-arch sm_80 -m 64 "



//--------------------- .note.nv.cuinfo           --------------------------
	.section	.note.nv.cuinfo,"",@"SHT_NOTE"
	.sectionflags	@"SHF_NOTE_NV_CUINFO"
        /*0018*/ 	.short	0x0002
        /*001a*/ 	.short	0x0050
        /*001c*/ 	.short	0x0082
	.zero		2


//--------------------- .nv.info                  --------------------------
	.section	.nv.info,"",@"SHT_CUDA_INFO"
	.align	4


	//----- nvinfo : EIATTR_REGCOUNT
	.align		4
        /*0000*/ 	.byte	0x04, 0x2f
        /*0002*/ 	.short	(.L_39 - .L_38)
	.align		4
.L_38:
        /*0004*/ 	.word	index@(_ZN2at6native29vectorized_elementwise_kernelILi8EZZZNS0_17atanh_kernel_cudaERNS_18TensorIteratorBaseEENKUlvE0_clEvENKUlvE_clEvEUldE_St5arrayIPcLm2EEEEviT0_T1_)
        /*0008*/ 	.word	0x00000004


	//----- nvinfo : EIATTR_FRAME_SIZE
	.align		4
.L_39:
        /*000c*/ 	.byte	0x04, 0x11
        /*000e*/ 	.short	(.L_41 - .L_40)
	.align		4
.L_40:
        /*0010*/ 	.word	index@(_ZN2at6native29vectorized_elementwise_kernelILi8EZZZNS0_17atanh_kernel_cudaERNS_18TensorIteratorBaseEENKUlvE0_clEvENKUlvE_clEvEUldE_St5arrayIPcLm2EEEEviT0_T1_)
        /*0014*/ 	.word	0x00000000


	//----- nvinfo : EIATTR_REGCOUNT
	.align		4
.L_41:
        /*0018*/ 	.byte	0x04, 0x2f
        /*001a*/ 	.short	(.L_43 - .L_42)
	.align		4
.L_42:
        /*001c*/ 	.word	index@(_ZN2at6native29vectorized_elementwise_kernelILi4EZZZNS0_17atanh_kernel_cudaERNS_18TensorIteratorBaseEENKUlvE0_clEvENKUlvE_clEvEUldE_St5arrayIPcLm2EEEEviT0_T1_)
        /*0020*/ 	.word	0x0000002a


	//----- nvinfo : EIATTR_FRAME_SIZE
	.align		4
.L_43:
        /*0024*/ 	.byte	0x04, 0x11
        /*0026*/ 	.short	(.L_45 - .L_44)
	.align		4
.L_44:
        /*0028*/ 	.word	index@($__internal_5_$__cuda_sm20_div_rn_f64_full)
        /*002c*/ 	.word	0x00000000


	//----- nvinfo : EIATTR_FRAME_SIZE
	.align		4
.L_45:
        /*0030*/ 	.byte	0x04, 0x11
        /*0032*/ 	.short	(.L_47 - .L_46)
	.align		4
.L_46:
        /*0034*/ 	.word	index@(_ZN2at6native29vectorized_elementwise_kernelILi4EZZZNS0_17atanh_kernel_cudaERNS_18TensorIteratorBaseEENKUlvE0_clEvENKUlvE_clEvEUldE_St5arrayIPcLm2EEEEviT0_T1_)
        /*0038*/ 	.word	0x00000000


	//----- nvinfo : EIATTR_REGCOUNT
	.align		4
.L_47:
        /*003c*/ 	.byte	0x04, 0x2f
        /*003e*/ 	.short	(.L_49 - .L_48)
	.align		4
.L_48:
        /*0040*/ 	.word	index@(_ZN2at6native29vectorized_elementwise_kernelILi2EZZZNS0_17atanh_kernel_cudaERNS_18TensorIteratorBaseEENKUlvE0_clEvENKUlvE_clEvEUldE_St5arrayIPcLm2EEEEviT0_T1_)
        /*0044*/ 	.word	0x0000002a


	//----- nvinfo : EIATTR_FRAME_SIZE
	.align		4
.L_49:
        /*0048*/ 	.byte	0x04, 0x11
        /*004a*/ 	.short	(.L_51 - .L_50)
	.align		4
.L_50:
        /*004c*/ 	.word	index@($__internal_4_$__cuda_sm20_div_rn_f64_full)
        /*0050*/ 	.word	0x00000000


	//----- nvinfo : EIATTR_FRAME_SIZE
	.align		4
.L_51:
        /*0054*/ 	.byte	0x04, 0x11
        /*0056*/ 	.short	(.L_53 - .L_52)
	.align		4
.L_52:
        /*0058*/ 	.word	index@(_ZN2at6native29vectorized_elementwise_kernelILi2EZZZNS0_17atanh_kernel_cudaERNS_18TensorIteratorBaseEENKUlvE0_clEvENKUlvE_clEvEUldE_St5arrayIPcLm2EEEEviT0_T1_)
        /*005c*/ 	.word	0x00000000


	//----- nvinfo : EIATTR_REGCOUNT
	.align		4
.L_53:
        /*0060*/ 	.byte	0x04, 0x2f
        /*0062*/ 	.short	(.L_55 - .L_54)
	.align		4
.L_54:
        /*0064*/ 	.word	index@(_ZN2at6native27unrolled_elementwise_kernelIZZZNS0_17atanh_kernel_cudaERNS_18TensorIteratorBaseEENKUlvE0_clEvENKUlvE_clEvEUldE_St5arrayIPcLm2EELi4E23TrivialOffsetCalculatorILi1EjESB_NS0_6memory15LoadWithoutCastENSC_16StoreWithoutCastEEEviT_T0_T2_T3_T4_T5_)
        /*0068*/ 	.word	0x00000024


	//----- nvinfo : EIATTR_FRAME_SIZE
	.align		4
.L_55:
        /*006c*/ 	.byte	0x04, 0x11
        /*006e*/ 	.short	(.L_57 - .L_56)
	.align		4
.L_56:
        /*0070*/ 	.word	index@($__internal_3_$__cuda_sm20_div_rn_f64_full)
        /*0074*/ 	.word	0x00000000


	//----- nvinfo : EIATTR_FRAME_SIZE
	.align		4
.L_57:
        /*0078*/ 	.byte	0x04, 0x11
        /*007a*/ 	.short	(.L_59 - .L_58)
	.align		4
.L_58:
        /*007c*/ 	.word	index@(_ZN2at6native27unrolled_elementwise_kernelIZZZNS0_17atanh_kernel_cudaERNS_18TensorIteratorBaseEENKUlvE0_clEvENKUlvE_clEvEUldE_St5arrayIPcLm2EELi4E23TrivialOffsetCalculatorILi1EjESB_NS0_6memory15LoadWithoutCastENSC_16StoreWithoutCastEEEviT_T0_T2_T3_T4_T5_)
        /*0080*/ 	.word	0x00000000


	//----- nvinfo : EIATTR_REGCOUNT
	.align		4
.L_59:
        /*0084*/ 	.byte	0x04, 0x2f
        /*0086*/ 	.short	(.L_61 - .L_60)
	.align		4
.L_60:
        /*0088*/ 	.word	index@(_ZN2at6native18elementwise_kernelILi128ELi2EZNS0_22gpu_kernel_impl_nocastIZZZNS0_17atanh_kernel_cudaERNS_18TensorIteratorBaseEENKUlvE0_clEvENKUlvE_clEvEUldE_EEvS4_RKT_EUliE_EEviT1_)
        /*008c*/ 	.word	0x0000001f


	//----- nvinfo : EIATTR_FRAME_SIZE
	.align		4
.L_61:
        /*0090*/ 	.byte	0x04, 0x11
        /*0092*/ 	.short	(.L_63 - .L_62)
	.align		4
.L_62:
        /*0094*/ 	.word	index@($__internal_2_$__cuda_sm20_div_rn_f64_full)
        /*0098*/ 	.word	0x00000000


	//----- nvinfo : EIATTR_FRAME_SIZE
	.align		4
.L_63:
        /*009c*/ 	.byte	0x04, 0x11
        /*009e*/ 	.short	(.L_65 - .L_64)
	.align		4
.L_64:
        /*00a0*/ 	.word	index@(_ZN2at6native18elementwise_kernelILi128ELi2EZNS0_22gpu_kernel_impl_nocastIZZZNS0_17atanh_kernel_cudaERNS_18TensorIteratorBaseEENKUlvE0_clEvENKUlvE_clEvEUldE_EEvS4_RKT_EUliE_EEviT1_)
        /*00a4*/ 	.word	0x00000000


	//----- nvinfo : EIATTR_REGCOUNT
	.align		4
.L_65:
        /*00a8*/ 	.byte	0x04, 0x2f
        /*00aa*/ 	.short	(.L_67 - .L_66)
	.align		4
.L_66:
        /*00ac*/ 	.word	index@(_ZN2at6native27unrolled_elementwise_kernelIZZZNS0_17atanh_kernel_cudaERNS_18TensorIteratorBaseEENKUlvE0_clEvENKUlvE_clEvEUldE_St5arrayIPcLm2EELi4E23TrivialOffsetCalculatorILi1EjESB_NS0_6memory12LoadWithCastILi1EEENSC_13StoreWithCastILi1EEEEEviT_T0_T2_T3_T4_T5_)
        /*00b0*/ 	.word	0x00000026


	//----- nvinfo : EIATTR_FRAME_SIZE
	.align		4
.L_67:
        /*00b4*/ 	.byte	0x04, 0x11
        /*00b6*/ 	.short	(.L_69 - .L_68)
	.align		4
.L_68:
        /*00b8*/ 	.word	index@($__internal_1_$__cuda_sm20_div_rn_f64_full)
        /*00bc*/ 	.word	0x00000000


	//----- nvinfo : EIATTR_FRAME_SIZE
	.align		4
.L_69:
        /*00c0*/ 	.byte	0x04, 0x11
        /*00c2*/ 	.short	(.L_71 - .L_70)
	.align		4
.L_70:
        /*00c4*/ 	.word	index@(_ZN2at6native27unrolled_elementwise_kernelIZZZNS0_17atanh_kernel_cudaERNS_18TensorIteratorBaseEENKUlvE0_clEvENKUlvE_clEvEUldE_St5arrayIPcLm2EELi4E23TrivialOffsetCalculatorILi1EjESB_NS0_6memory12LoadWithCastILi1EEENSC_13StoreWithCastILi1EEEEEviT_T0_T2_T3_T4_T5_)
        /*00c8*/ 	.word	0x00000000


	//----- nvinfo : EIATTR_REGCOUNT
	.align		4
.L_71:
        /*00cc*/ 	.byte	0x04, 0x2f
        /*00ce*/ 	.short	(.L_73 - .L_72)
	.align		4
.L_72:
        /*00d0*/ 	.word	index@(_ZN2at6native18elementwise_kernelILi128ELi4EZNS0_15gpu_kernel_implIZZZNS0_17atanh_kernel_cudaERNS_18TensorIteratorBaseEENKUlvE0_clEvENKUlvE_clEvEUldE_EEvS4_RKT_EUliE_EEviT1_)
        /*00d4*/ 	.word	0x00000022


	//----- nvinfo : EIATTR_FRAME_SIZE
	.align		4
.L_73:
        /*00d8*/ 	.byte	0x04, 0x11
        /*00da*/ 	.short	(.L_75 - .L_74)
	.align		4
.L_74:
        /*00dc*/ 	.word	index@($__internal_0_$__cuda_sm20_div_rn_f64_full)
        /*00e0*/ 	.word	0x00000000


	//----- nvinfo : EIATTR_FRAME_SIZE
	.align		4
.L_75:
        /*00e4*/ 	.byte	0x04, 0x11
        /*00e6*/ 	.short	(.L_77 - .L_76)
	.align		4
.L_76:
        /*00e8*/ 	.word	index@(_ZN2at6native18elementwise_kernelILi128ELi4EZNS0_15gpu_kernel_implIZZZNS0_17atanh_kernel_cudaERNS_18TensorIteratorBaseEENKUlvE0_clEvENKUlvE_clEvEUldE_EEvS4_RKT_EUliE_EEviT1_)
        /*00ec*/ 	.word	0x00000000


	//----- nvinfo : EIATTR_REGCOUNT
	.align		4
.L_77:
        /*00f0*/ 	.byte	0x04, 0x2f
        /*00f2*/ 	.short	(.L_79 - .L_78)
	.align		4
.L_78:
        /*00f4*/ 	.word	index@(_ZN2at6native29vectorized_elementwise_kernelILi8EZZZNS0_17atanh_kernel_cudaERNS_18TensorIteratorBaseEENKUlvE0_clEvENKUlvE0_clEvEUlfE_St5arrayIPcLm2EEEEviT0_T1_)
        /*00f8*/ 	.word	0x00000004


	//----- nvinfo : EIATTR_FRAME_SIZE
	.align		4
.L_79:
        /*00fc*/ 	.byte	0x04, 0x11
        /*00fe*/ 	.short	(.L_81 - .L_80)
	.align		4
.L_80:
        /*0100*/ 	.word	index@(_ZN2at6native29vectorized_elementwise_kernelILi8EZZZNS0_17atanh_kernel_cudaERNS_18TensorIteratorBaseEENKUlvE0_clEvENKUlvE0_clEvEUlfE_St5arrayIPcLm2EEEEviT0_T1_)
        /*0104*/ 	.word	0x00000000


	//----- nvinfo : EIATTR_REGCOUNT
	.align		4
.L_81:
        /*0108*/ 	.byte	0x04, 0x2f
        /*010a*/ 	.short	(.L_83 - .L_82)
	.align		4
.L_82:
        /*010c*/ 	.word	index@(_ZN2at6native29vectorized_elementwise_kernelILi4EZZZNS0_17atanh_kernel_cudaERNS_18TensorIteratorBaseEENKUlvE0_clEvENKUlvE0_clEvEUlfE_St5arrayIPcLm2EEEEviT0_T1_)
        /*0110*/ 	.word	0x00000020


	//----- nvinfo : EIATTR_FRAME_SIZE
	.align		4
.L_83:
        /*0114*/ 	.byte	0x04, 0x11
        /*0116*/ 	.short	(.L_85 - .L_84)
	.align		4
.L_84:
        /*0118*/ 	.word	index@(_ZN2at6native29vectorized_elementwise_kernelILi4EZZZNS0_17atanh_kernel_cudaERNS_18TensorIteratorBaseEENKUlvE0_clEvENKUlvE0_clEvEUlfE_St5arrayIPcLm2EEEEviT0_T1_)
        /*011c*/ 	.word	0x00000000


	//----- nvinfo : EIATTR_REGCOUNT
	.align		4
.L_85:
        /*0120*/ 	.byte	0x04, 0x2f
        /*0122*/ 	.short	(.L_87 - .L_86)
	.align		4
.L_86:
        /*0124*/ 	.word	index@(_ZN2at6native29vectorized_elementwise_kernelILi2EZZZNS0_17atanh_kernel_cudaERNS_18TensorIteratorBaseEENKUlvE0_clEvENKUlvE0_clEvEUlfE_St5arrayIPcLm2EEEEviT0_T1_)
        /*0128*/ 	.word	0x00000020


	//----- nvinfo : EIATTR_FRAME_SIZE
	.align		4
.L_87:
        /*012c*/ 	.byte	0x04, 0x11
        /*012e*/ 	.short	(.L_89 - .L_88)
	.align		4
.L_88:
        /*0130*/ 	.word	index@(_ZN2at6native29vectorized_elementwise_kernelILi2EZZZNS0_17atanh_kernel_cudaERNS_18TensorIteratorBaseEENKUlvE0_clEvENKUlvE0_clEvEUlfE_St5arrayIPcLm2EEEEviT0_T1_)
        /*0134*/ 	.word	0x00000000


	//----- nvinfo : EIATTR_REGCOUNT
	.align		4
.L_89:
        /*0138*/ 	.byte	0x04, 0x2f
        /*013a*/ 	.short	(.L_91 - .L_90)
	.align		4
.L_90:
        /*013c*/ 	.word	index@(_ZN2at6native27unrolled_elementwise_kernelIZZZNS0_17atanh_kernel_cudaERNS_18TensorIteratorBaseEENKUlvE0_clEvENKUlvE0_clEvEUlfE_St5arrayIPcLm2EELi4E23TrivialOffsetCalculatorILi1EjESB_NS0_6memory15LoadWithoutCastENSC_16StoreWithoutCastEEEviT_T0_T2_T3_T4_T5_)
        /*0140*/ 	.word	0x00000014


	//----- nvinfo : EIATTR_FRAME_SIZE
	.align		4
.L_91:
        /*0144*/ 	.byte	0x04, 0x11
        /*0146*/ 	.short	(.L_93 - .L_92)
	.align		4
.L_92:
        /*0148*/ 	.word	index@(_ZN2at6native27unrolled_elementwise_kernelIZZZNS0_17atanh_kernel_cudaERNS_18TensorIteratorBaseEENKUlvE0_clEvENKUlvE0_clEvEUlfE_St5arrayIPcLm2EELi4E23TrivialOffsetCalculatorILi1EjESB_NS0_6memory15LoadWithoutCastENSC_16StoreWithoutCastEEEviT_T0_T2_T3_T4_T5_)
        /*014c*/ 	.word	0x00000000


	//----- nvinfo : EIATTR_REGCOUNT
	.align		4
.L_93:
        /*0150*/ 	.byte	0x04, 0x2f
        /*0152*/ 	.short	(.L_95 - .L_94)
	.align		4
.L_94:
        /*0154*/ 	.word	index@(_ZN2at6native18elementwise_kernelILi128ELi2EZNS0_22gpu_kernel_impl_nocastIZZZNS0_17atanh_kernel_cudaERNS_18TensorIteratorBaseEENKUlvE0_clEvENKUlvE0_clEvEUlfE_EEvS4_RKT_EUliE_EEviT1_)
        /*0158*/ 	.word	0x0000000d


	//----- nvinfo : EIATTR_FRAME_SIZE
	.align		4
.L_95:
        /*015c*/ 	.byte	0x04, 0x11
        /*015e*/ 	.short	(.L_97 - .L_96)
	.align		4
.L_96:
        /*0160*/ 	.word	index@(_ZN2at6native18elementwise_kernelILi128ELi2EZNS0_22gpu_kernel_impl_nocastIZZZNS0_17atanh_kernel_cudaERNS_18TensorIteratorBaseEENKUlvE0_clEvENKUlvE0_clEvEUlfE_EEvS4_RKT_EUliE_EEviT1_)
        /*0164*/ 	.word	0x00000000


	//----- nvinfo : EIATTR_REGCOUNT
	.align		4
.L_97:
        /*0168*/ 	.byte	0x04, 0x2f
        /*016a*/ 	.short	(.L_99 - .L_98)
	.align		4
.L_98:
        /*016c*/ 	.word	index@(_ZN2at6native27unrolled_elementwise_kernelIZZZNS0_17atanh_kernel_cudaERNS_18TensorIteratorBaseEENKUlvE0_clEvENKUlvE0_clEvEUlfE_St5arrayIPcLm2EELi4E23TrivialOffsetCalculatorILi1EjESB_NS0_6memory12LoadWithCastILi1EEENSC_13StoreWithCastILi1EEEEEviT_T0_T2_T3_T4_T5_)
        /*0170*/ 	.word	0x0000001e


	//----- nvinfo : EIATTR_FRAME_SIZE
	.align		4
.L_99:
        /*0174*/ 	.byte	0x04, 0x11
        /*0176*/ 	.short	(.L_101 - .L_100)
	.align		4
.L_100:
        /*0178*/ 	.word	index@(_ZN2at6native27unrolled_elementwise_kernelIZZZNS0_17atanh_kernel_cudaERNS_18TensorIteratorBaseEENKUlvE0_clEvENKUlvE0_clEvEUlfE_St5arrayIPcLm2EELi4E23TrivialOffsetCalculatorILi1EjESB_NS0_6memory12LoadWithCastILi1EEENSC_13StoreWithCastILi1EEEEEviT_T0_T2_T3_T4_T5_)
        /*017c*/ 	.word	0x00000000


	//----- nvinfo : EIATTR_REGCOUNT
	.align		4
.L_101:
        /*0180*/ 	.byte	0x04, 0x2f
        /*0182*/ 	.short	(.L_103 - .L_102)
	.align		4
.L_102:
        /*0184*/ 	.word	index@(_ZN2at6native18elementwise_kernelILi128ELi4EZNS0_15gpu_kernel_implIZZZNS0_17atanh_kernel_cudaERNS_18TensorIteratorBaseEENKUlvE0_clEvENKUlvE0_clEvEUlfE_EEvS4_RKT_EUliE_EEviT1_)
        /*0188*/ 	.word	0x0000001a


	//----- nvinfo : EIATTR_FRAME_SIZE
	.align		4
.L_103:
        /*018c*/ 	.byte	0x04, 0x11
        /*018e*/ 	.short	(.L_105 - .L_104)
	.align		4
.L_104:
        /*0190*/ 	.word	index@(_ZN2at6native18elementwise_kernelILi128ELi4EZNS0_15gpu_kernel_implIZZZNS0_17atanh_kernel_cudaERNS_18TensorIteratorBaseEENKUlvE0_clEvENKUlvE0_clEvEUlfE_EEvS4_RKT_EUliE_EEviT1_)
        /*0194*/ 	.word	0x00000000


	//----- nvinfo : EIATTR_REGCOUNT
	.align		4
.L_105:
        /*0198*/ 	.byte	0x04, 0x2f
        /*019a*/ 	.short	(.L_107 - .L_106)
	.align		4
.L_106:
        /*019c*/ 	.word	index@(_ZN2at6native29vectorized_elementwise_kernelILi8EZZZNS0_17atanh_kernel_cudaERNS_18TensorIteratorBaseEENKUlvE0_clEvENKUlvE1_clEvEUlN3c104HalfEE_St5arrayIPcLm2EEEEviT0_T1_)
        /*01a0*/ 	.word	0x00000004


	//----- nvinfo : EIATTR_FRAME_SIZE
	.align		4
.L_107:
        /*01a4*/ 	.byte	0x04, 0x11
        /*01a6*/ 	.short	(.L_109 - .L_108)
	.align		4
.L_108:
        /*01a8*/ 	.word	index@(_ZN2at6native29vectorized_elementwise_kernelILi8EZZZNS0_17atanh_kernel_cudaERNS_18TensorIteratorBaseEENKUlvE0_clEvENKUlvE1_clEvEUlN3c104HalfEE_St5arrayIPcLm2EEEEviT0_T1_)
        /*01ac*/ 	.word	0x00000000


	//----- nvinfo : EIATTR_REGCOUNT
	.align		4
.L_109:
        /*01b0*/ 	.byte	0x04, 0x2f
        /*01b2*/ 	.short	(.L_111 - .L_110)
	.align		4
.L_110:
        /*01b4*/ 	.word	index@(_ZN2at6native29vectorized_elementwise_kernelILi4EZZZNS0_17atanh_kernel_cudaERNS_18TensorIteratorBaseEENKUlvE0_clEvENKUlvE1_clEvEUlN3c104HalfEE_St5arrayIPcLm2EEEEviT0_T1_)
        /*01b8*/ 	.word	0x00000020


	//----- nvinfo : EIATTR_FRAME_SIZE
	.align		4
.L_111:
        /*01bc*/ 	.byte	0x04, 0x11
        /*01be*/ 	.short	(.L_113 - .L_112)
	.align		4
.L_112:
        /*01c0*/ 	.word	index@(_ZN2at6native29vectorized_elementwise_kernelILi4EZZZNS0_17atanh_kernel_cudaERNS_18TensorIteratorBaseEENKUlvE0_clEvENKUlvE1_clEvEUlN3c104HalfEE_St5arrayIPcLm2EEEEviT0_T1_)
        /*01c4*/ 	.word	0x00000000


	//----- nvinfo : EIATTR_REGCOUNT
	.align		4
.L_113:
        /*01c8*/ 	.byte	0x04, 0x2f
        /*01ca*/ 	.short	(.L_115 - .L_114)
	.align		4
.L_114:
        /*01cc*/ 	.word	index@(_ZN2at6native29vectorized_elementwise_kernelILi2EZZZNS0_17atanh_kernel_cudaERNS_18TensorIteratorBaseEENKUlvE0_clEvENKUlvE1_clEvEUlN3c104HalfEE_St5arrayIPcLm2EEEEviT0_T1_)
        /*01d0*/ 	.word	0x0000001f


	//----- nvinfo : EIATTR_FRAME_SIZE
	.align		4
.L_115:
        /*01d4*/ 	.byte	0x04, 0x11
        /*01d6*/ 	.short	(.L_117 - .L_116)
	.align		4
.L_116:
        /*01d8*/ 	.word	index@(_ZN2at6native29vectorized_elementwise_kernelILi2EZZZNS0_17atanh_kernel_cudaERNS_18TensorIteratorBaseEENKUlvE0_clEvENKUlvE1_clEvEUlN3c104HalfEE_St5arrayIPcLm2EEEEviT0_T1_)
        /*01dc*/ 	.word	0x00000000


	//----- nvinfo : EIATTR_REGCOUNT
	.align		4
.L_117:
        /*01e0*/ 	.byte	0x04, 0x2f
        /*01e2*/ 	.short	(.L_119 - .L_118)
	.align		4
.L_118:
        /*01e4*/ 	.word	index@(_ZN2at6native27unrolled_elementwise_kernelIZZZNS0_17atanh_kernel_cudaERNS_18TensorIteratorBaseEENKUlvE0_clEvENKUlvE1_clEvEUlN3c104HalfEE_St5arrayIPcLm2EELi4E23TrivialOffsetCalculatorILi1EjESD_NS0_6memory15LoadWithoutCastENSE_16StoreWithoutCastEEEviT_T0_T2_T3_T4_T5_)
        /*01e8*/ 	.word	0x00000013


	//----- nvinfo : EIATTR_FRAME_SIZE
	.align		4
.L_119:
        /*01ec*/ 	.byte	0x04, 0x11
        /*01ee*/ 	.short	(.L_121 - .L_120)
	.align		4
.L_120:
        /*01f0*/ 	.word	index@(_ZN2at6native27unrolled_elementwise_kernelIZZZNS0_17atanh_kernel_cudaERNS_18TensorIteratorBaseEENKUlvE0_clEvENKUlvE1_clEvEUlN3c104HalfEE_St5arrayIPcLm2EELi4E23TrivialOffsetCalculatorILi1EjESD_NS0_6memory15LoadWithoutCastENSE_16StoreWithoutCastEEEviT_T0_T2_T3_T4_T5_)
        /*01f4*/ 	.word	0x00000000


	//----- nvinfo : EIATTR_REGCOUNT
	.align		4
.L_121:
        /*01f8*/ 	.byte	0x04, 0x2f
        /*01fa*/ 	.short	(.L_123 - .L_122)
	.align		4
.L_122:
        /*01fc*/ 	.word	index@(_ZN2at6native18elementwise_kernelILi128ELi4EZNS0_22gpu_kernel_impl_nocastIZZZNS0_17atanh_kernel_cudaERNS_18TensorIteratorBaseEENKUlvE0_clEvENKUlvE1_clEvEUlN3c104HalfEE_EEvS4_RKT_EUliE_EEviT1_)
        /*0200*/ 	.word	0x0000000d


	//----- nvinfo : EIATTR_FRAME_SIZE
	.align		4
.L_123:
        /*0204*/ 	.byte	0x04, 0x11
        /*0206*/ 	.short	(.L_125 - .L_124)
	.align		4
.L_124:
        /*0208*/ 	.word	index@(_ZN2at6native18elementwise_kernelILi128ELi4EZNS0_22gpu_kernel_impl_nocastIZZZNS0_17atanh_kernel_cudaERNS_18TensorIteratorBaseEENKUlvE0_clEvENKUlvE1_clEvEUlN3c104HalfEE_EEvS4_RKT_EUliE_EEviT1_)
        /*020c*/ 	.word	0x00000000


	//----- nvinfo : EIATTR_REGCOUNT
	.align		4
.L_125:
        /*0210*/ 	.byte	0x04, 0x2f
        /*0212*/ 	.short	(.L_127 - .L_126)
	.align		4
.L_126:
        /*0214*/ 	.word	index@(_ZN2at6native27unrolled_elementwise_kernelIZZZNS0_17atanh_kernel_cudaERNS_18TensorIteratorBaseEENKUlvE0_clEvENKUlvE1_clEvEUlN3c104HalfEE_St5arrayIPcLm2EELi4E23TrivialOffsetCalculatorILi1EjESD_NS0_6memory12LoadWithCastILi1EEENSE_13StoreWithCastILi1EEEEEviT_T0_T2_T3_T4_T5_)
        /*0218*/ 	.word	0x0000001e


	//----- nvinfo : EIATTR_FRAME_SIZE
	.align		4
.L_127:
        /*021c*/ 	.byte	0x04, 0x11
        /*021e*/ 	.short	(.L_129 - .L_128)
	.align		4
.L_128:
        /*0220*/ 	.word	index@(_ZN2at6native27unrolled_elementwise_kernelIZZZNS0_17atanh_kernel_cudaERNS_18TensorIteratorBaseEENKUlvE0_clEvENKUlvE1_clEvEUlN3c104HalfEE_St5arrayIPcLm2EELi4E23TrivialOffsetCalculatorILi1EjESD_NS0_6memory12LoadWithCastILi1EEENSE_13StoreWithCastILi1EEEEEviT_T0_T2_T3_T4_T5_)
        /*0224*/ 	.word	0x00000000


	//----- nvinfo : EIATTR_REGCOUNT
	.align		4
.L_129:
        /*0228*/ 	.byte	0x04, 0x2f
        /*022a*/ 	.short	(.L_131 - .L_130)
	.align		4
.L_130:
        /*022c*/ 	.word	index@(_ZN2at6native18elementwise_kernelILi128ELi4EZNS0_15gpu_kernel_implIZZZNS0_17atanh_kernel_cudaERNS_18TensorIteratorBaseEENKUlvE0_clEvENKUlvE1_clEvEUlN3c104HalfEE_EEvS4_RKT_EUliE_EEviT1_)
        /*0230*/ 	.word	0x0000001a


	//----- nvinfo : EIATTR_FRAME_SIZE
	.align		4
.L_131:
        /*0234*/ 	.byte	0x04, 0x11
        /*0236*/ 	.short	(.L_133 - .L_132)
	.align		4
.L_132:
        /*0238*/ 	.word	index@(_ZN2at6native18elementwise_kernelILi128ELi4EZNS0_15gpu_kernel_implIZZZNS0_17atanh_kernel_cudaERNS_18TensorIteratorBaseEENKUlvE0_clEvENKUlvE1_clEvEUlN3c104HalfEE_EEvS4_RKT_EUliE_EEviT1_)
        /*023c*/ 	.word	0x00000000


	//----- nvinfo : EIATTR_REGCOUNT
	.align		4
.L_133:
        /*0240*/ 	.byte	0x04, 0x2f
        /*0242*/ 	.short	(.L_135 - .L_134)
	.align		4
.L_134:
        /*0244*/ 	.word	index@(_ZN2at6native29vectorized_elementwise_kernelILi8EZZZNS0_17atanh_kernel_cudaERNS_18TensorIteratorBaseEENKUlvE0_clEvENKUlvE2_clEvEUlN3c108BFloat16EE_St5arrayIPcLm2EEEEviT0_T1_)
        /*0248*/ 	.word	0x00000004


	//----- nvinfo : EIATTR_FRAME_SIZE
	.align		4
.L_135:
        /*024c*/ 	.byte	0x04, 0x11
        /*024e*/ 	.short	(.L_137 - .L_136)
	.align		4
.L_136:
        /*0250*/ 	.word	index@(_ZN2at6native29vectorized_elementwise_kernelILi8EZZZNS0_17atanh_kernel_cudaERNS_18TensorIteratorBaseEENKUlvE0_clEvENKUlvE2_clEvEUlN3c108BFloat16EE_St5arrayIPcLm2EEEEviT0_T1_)
        /*0254*/ 	.word	0x00000000


	//----- nvinfo : EIATTR_REGCOUNT
	.align		4
.L_137:
        /*0258*/ 	.byte	0x04, 0x2f
        /*025a*/ 	.short	(.L_139 - .L_138)
	.align		4
.L_138:
        /*025c*/ 	.word	index@(_ZN2at6native29vectorized_elementwise_kernelILi4EZZZNS0_17atanh_kernel_cudaERNS_18TensorIteratorBaseEENKUlvE0_clEvENKUlvE2_clEvEUlN3c108BFloat16EE_St5arrayIPcLm2EEEEviT0_T1_)
        /*0260*/ 	.word	0x0000001f


	//----- nvinfo : EIATTR_FRAME_SIZE
	.align		4
.L_139:
        /*0264*/ 	.byte	0x04, 0x11
        /*0266*/ 	.short	(.L_141 - .L_140)
	.align		4
.L_140:
        /*0268*/ 	.word	index@(_ZN2at6native29vectorized_elementwise_kernelILi4EZZZNS0_17atanh_kernel_cudaERNS_18TensorIteratorBaseEENKUlvE0_clEvENKUlvE2_clEvEUlN3c108BFloat16EE_St5arrayIPcLm2EEEEviT0_T1_)
        /*026c*/ 	.word	0x00000000


	//----- nvinfo : EIATTR_REGCOUNT
	.align		4
.L_141:
        /*0270*/ 	.byte	0x04, 0x2f
        /*0272*/ 	.short	(.L_143 - .L_142)
	.align		4
.L_142:
        /*0274*/ 	.word	index@(_ZN2at6native29vectorized_elementwise_kernelILi2EZZZNS0_17atanh_kernel_cudaERNS_18TensorIteratorBaseEENKUlvE0_clEvENKUlvE2_clEvEUlN3c108BFloat16EE_St5arrayIPcLm2EEEEviT0_T1_)
        /*0278*/ 	.word	0x0000001e


	//----- nvinfo : EIATTR_FRAME_SIZE
	.align		4
.L_143:
        /*027c*/ 	.byte	0x04, 0x11
        /*027e*/ 	.short	(.L_145 - .L_144)
	.align		4
.L_144:
        /*0280*/ 	.word	index@(_ZN2at6native29vectorized_elementwise_kernelILi2EZZZNS0_17atanh_kernel_cudaERNS_18TensorIteratorBaseEENKUlvE0_clEvENKUlvE2_clEvEUlN3c108BFloat16EE_St5arrayIPcLm2EEEEviT0_T1_)
        /*0284*/ 	.word	0x00000000


	//----- nvinfo : EIATTR_REGCOUNT
	.align		4
.L_145:
        /*0288*/ 	.byte	0x04, 0x2f
        /*028a*/ 	.short	(.L_147 - .L_146)
	.align		4
.L_146:
        /*028c*/ 	.word	index@(_ZN2at6native27unrolled_elementwise_kernelIZZZNS0_17atanh_kernel_cudaERNS_18TensorIteratorBaseEENKUlvE0_clEvENKUlvE2_clEvEUlN3c108BFloat16EE_St5arrayIPcLm2EELi4E23TrivialOffsetCalculatorILi1EjESD_NS0_6memory15LoadWithoutCastENSE_16StoreWithoutCastEEEviT_T0_T2_T3_T4_T5_)
        /*0290*/ 	.word	0x00000013


	//----- nvinfo : EIATTR_FRAME_SIZE
	.align		4
.L_147:
        /*0294*/ 	.byte	0x04, 0x11
        /*0296*/ 	.short	(.L_149 - .L_148)
	.align		4
.L_148:
        /*0298*/ 	.word	index@(_ZN2at6native27unrolled_elementwise_kernelIZZZNS0_17atanh_kernel_cudaERNS_18TensorIteratorBaseEENKUlvE0_clEvENKUlvE2_clEvEUlN3c108BFloat16EE_St5arrayIPcLm2EELi4E23TrivialOffsetCalculatorILi1EjESD_NS0_6memory15LoadWithoutCastENSE_16StoreWithoutCastEEEviT_T0_T2_T3_T4_T5_)
        /*029c*/ 	.word	0x00000000


	//----- nvinfo : EIATTR_REGCOUNT
	.align		4
.L_149:
        /*02a0*/ 	.byte	0x04, 0x2f
        /*02a2*/ 	.short	(.L_151 - .L_150)
	.align		4
.L_150:
        /*02a4*/ 	.word	index@(_ZN2at6native18elementwise_kernelILi128ELi4EZNS0_22gpu_kernel_impl_nocastIZZZNS0_17atanh_kernel_cudaERNS_18TensorIteratorBaseEENKUlvE0_clEvENKUlvE2_clEvEUlN3c108BFloat16EE_EEvS4_RKT_EUliE_EEviT1_)
        /*02a8*/ 	.word	0x0000000d


	//----- nvinfo : EIATTR_FRAME_SIZE
	.align		4
.L_151:
        /*02ac*/ 	.byte	0x04, 0x11
        /*02ae*/ 	.short	(.L_153 - .L_152)
	.align		4
.L_152:
        /*02b0*/ 	.word	index@(_ZN2at6native18elementwise_kernelILi128ELi4EZNS0_22gpu_kernel_impl_nocastIZZZNS0_17atanh_kernel_cudaERNS_18TensorIteratorBaseEENKUlvE0_clEvENKUlvE2_clEvEUlN3c108BFloat16EE_EEvS4_RKT_EUliE_EEviT1_)
        /*02b4*/ 	.word	0x00000000


	//----- nvinfo : EIATTR_REGCOUNT
	.align		4
.L_153:
        /*02b8*/ 	.byte	0x04, 0x2f
        /*02ba*/ 	.short	(.L_155 - .L_154)
	.align		4
.L_154:
        /*02bc*/ 	.word	index@(_ZN2at6native27unrolled_elementwise_kernelIZZZNS0_17atanh_kernel_cudaERNS_18TensorIteratorBaseEENKUlvE0_clEvENKUlvE2_clEvEUlN3c108BFloat16EE_St5arrayIPcLm2EELi4E23TrivialOffsetCalculatorILi1EjESD_NS0_6memory12LoadWithCastILi1EEENSE_13StoreWithCastILi1EEEEEviT_T0_T2_T3_T4_T5_)
        /*02c0*/ 	.word	0x0000001e


	//----- nvinfo : EIATTR_FRAME_SIZE
	.align		4
.L_155:
        /*02c4*/ 	.byte	0x04, 0x11
        /*02c6*/ 	.short	(.L_157 - .L_156)
	.align		4
.L_156:
        /*02c8*/ 	.word	index@(_ZN2at6native27unrolled_elementwise_kernelIZZZNS0_17atanh_kernel_cudaERNS_18TensorIteratorBaseEENKUlvE0_clEvENKUlvE2_clEvEUlN3c108BFloat16EE_St5arrayIPcLm2EELi4E23TrivialOffsetCalculatorILi1EjESD_NS0_6memory12LoadWithCastILi1EEENSE_13StoreWithCastILi1EEEEEviT_T0_T2_T3_T4_T5_)
        /*02cc*/ 	.word	0x00000000


	//----- nvinfo : EIATTR_REGCOUNT
	.align		4
.L_157:
        /*02d0*/ 	.byte	0x04, 0x2f
        /*02d2*/ 	.short	(.L_159 - .L_158)
	.align		4
.L_158:
        /*02d4*/ 	.word	index@(_ZN2at6native18elementwise_kernelILi128ELi4EZNS0_15gpu_kernel_implIZZZNS0_17atanh_kernel_cudaERNS_18TensorIteratorBaseEENKUlvE0_clEvENKUlvE2_clEvEUlN3c108BFloat16EE_EEvS4_RKT_EUliE_EEviT1_)
        /*02d8*/ 	.word	0x0000001a


	//----- nvinfo : EIATTR_FRAME_SIZE
	.align		4
.L_159:
        /*02dc*/ 	.byte	0x04, 0x11
        /*02de*/ 	.short	(.L_161 - .L_160)
	.align		4
.L_160:
        /*02e0*/ 	.word	index@(_ZN2at6native18elementwise_kernelILi128ELi4EZNS0_15gpu_kernel_implIZZZNS0_17atanh_kernel_cudaERNS_18TensorIteratorBaseEENKUlvE0_clEvENKUlvE2_clEvEUlN3c108BFloat16EE_EEvS4_RKT_EUliE_EEviT1_)
        /*02e4*/ 	.word	0x00000000


	//----- nvinfo : EIATTR_MIN_STACK_SIZE
	.align		4
.L_161:
        /*02e8*/ 	.byte	0x04, 0x12
        /*02ea*/ 	.short	(.L_163 - .L_162)
	.align		4
.L_162:
        /*02ec*/ 	.word	index@(_ZN2at6native18elementwise_kernelILi128ELi4EZNS0_15gpu_kernel_implIZZZNS0_17atanh_kernel_cudaERNS_18TensorIteratorBaseEENKUlvE0_clEvENKUlvE2_clEvEUlN3c108BFloat16EE_EEvS4_RKT_EUliE_EEviT1_)
        /*02f0*/ 	.word	0x00000000


	//----- nvinfo : EIATTR_MIN_STACK_SIZE
	.align		4
.L_163:
        /*02f4*/ 	.byte	0x04, 0x12
        /*02f6*/ 	.short	(.L_165 - .L_164)
	.align		4
.L_164:
        /*02f8*/ 	.word	index@(_ZN2at6native27unrolled_elementwise_kernelIZZZNS0_17atanh_kernel_cudaERNS_18TensorIteratorBaseEENKUlvE0_clEvENKUlvE2_clEvEUlN3c108BFloat16EE_St5arrayIPcLm2EELi4E23TrivialOffsetCalculatorILi1EjESD_NS0_6memory12LoadWithCastILi1EEENSE_13StoreWithCastILi1EEEEEviT_T0_T2_T3_T4_T5_)
        /*02fc*/ 	.word	0x00000000


	//----- nvinfo : EIATTR_MIN_STACK_SIZE
	.align		4
.L_165:
        /*0300*/ 	.byte	0x04, 0x12
        /*0302*/ 	.short	(.L_167 - .L_166)
	.align		4
.L_166:
        /*0304*/ 	.word	index@(_ZN2at6native18elementwise_kernelILi128ELi4EZNS0_22gpu_kernel_impl_nocastIZZZNS0_17atanh_kernel_cudaERNS_18TensorIteratorBaseEENKUlvE0_clEvENKUlvE2_clEvEUlN3c108BFloat16EE_EEvS4_RKT_EUliE_EEviT1_)
        /*0308*/ 	.word	0x00000000


	//----- nvinfo : EIATTR_MIN_STACK_SIZE
	.align		4
.L_167:
        /*030c*/ 	.byte	0x04, 0x12
        /*030e*/ 	.short	(.L_169 - .L_168)
	.align		4
.L_168:
        /*0310*/ 	.word	index@(_ZN2at6native27unrolled_elementwise_kernelIZZZNS0_17atanh_kernel_cudaERNS_18TensorIteratorBaseEENKUlvE0_clEvENKUlvE2_clEvEUlN3c108BFloat16EE_St5arrayIPcLm2EELi4E23TrivialOffsetCalculatorILi1EjESD_NS0_6memory15LoadWithoutCastENSE_16StoreWithoutCastEEEviT_T0_T2_T3_T4_T5_)
        /*0314*/ 	.word	0x00000000


	//----- nvinfo : EIATTR_MIN_STACK_SIZE
	.align		4
.L_169:
        /*0318*/ 	.byte	0x04, 0x12
        /*031a*/ 	.short	(.L_171 - .L_170)
	.align		4
.L_170:
        /*031c*/ 	.word	index@(_ZN2at6native29vectorized_elementwise_kernelILi2EZZZNS0_17atanh_kernel_cudaERNS_18TensorIteratorBaseEENKUlvE0_clEvENKUlvE2_clEvEUlN3c108BFloat16EE_St5arrayIPcLm2EEEEviT0_T1_)
        /*0320*/ 	.word	0x00000000


	//----- nvinfo : EIATTR_MIN_STACK_SIZE
	.align		4
.L_171:
        /*0324*/ 	.byte	0x04, 0x12
        /*0326*/ 	.short	(.L_173 - .L_172)
	.align		4
.L_172:
        /*0328*/ 	.word	index@(_ZN2at6native29vectorized_elementwise_kernelILi4EZZZNS0_17atanh_kernel_cudaERNS_18TensorIteratorBaseEENKUlvE0_clEvENKUlvE2_clEvEUlN3c108BFloat16EE_St5arrayIPcLm2EEEEviT0_T1_)
        /*032c*/ 	.word	0x00000000


	//----- nvinfo : EIATTR_MIN_STACK_SIZE
	.align		4
.L_173:
        /*0330*/ 	.byte	0x04, 0x12
        /*0332*/ 	.short	(.L_175 - .L_174)
	.align		4
.L_174:
        /*0334*/ 	.word	index@(_ZN2at6native29vectorized_elementwise_kernelILi8EZZZNS0_17atanh_kernel_cudaERNS_18TensorIteratorBaseEENKUlvE0_clEvENKUlvE2_clEvEUlN3c108BFloat16EE_St5arrayIPcLm2EEEEviT0_T1_)
        /*0338*/ 	.word	0x00000000


	//----- nvinfo : EIATTR_MIN_STACK_SIZE
	.align		4
.L_175:
        /*033c*/ 	.byte	0x04, 0x12
        /*033e*/ 	.short	(.L_177 - .L_176)
	.align		4
.L_176:
        /*0340*/ 	.word	index@(_ZN2at6native18elementwise_kernelILi128ELi4EZNS0_15gpu_kernel_implIZZZNS0_17atanh_kernel_cudaERNS_18TensorIteratorBaseEENKUlvE0_clEvENKUlvE1_clEvEUlN3c104HalfEE_EEvS4_RKT_EUliE_EEviT1_)
        /*0344*/ 	.word	0x00000000


	//----- nvinfo : EIATTR_MIN_STACK_SIZE
	.align		4
.L_177:
        /*0348*/ 	.byte	0x04, 0x12
        /*034a*/ 	.short	(.L_179 - .L_178)
	.align		4
.L_178:
        /*034c*/ 	.word	index@(_ZN2at6native27unrolled_elementwise_kernelIZZZNS0_17atanh_kernel_cudaERNS_18TensorIteratorBaseEENKUlvE0_clEvENKUlvE1_clEvEUlN3c104HalfEE_St5arrayIPcLm2EELi4E23TrivialOffsetCalculatorILi1EjESD_NS0_6memory12LoadWithCastILi1EEENSE_13StoreWithCastILi1EEEEEviT_T0_T2_T3_T4_T5_)
        /*0350*/ 	.word	0x00000000


	//----- nvinfo : EIATTR_MIN_STACK_SIZE
	.align		4
.L_179:
        /*0354*/ 	.byte	0x04, 0x12
        /*0356*/ 	.short	(.L_181 - .L_180)
	.align		4
.L_180:
        /*0358*/ 	.word	index@(_ZN2at6native18elementwise_kernelILi128ELi4EZNS0_22gpu_kernel_impl_nocastIZZZNS0_17atanh_kernel_cudaERNS_18TensorIteratorBaseEENKUlvE0_clEvENKUlvE1_clEvEUlN3c104HalfEE_EEvS4_RKT_EUliE_EEviT1_)
        /*035c*/ 	.word	0x00000000


	//----- nvinfo : EIATTR_MIN_STACK_SIZE
	.align		4
.L_181:
        /*0360*/ 	.byte	0x04, 0x12
        /*0362*/ 	.short	(.L_183 - .L_182)
	.align		4
.L_182:
        /*0364*/ 	.word	index@(_ZN2at6native27unrolled_elementwise_kernelIZZZNS0_17atanh_kernel_cudaERNS_18TensorIteratorBaseEENKUlvE0_clEvENKUlvE1_clEvEUlN3c104HalfEE_St5arrayIPcLm2EELi4E23TrivialOffsetCalculatorILi1EjESD_NS0_6memory15LoadWithoutCastENSE_16StoreWithoutCastEEEviT_T0_T2_T3_T4_T5_)
        /*0368*/ 	.word	0x00000000


	//----- nvinfo : EIATTR_MIN_STACK_SIZE
	.align		4
.L_183:
        /*036c*/ 	.byte	0x04, 0x12
        /*036e*/ 	.short	(.L_185 - .L_184)
	.align		4
.L_184:
        /*0370*/ 	.word	index@(_ZN2at6native29vectorized_elementwise_kernelILi2EZZZNS0_17atanh_kernel_cudaERNS_18TensorIteratorBaseEENKUlvE0_clEvENKUlvE1_clEvEUlN3c104HalfEE_St5arrayIPcLm2EEEEviT0_T1_)
        /*0374*/ 	.word	0x00000000


	//----- nvinfo : EIATTR_MIN_STACK_SIZE
	.align		4
.L_185:
        /*0378*/ 	.byte	0x04, 0x12
        /*037a*/ 	.short	(.L_187 - .L_186)
	.align		4
.L_186:
        /*037c*/ 	.word	index@(_ZN2at6native29vectorized_elementwise_kernelILi4EZZZNS0_17atanh_kernel_cudaERNS_18TensorIteratorBaseEENKUlvE0_clEvENKUlvE1_clEvEUlN3c104HalfEE_St5arrayIPcLm2EEEEviT0_T1_)
        /*0380*/ 	.word	0x00000000


	//----- nvinfo : EIATTR_MIN_STACK_SIZE
	.align		4
.L_187:
        /*0384*/ 	.byte	0x04, 0x12
        /*0386*/ 	.short	(.L_189 - .L_188)
	.align		4
.L_188:
        /*0388*/ 	.word	index@(_ZN2at6native29vectorized_elementwise_kernelILi8EZZZNS0_17atanh_kernel_cudaERNS_18TensorIteratorBaseEENKUlvE0_clEvENKUlvE1_clEvEUlN3c104HalfEE_St5arrayIPcLm2EEEEviT0_T1_)
        /*038c*/ 	.word	0x00000000


	//----- nvinfo : EIATTR_MIN_STACK_SIZE
	.align		4
.L_189:
        /*0390*/ 	.byte	0x04, 0x12
        /*0392*/ 	.short	(.L_191 - .L_190)
	.align		4
.L_190:
        /*0394*/ 	.word	index@(_ZN2at6native18elementwise_kernelILi128ELi4EZNS0_15gpu_kernel_implIZZZNS0_17atanh_kernel_cudaERNS_18TensorIteratorBaseEENKUlvE0_clEvENKUlvE0_clEvEUlfE_EEvS4_RKT_EUliE_EEviT1_)
        /*0398*/ 	.word	0x00000000


	//----- nvinfo : EIATTR_MIN_STACK_SIZE
	.align		4
.L_191:
        /*039c*/ 	.byte	0x04, 0x12
        /*039e*/ 	.short	(.L_193 - .L_192)
	.align		4
.L_192:
        /*03a0*/ 	.word	index@(_ZN2at6native27unrolled_elementwise_kernelIZZZNS0_17atanh_kernel_cudaERNS_18TensorIteratorBaseEENKUlvE0_clEvENKUlvE0_clEvEUlfE_St5arrayIPcLm2EELi4E23TrivialOffsetCalculatorILi1EjESB_NS0_6memory12LoadWithCastILi1EEENSC_13StoreWithCastILi1EEEEEviT_T0_T2_T3_T4_T5_)
        /*03a4*/ 	.word	0x00000000


	//----- nvinfo : EIATTR_MIN_STACK_SIZE
	.align		4
.L_193:
        /*03a8*/ 	.byte	0x04, 0x12
        /*03aa*/ 	.short	(.L_195 - .L_194)
	.align		4
.L_194:
        /*03ac*/ 	.word	index@(_ZN2at6native18elementwise_kernelILi128ELi2EZNS0_22gpu_kernel_impl_nocastIZZZNS0_17atanh_kernel_cudaERNS_18TensorIteratorBaseEENKUlvE0_clEvENKUlvE0_clEvEUlfE_EEvS4_RKT_EUliE_EEviT1_)
        /*03b0*/ 	.word	0x00000000


	//----- nvinfo : EIATTR_MIN_STACK_SIZE
	.align		4
.L_195:
        /*03b4*/ 	.byte	0x04, 0x12
        /*03b6*/ 	.short	(.L_197 - .L_196)
	.align		4
.L_196:
        /*03b8*/ 	.word	index@(_ZN2at6native27unrolled_elementwise_kernelIZZZNS0_17atanh_kernel_cudaERNS_18TensorIteratorBaseEENKUlvE0_clEvENKUlvE0_clEvEUlfE_St5arrayIPcLm2EELi4E23TrivialOffsetCalculatorILi1EjESB_NS0_6memory15LoadWithoutCastENSC_16StoreWithoutCastEEEviT_T0_T2_T3_T4_T5_)
        /*03bc*/ 	.word	0x00000000


	//----- nvinfo : EIATTR_MIN_STACK_SIZE
	.align		4
.L_197:
        /*03c0*/ 	.byte	0x04, 0x12
        /*03c2*/ 	.short	(.L_199 - .L_198)
	.align		4
.L_198:
        /*03c4*/ 	.word	index@(_ZN2at6native29vectorized_elementwise_kernelILi2EZZZNS0_17atanh_kernel_cudaERNS_18TensorIteratorBaseEENKUlvE0_clEvENKUlvE0_clEvEUlfE_St5arrayIPcLm2EEEEviT0_T1_)
        /*03c8*/ 	.word	0x00000000


	//----- nvinfo : EIATTR_MIN_STACK_SIZE
	.align		4
.L_199:
        /*03cc*/ 	.byte	0x04, 0x12
        /*03ce*/ 	.short	(.L_201 - .L_200)
	.align		4
.L_200:
        /*03d0*/ 	.word	index@(_ZN2at6native29vectorized_elementwise_kernelILi4EZZZNS0_17atanh_kernel_cudaERNS_18TensorIteratorBaseEENKUlvE0_clEvENKUlvE0_clEvEUlfE_St5arrayIPcLm2EEEEviT0_T1_)
        /*03d4*/ 	.word	0x00000000


	//----- nvinfo : EIATTR_MIN_STACK_SIZE
	.align		4
.L_201:
        /*03d8*/ 	.byte	0x04, 0x12
        /*03da*/ 	.short	(.L_203 - .L_202)
	.align		4
.L_202:
        /*03dc*/ 	.word	index@(_ZN2at6native29vectorized_elementwise_kernelILi8EZZZNS0_17atanh_kernel_cudaERNS_18TensorIteratorBaseEENKUlvE0_clEvENKUlvE0_clEvEUlfE_St5arrayIPcLm2EEEEviT0_T1_)
        /*03e0*/ 	.word	0x00000000


	//----- nvinfo : EIATTR_MIN_STACK_SIZE
	.align		4
.L_203:
        /*03e4*/ 	.byte	0x04, 0x12
        /*03e6*/ 	.short	(.L_205 - .L_204)
	.align		4
.L_204:
        /*03e8*/ 	.word	index@(_ZN2at6native18elementwise_kernelILi128ELi4EZNS0_15gpu_kernel_implIZZZNS0_17atanh_kernel_cudaERNS_18TensorIteratorBaseEENKUlvE0_clEvENKUlvE_clEvEUldE_EEvS4_RKT_EUliE_EEviT1_)
        /*03ec*/ 	.word	0x00000000


	//----- nvinfo : EIATTR_MIN_STACK_SIZE
	.align		4
.L_205:
        /*03f0*/ 	.byte	0x04, 0x12
        /*03f2*/ 	.short	(.L_207 - .L_206)
	.align		4
.L_206:
        /*03f4*/ 	.word	index@(_ZN2at6native27unrolled_elementwise_kernelIZZZNS0_17atanh_kernel_cudaERNS_18TensorIteratorBaseEENKUlvE0_clEvENKUlvE_clEvEUldE_St5arrayIPcLm2EELi4E23TrivialOffsetCalculatorILi1EjESB_NS0_6memory12LoadWithCastILi1EEENSC_13StoreWithCastILi1EEEEEviT_T0_T2_T3_T4_T5_)
        /*03f8*/ 	.word	0x00000000


	//----- nvinfo : EIATTR_MIN_STACK_SIZE
	.align		4
.L_207:
        /*03fc*/ 	.byte	0x04, 0x12
        /*03fe*/ 	.short	(.L_209 - .L_208)
	.align		4
.L_208:
        /*0400*/ 	.word	index@(_ZN2at6native18elementwise_kernelILi128ELi2EZNS0_22gpu_kernel_impl_nocastIZZZNS0_17atanh_kernel_cudaERNS_18TensorIteratorBaseEENKUlvE0_clEvENKUlvE_clEvEUldE_EEvS4_RKT_EUliE_EEviT1_)
        /*0404*/ 	.word	0x00000000


	//----- nvinfo : EIATTR_MIN_STACK_SIZE
	.align		4
.L_209:
        /*0408*/ 	.byte	0x04, 0x12
        /*040a*/ 	.short	(.L_211 - .L_210)
	.align		4
.L_210:
        /*040c*/ 	.word	index@(_ZN2at6native27unrolled_elementwise_kernelIZZZNS0_17atanh_kernel_cudaERNS_18TensorIteratorBaseEENKUlvE0_clEvENKUlvE_clEvEUldE_St5arrayIPcLm2EELi4E23TrivialOffsetCalculatorILi1EjESB_NS0_6memory15LoadWithoutCastENSC_16StoreWithoutCastEEEviT_T0_T2_T3_T4_T5_)
        /*0410*/ 	.word	0x00000000


	//----- nvinfo : EIATTR_MIN_STACK_SIZE
	.align		4
.L_211:
        /*0414*/ 	.byte	0x04, 0x12
        /*0416*/ 	.short	(.L_213 - .L_212)
	.align		4
.L_212:
        /*0418*/ 	.word	index@(_ZN2at6native29vectorized_elementwise_kernelILi2EZZZNS0_17atanh_kernel_cudaERNS_18TensorIteratorBaseEENKUlvE0_clEvENKUlvE_clEvEUldE_St5arrayIPcLm2EEEEviT0_T1_)
        /*041c*/ 	.word	0x00000000


	//----- nvinfo : EIATTR_MIN_STACK_SIZE
	.align		4
.L_213:
        /*0420*/ 	.byte	0x04, 0x12
        /*0422*/ 	.short	(.L_215 - .L_214)
	.align		4
.L_214:
        /*0424*/ 	.word	index@(_ZN2at6native29vectorized_elementwise_kernelILi4EZZZNS0_17atanh_kernel_cudaERNS_18TensorIteratorBaseEENKUlvE0_clEvENKUlvE_clEvEUldE_St5arrayIPcLm2EEEEviT0_T1_)
        /*0428*/ 	.word	0x00000000


	//----- nvinfo : EIATTR_MIN_STACK_SIZE
	.align		4
.L_215:
        /*042c*/ 	.byte	0x04, 0x12
        /*042e*/ 	.short	(.L_217 - .L_216)
	.align		4
.L_216:
        /*0430*/ 	.word	index@(_ZN2at6native29vectorized_elementwise_kernelILi8EZZZNS0_17atanh_kernel_cudaERNS_18TensorIteratorBaseEENKUlvE0_clEvENKUlvE_clEvEUldE_St5arrayIPcLm2EEEEviT0_T1_)
        /*0434*/ 	.word	0x00000000
.L_217:


//--------------------- .nv.info._ZN2at6native18elementwise_kernelILi128ELi4EZNS0_15gpu_kernel_implIZZZNS0_17atanh_kernel_cudaERNS_18TensorIteratorBaseEENKUlvE0_clEvENKUlvE2_clEvEUlN3c108BFloat16EE_EEvS4_RKT_EUliE_EEviT1_ --------------------------
	.section	.nv.info._ZN2at6native18elementwise_kernelILi128ELi4EZNS0_15gpu_kernel_implIZZZNS0_17atanh_kernel_cudaERNS_18TensorIteratorBaseEENKUlvE0_clEvENKUlvE2_clEvEUlN3c108BFloat16EE_EEvS4_RKT_EUliE_EEviT1_,"",@"SHT_CUDA_INFO"
	.sectionflags	@""
	.align	4


	//----- nvinfo : EIATTR_CUDA_API_VERSION
	.align		4
        /*0000*/ 	.byte	0x04, 0x37
        /*0002*/ 	.short	(.L_219 - .L_218)
.L_218:
        /*0004*/ 	.word	0x00000082


	//----- nvinfo : EIATTR_SW2861232_WAR
	.align		4
.L_219:
        /*0008*/ 	.byte	0x01, 0x35
	.zero		2


	//----- nvinfo : EIATTR_PARAM_CBANK
	.align		4
        /*000c*/ 	.byte	0x04, 0x0a
        /*000e*/ 	.short	(.L_221 - .L_220)
	.align		4
.L_220:
        /*0010*/ 	.word	index@(.nv.constant0._ZN2at6native18elementwise_kernelILi128ELi4EZNS0_15gpu_kernel_implIZZZNS0_17atanh_kernel_cudaERNS_18TensorIteratorBaseEENKUlvE0_clEvENKUlvE2_clEvEUlN3c108BFloat16EE_EEvS4_RKT_EUliE_EEviT1_)
        /*0014*/ 	.short	0x0160
        /*0016*/ 	.short	0x0220


	//----- nvinfo : EIATTR_CBANK_PARAM_SIZE
	.align		4
.L_221:
        /*0018*/ 	.byte	0x03, 0x19
        /*001a*/ 	.short	0x0220


	//----- nvinfo : EIATTR_KPARAM_INFO
	.align		4
        /*001c*/ 	.byte	0x04, 0x17
        /*001e*/ 	.short	(.L_223 - .L_222)
.L_222:
        /*0020*/ 	.word	0x00000000
        /*0024*/ 	.short	0x0001
        /*0026*/ 	.short	0x0008
        /*0028*/ 	.byte	0x00, 0xf0, 0x61, 0x08


	//----- nvinfo : EIATTR_KPARAM_INFO
	.align		4
.L_223:
        /*002c*/ 	.byte	0x04, 0x17
        /*002e*/ 	.short	(.L_225 - .L_224)
.L_224:
        /*0030*/ 	.word	0x00000000
        /*0034*/ 	.short	0x0000
        /*0036*/ 	.short	0x0000
        /*0038*/ 	.byte	0x00, 0xf0, 0x11, 0x00


	//----- nvinfo : EIATTR_MAXREG_COUNT
	.align		4
.L_225:
        /*003c*/ 	.byte	0x03, 0x1b
        /*003e*/ 	.short	0x0080


	//----- nvinfo : EIATTR_EXTERNS
	.align		4
        /*0040*/ 	.byte	0x04, 0x0f
        /*0042*/ 	.short	(.L_227 - .L_226)


	//   ....[0]....
	.align		4
.L_226:
        /*0044*/ 	.word	index@(__assertfail)


	//----- nvinfo : EIATTR_MERCURY_ISA_VERSION
	.align		4
.L_227:
        /*0048*/ 	.byte	0x03, 0x5f
        /*004a*/ 	.short	0x0000


	//----- nvinfo : EIATTR_SYSCALL_OFFSETS
	.align		4
        /*004c*/ 	.byte	0x04, 0x46
        /*004e*/ 	.short	(.L_229 - .L_228)


	//   ....[0]....
.L_228:
        /*0050*/ 	.word	0x00001df0


	//   ....[1]....
        /*0054*/ 	.word	0x00003030


	//   ....[2]....
        /*0058*/ 	.word	0x00004e70


	//   ....[3]....
        /*005c*/ 	.word	0x000060b0


	//   ....[4]....
        /*0060*/ 	.word	0x00007ec0


	//   ....[5]....
        /*0064*/ 	.word	0x00009100


	//   ....[6]....
        /*0068*/ 	.word	0x0000af20


	//   ....[7]....
        /*006c*/ 	.word	0x0000c160


	//----- nvinfo : EIATTR_EXIT_INSTR_OFFSETS
	.align		4
.L_229:
        /*0070*/ 	.byte	0x04, 0x1c
        /*0072*/ 	.short	(.L_231 - .L_230)


	//   ....[0]....
.L_230:
        /*0074*/ 	.word	0x000091c0


	//   ....[1]....
        /*0078*/ 	.word	0x0000b360


	//   ....[2]....
        /*007c*/ 	.word	0x0000b3a0


	//   ....[3]....
        /*0080*/ 	.word	0x0000b440


	//   ....[4]....
        /*0084*/ 	.word	0x0000b480


	//   ....[5]....
        /*0088*/ 	.word	0x0000b4c0


	//   ....[6]....
        /*008c*/ 	.word	0x0000b550


	//   ....[7]....
        /*0090*/ 	.word	0x0000b590


	//   ....[8]....
        /*0094*/ 	.word	0x0000b630


	//   ....[9]....
        /*0098*/ 	.word	0x0000b680


	//   ....[10]....
        /*009c*/ 	.word	0x0000b6d0


	//   ....[11]....
        /*00a0*/ 	.word	0x0000b7a0


	//   ....[12]....
        /*00a4*/ 	.word	0x0000b800


	//   ....[13]....
        /*00a8*/ 	.word	0x0000b990


	//   ....[14]....
        /*00ac*/ 	.word	0x0000baf0


	//   ....[15]....
        /*00b0*/ 	.word	0x0000bb10


	//   ....[16]....
        /*00b4*/ 	.word	0x0000bbd0


	//   ....[17]....
        /*00b8*/ 	.word	0x0000bd50


	//   ....[18]....
        /*00bc*/ 	.word	0x0000bed0


	//   ....[19]....
        /*00c0*/ 	.word	0x0000c030


	//   ....[20]....
        /*00c4*/ 	.word	0x0000c170


	//   ....[21]....
        /*00c8*/ 	.word	0x0000c1b0


	//   ....[22]....
        /*00cc*/ 	.word	0x0000c1f0


	//----- nvinfo : EIATTR_MAX_THREADS
	.align		4
.L_231:
        /*00d0*/ 	.byte	0x04, 0x05
        /*00d2*/ 	.short	(.L_233 - .L_232)
.L_232:
        /*00d4*/ 	.word	0x00000080
        /*00d8*/ 	.word	0x00000001
        /*00dc*/ 	.word	0x00000001


	//----- nvinfo : EIATTR_CRS_STACK_SIZE
	.align		4
.L_233:
        /*00e0*/ 	.byte	0x04, 0x1e
        /*00e2*/ 	.short	(.L_235 - .L_234)
.L_234:
        /*00e4*/ 	.word	0x00000000
.L_235:


//--------------------- .nv.info._ZN2at6native27unrolled_elementwise_kernelIZZZNS0_17atanh_kernel_cudaERNS_18TensorIteratorBaseEENKUlvE0_clEvENKUlvE2_clEvEUlN3c108BFloat16EE_St5arrayIPcLm2EELi4E23TrivialOffsetCalculatorILi1EjESD_NS0_6memory12LoadWithCastILi1EEENSE_13StoreWithCastILi1EEEEEviT_T0_T2_T3_T4_T5_ --------------------------
	.section	.nv.info._ZN2at6native27unrolled_elementwise_kernelIZZZNS0_17atanh_kernel_cudaERNS_18TensorIteratorBaseEENKUlvE0_clEvENKUlvE2_clEvEUlN3c108BFloat16EE_St5arrayIPcLm2EELi4E23TrivialOffsetCalculatorILi1EjESD_NS0_6memory12LoadWithCastILi1EEENSE_13StoreWithCastILi1EEEEEviT_T0_T2_T3_T4_T5_,"",@"SHT_CUDA_INFO"
	.sectionflags	@""
	.align	4


	//----- nvinfo : EIATTR_CUDA_API_VERSION
	.align		4
        /*0000*/ 	.byte	0x04, 0x37
        /*0002*/ 	.short	(.L_237 - .L_236)
.L_236:
        /*0004*/ 	.word	0x00000082


	//----- nvinfo : EIATTR_SW2861232_WAR
	.align		4
.L_237:
        /*0008*/ 	.byte	0x01, 0x35
	.zero		2


	//----- nvinfo : EIATTR_PARAM_CBANK
	.align		4
        /*000c*/ 	.byte	0x04, 0x0a
        /*000e*/ 	.short	(.L_239 - .L_238)
	.align		4
.L_238:
        /*0010*/ 	.word	index@(.nv.constant0._ZN2at6native27unrolled_elementwise_kernelIZZZNS0_17atanh_kernel_cudaERNS_18TensorIteratorBaseEENKUlvE0_clEvENKUlvE2_clEvEUlN3c108BFloat16EE_St5arrayIPcLm2EELi4E23TrivialOffsetCalculatorILi1EjESD_NS0_6memory12LoadWithCastILi1EEENSE_13StoreWithCastILi1EEEEEviT_T0_T2_T3_T4_T5_)
        /*0014*/ 	.short	0x0160
        /*0016*/ 	.short	0x002c


	//----- nvinfo : EIATTR_CBANK_PARAM_SIZE
	.align		4
.L_239:
        /*0018*/ 	.byte	0x03, 0x19
        /*001a*/ 	.short	0x002c


	//----- nvinfo : EIATTR_KPARAM_INFO
	.align		4
        /*001c*/ 	.byte	0x04, 0x17
        /*001e*/ 	.short	(.L_241 - .L_240)
.L_240:
        /*0020*/ 	.word	0x00000000
        /*0024*/ 	.short	0x0006
        /*0026*/ 	.short	0x0024
        /*0028*/ 	.byte	0x00, 0xf0, 0x21, 0x00


	//----- nvinfo : EIATTR_KPARAM_INFO
	.align		4
.L_241:
        /*002c*/ 	.byte	0x04, 0x17
        /*002e*/ 	.short	(.L_243 - .L_242)
.L_242:
        /*0030*/ 	.word	0x00000000
        /*0034*/ 	.short	0x0005
        /*0036*/ 	.short	0x001c
        /*0038*/ 	.byte	0x00, 0xf0, 0x21, 0x00


	//----- nvinfo : EIATTR_KPARAM_INFO
	.align		4
.L_243:
        /*003c*/ 	.byte	0x04, 0x17
        /*003e*/ 	.short	(.L_245 - .L_244)
.L_244:
        /*0040*/ 	.word	0x00000000
        /*0044*/ 	.short	0x0004
        /*0046*/ 	.short	0x0019
        /*0048*/ 	.byte	0x00, 0xf0, 0x05, 0x00


	//----- nvinfo : EIATTR_KPARAM_INFO
	.align		4
.L_245:
        /*004c*/ 	.byte	0x04, 0x17
        /*004e*/ 	.short	(.L_247 - .L_246)
.L_246:
        /*0050*/ 	.word	0x00000000
        /*0054*/ 	.short	0x0003
        /*0056*/ 	.short	0x0018
        /*0058*/ 	.byte	0x00, 0xf0, 0x05, 0x00


	//----- nvinfo : EIATTR_KPARAM_INFO
	.align		4
.L_247:
        /*005c*/ 	.byte	0x04, 0x17
        /*005e*/ 	.short	(.L_249 - .L_248)
.L_248:
        /*0060*/ 	.word	0x00000000
        /*0064*/ 	.short	0x0002
        /*0066*/ 	.short	0x0008
        /*0068*/ 	.byte	0x00, 0xf0, 0x41, 0x00


	//----- nvinfo : EIATTR_KPARAM_INFO
	.align		4
.L_249:
        /*006c*/ 	.byte	0x04, 0x17
        /*006e*/ 	.short	(.L_251 - .L_250)
.L_250:
        /*0070*/ 	.word	0x00000000
        /*0074*/ 	.short	0x0001
        /*0076*/ 	.short	0x0004
        /*0078*/ 	.byte	0x00, 0xf0, 0x05, 0x00


	//----- nvinfo : EIATTR_KPARAM_INFO
	.align		4
.L_251:
        /*007c*/ 	.byte	0x04, 0x17
        /*007e*/ 	.short	(.L_253 - .L_252)
.L_252:
        /*0080*/ 	.word	0x00000000
        /*0084*/ 	.short	0x0000
        /*0086*/ 	.short	0x0000
        /*0088*/ 	.byte	0x00, 0xf0, 0x11, 0x00


	//----- nvinfo : EIATTR_MAXREG_COUNT
	.align		4
.L_253:
        /*008c*/ 	.byte	0x03, 0x1b
        /*008e*/ 	.short	0x00ff


	//----- nvinfo : EIATTR_EXTERNS
	.align		4
        /*0090*/ 	.byte	0x04, 0x0f
        /*0092*/ 	.short	(.L_255 - .L_254)


	//   ....[0]....
	.align		4
.L_254:
        /*0094*/ 	.word	index@(__assertfail)


	//----- nvinfo : EIATTR_MERCURY_ISA_VERSION
	.align		4
.L_255:
        /*0098*/ 	.byte	0x03, 0x5f
        /*009a*/ 	.short	0x0000


	//----- nvinfo : EIATTR_SYSCALL_OFFSETS
	.align		4
        /*009c*/ 	.byte	0x04, 0x46
        /*009e*/ 	.short	(.L_257 - .L_256)


	//   ....[0]....
.L_256:
        /*00a0*/ 	.word	0x000010a0


	//   ....[1]....
        /*00a4*/ 	.word	0x000021a0


	//   ....[2]....
        /*00a8*/ 	.word	0x000032b0


	//   ....[3]....
        /*00ac*/ 	.word	0x00004390


	//   ....[4]....
        /*00b0*/ 	.word	0x000060e0


	//   ....[5]....
        /*00b4*/ 	.word	0x00007110


	//   ....[6]....
        /*00b8*/ 	.word	0x00008100


	//   ....[7]....
        /*00bc*/ 	.word	0x000090f0


	//----- nvinfo : EIATTR_EXIT_INSTR_OFFSETS
	.align		4
.L_257:
        /*00c0*/ 	.byte	0x04, 0x1c
        /*00c2*/ 	.short	(.L_259 - .L_258)


	//   ....[0]....
.L_258:
        /*00c4*/ 	.word	0x000081c0


	//   ....[1]....
        /*00c8*/ 	.word	0x000082f0


	//   ....[2]....
        /*00cc*/ 	.word	0x00008330


	//   ....[3]....
        /*00d0*/ 	.word	0x000083d0


	//   ....[4]....
        /*00d4*/ 	.word	0x00008410


	//   ....[5]....
        /*00d8*/ 	.word	0x00008450


	//   ....[6]....
        /*00dc*/ 	.word	0x000084e0


	//   ....[7]....
        /*00e0*/ 	.word	0x00008520


	//   ....[8]....
        /*00e4*/ 	.word	0x000085c0


	//   ....[9]....
        /*00e8*/ 	.word	0x00008610


	//   ....[10]....
        /*00ec*/ 	.word	0x00008660


	//   ....[11]....
        /*00f0*/ 	.word	0x00008730


	//   ....[12]....
        /*00f4*/ 	.word	0x00008790


	//   ....[13]....
        /*00f8*/ 	.word	0x00008920


	//   ....[14]....
        /*00fc*/ 	.word	0x00008a80


	//   ....[15]....
        /*0100*/ 	.word	0x00008aa0


	//   ....[16]....
        /*0104*/ 	.word	0x00008b60


	//   ....[17]....
        /*0108*/ 	.word	0x00008ce0


	//   ....[18]....
        /*010c*/ 	.word	0x00008e60


	//   ....[19]....
        /*0110*/ 	.word	0x00008fc0


	//   ....[20]....
        /*0114*/ 	.word	0x00009100


	//   ....[21]....
        /*0118*/ 	.word	0x00009140


	//   ....[22]....
        /*011c*/ 	.word	0x00009180


	//----- nvinfo : EIATTR_MAX_THREADS
	.align		4
.L_259:
        /*0120*/ 	.byte	0x04, 0x05
        /*0122*/ 	.short	(.L_261 - .L_260)
.L_260:
        /*0124*/ 	.word	0x00000080
        /*0128*/ 	.word	0x00000001
        /*012c*/ 	.word	0x00000001


	//----- nvinfo : EIATTR_CRS_STACK_SIZE
	.align		4
.L_261:
        /*0130*/ 	.byte	0x04, 0x1e
        /*0132*/ 	.short	(.L_263 - .L_262)
.L_262:
        /*0134*/ 	.word	0x00000000
.L_263:


//--------------------- .nv.info._ZN2at6native18elementwise_kernelILi128ELi4EZNS0_22gpu_kernel_impl_nocastIZZZNS0_17atanh_kernel_cudaERNS_18TensorIteratorBaseEENKUlvE0_clEvENKUlvE2_clEvEUlN3c108BFloat16EE_EEvS4_RKT_EUliE_EEviT1_ --------------------------
	.section	.nv.info._ZN2at6native18elementwise_kernelILi128ELi4EZNS0_22gpu_kernel_impl_nocastIZZZNS0_17atanh_kernel_cudaERNS_18TensorIteratorBaseEENKUlvE0_clEvENKUlvE2_clEvEUlN3c108BFloat16EE_EEvS4_RKT_EUliE_EEviT1_,"",@"SHT_CUDA_INFO"
	.sectionflags	@""
	.align	4


	//----- nvinfo : EIATTR_CUDA_API_VERSION
	.align		4
        /*0000*/ 	.byte	0x04, 0x37
        /*0002*/ 	.short	(.L_265 - .L_264)
.L_264:
        /*0004*/ 	.word	0x00000082


	//----- nvinfo : EIATTR_SW2861232_WAR
	.align		4
.L_265:
        /*0008*/ 	.byte	0x01, 0x35
	.zero		2


	//----- nvinfo : EIATTR_PARAM_CBANK
	.align		4
        /*000c*/ 	.byte	0x04, 0x0a
        /*000e*/ 	.short	(.L_267 - .L_266)
	.align		4
.L_266:
        /*0010*/ 	.word	index@(.nv.constant0._ZN2at6native18elementwise_kernelILi128ELi4EZNS0_22gpu_kernel_impl_nocastIZZZNS0_17atanh_kernel_cudaERNS_18TensorIteratorBaseEENKUlvE0_clEvENKUlvE2_clEvEUlN3c108BFloat16EE_EEvS4_RKT_EUliE_EEviT1_)
        /*0014*/ 	.short	0x0160
        /*0016*/ 	.short	0x0220


	//----- nvinfo : EIATTR_CBANK_PARAM_SIZE
	.align		4
.L_267:
        /*0018*/ 	.byte	0x03, 0x19
        /*001a*/ 	.short	0x0220


	//----- nvinfo : EIATTR_KPARAM_INFO
	.align		4
        /*001c*/ 	.byte	0x04, 0x17
        /*001e*/ 	.short	(.L_269 - .L_268)
.L_268:
        /*0020*/ 	.word	0x00000000
        /*0024*/ 	.short	0x0001
        /*0026*/ 	.short	0x0008
        /*0028*/ 	.byte	0x00, 0xf0, 0x61, 0x08


	//----- nvinfo : EIATTR_KPARAM_INFO
	.align		4
.L_269:
        /*002c*/ 	.byte	0x04, 0x17
        /*002e*/ 	.short	(.L_271 - .L_270)
.L_270:
        /*0030*/ 	.word	0x00000000
        /*0034*/ 	.short	0x0000
        /*0036*/ 	.short	0x0000
        /*0038*/ 	.byte	0x00, 0xf0, 0x11, 0x00


	//----- nvinfo : EIATTR_MAXREG_COUNT
	.align		4
.L_271:
        /*003c*/ 	.byte	0x03, 0x1b
        /*003e*/ 	.short	0x0080


	//----- nvinfo : EIATTR_MERCURY_ISA_VERSION
	.align		4
        /*0040*/ 	.byte	0x03, 0x5f
        /*0042*/ 	.short	0x0000


	//----- nvinfo : EIATTR_EXIT_INSTR_OFFSETS
	.align		4
        /*0044*/ 	.byte	0x04, 0x1c
        /*0046*/ 	.short	(.L_273 - .L_272)


	//   ....[0]....
.L_272:
        /*0048*/ 	.word	0x000034f0


	//   ....[1]....
        /*004c*/ 	.word	0x00004640


	//----- nvinfo : EIATTR_MAX_THREADS
	.align		4
.L_273:
        /*0050*/ 	.byte	0x04, 0x05
        /*0052*/ 	.short	(.L_275 - .L_274)
.L_274:
        /*0054*/ 	.word	0x00000080
        /*0058*/ 	.word	0x00000001
        /*005c*/ 	.word	0x00000001


	//----- nvinfo : EIATTR_CRS_STACK_SIZE
	.align		4
.L_275:
        /*0060*/ 	.byte	0x04, 0x1e
        /*0062*/ 	.short	(.L_277 - .L_276)
.L_276:
        /*0064*/ 	.word	0x00000000
.L_277:


//--------------------- .nv.info._ZN2at6native27unrolled_elementwise_kernelIZZZNS0_17atanh_kernel_cudaERNS_18TensorIteratorBaseEENKUlvE0_clEvENKUlvE2_clEvEUlN3c108BFloat16EE_St5arrayIPcLm2EELi4E23TrivialOffsetCalculatorILi1EjESD_NS0_6memory15LoadWithoutCastENSE_16StoreWithoutCastEEEviT_T0_T2_T3_T4_T5_ --------------------------
	.section	.nv.info._ZN2at6native27unrolled_elementwise_kernelIZZZNS0_17atanh_kernel_cudaERNS_18TensorIteratorBaseEENKUlvE0_clEvENKUlvE2_clEvEUlN3c108BFloat16EE_St5arrayIPcLm2EELi4E23TrivialOffsetCalculatorILi1EjESD_NS0_6memory15LoadWithoutCastENSE_16StoreWithoutCastEEEviT_T0_T2_T3_T4_T5_,"",@"SHT_CUDA_INFO"
	.sectionflags	@""
	.align	4


	//----- nvinfo : EIATTR_CUDA_API_VERSION
	.align		4
        /*0000*/ 	.byte	0x04, 0x37
        /*0002*/ 	.short	(.L_279 - .L_278)
.L_278:
        /*0004*/ 	.word	0x00000082


	//----- nvinfo : EIATTR_SW2861232_WAR
	.align		4
.L_279:
        /*0008*/ 	.byte	0x01, 0x35
	.zero		2


	//----- nvinfo : EIATTR_PARAM_CBANK
	.align		4
        /*000c*/ 	.byte	0x04, 0x0a
        /*000e*/ 	.short	(.L_281 - .L_280)
	.align		4
.L_280:
        /*0010*/ 	.word	index@(.nv.constant0._ZN2at6native27unrolled_elementwise_kernelIZZZNS0_17atanh_kernel_cudaERNS_18TensorIteratorBaseEENKUlvE0_clEvENKUlvE2_clEvEUlN3c108BFloat16EE_St5arrayIPcLm2EELi4E23TrivialOffsetCalculatorILi1EjESD_NS0_6memory15LoadWithoutCastENSE_16StoreWithoutCastEEEviT_T0_T2_T3_T4_T5_)
        /*0014*/ 	.short	0x0160
        /*0016*/ 	.short	0x001c


	//----- nvinfo : EIATTR_CBANK_PARAM_SIZE
	.align		4
.L_281:
        /*0018*/ 	.byte	0x03, 0x19
        /*001a*/ 	.short	0x001c


	//----- nvinfo : EIATTR_KPARAM_INFO
	.align		4
        /*001c*/ 	.byte	0x04, 0x17
        /*001e*/ 	.short	(.L_283 - .L_282)
.L_282:
        /*0020*/ 	.word	0x00000000
        /*0024*/ 	.short	0x0006
        /*0026*/ 	.short	0x001b
        /*0028*/ 	.byte	0x00, 0xf0, 0x05, 0x00


	//----- nvinfo : EIATTR_KPARAM_INFO
	.align		4
.L_283:
        /*002c*/ 	.byte	0x04, 0x17
        /*002e*/ 	.short	(.L_285 - .L_284)
.L_284:
        /*0030*/ 	.word	0x00000000
        /*0034*/ 	.short	0x0005
        /*0036*/ 	.short	0x001a
        /*0038*/ 	.byte	0x00, 0xf0, 0x05, 0x00


	//----- nvinfo : EIATTR_KPARAM_INFO
	.align		4
.L_285:
        /*003c*/ 	.byte	0x04, 0x17
        /*003e*/ 	.short	(.L_287 - .L_286)
.L_286:
        /*0040*/ 	.word	0x00000000
        /*0044*/ 	.short	0x0004
        /*0046*/ 	.short	0x0019
        /*0048*/ 	.byte	0x00, 0xf0, 0x05, 0x00


	//----- nvinfo : EIATTR_KPARAM_INFO
	.align		4
.L_287:
        /*004c*/ 	.byte	0x04, 0x17
        /*004e*/ 	.short	(.L_289 - .L_288)
.L_288:
        /*0050*/ 	.word	0x00000000
        /*0054*/ 	.short	0x0003
        /*0056*/ 	.short	0x0018
        /*0058*/ 	.byte	0x00, 0xf0, 0x05, 0x00


	//----- nvinfo : EIATTR_KPARAM_INFO
	.align		4
.L_289:
        /*005c*/ 	.byte	0x04, 0x17
        /*005e*/ 	.short	(.L_291 - .L_290)
.L_290:
        /*0060*/ 	.word	0x00000000
        /*0064*/ 	.short	0x0002
        /*0066*/ 	.short	0x0008
        /*0068*/ 	.byte	0x00, 0xf0, 0x41, 0x00


	//----- nvinfo : EIATTR_KPARAM_INFO
	.align		4
.L_291:
        /*006c*/ 	.byte	0x04, 0x17
        /*006e*/ 	.short	(.L_293 - .L_292)
.L_292:
        /*0070*/ 	.word	0x00000000
        /*0074*/ 	.short	0x0001
        /*0076*/ 	.short	0x0004
        /*0078*/ 	.byte	0x00, 0xf0, 0x05, 0x00


	//----- nvinfo : EIATTR_KPARAM_INFO
	.align		4
.L_293:
        /*007c*/ 	.byte	0x04, 0x17
        /*007e*/ 	.short	(.L_295 - .L_294)
.L_294:
        /*0080*/ 	.word	0x00000000
        /*0084*/ 	.short	0x0000
        /*0086*/ 	.short	0x0000
        /*0088*/ 	.byte	0x00, 0xf0, 0x11, 0x00


	//----- nvinfo : EIATTR_MAXREG_COUNT
	.align		4
.L_295:
        /*008c*/ 	.byte	0x03, 0x1b
        /*008e*/ 	.short	0x00ff


	//----- nvinfo : EIATTR_MERCURY_ISA_VERSION
	.align		4
        /*0090*/ 	.byte	0x03, 0x5f
        /*0092*/ 	.short	0x0000


	//----- nvinfo : EIATTR_EXIT_INSTR_OFFSETS
	.align		4
        /*0094*/ 	.byte	0x04, 0x1c
        /*0096*/ 	.short	(.L_297 - .L_296)


	//   ....[0]....
.L_296:
        /*0098*/ 	.word	0x00000fe0


	//   ....[1]....
        /*009c*/ 	.word	0x00001030


	//----- nvinfo : EIATTR_MAX_THREADS
	.align		4
.L_297:
        /*00a0*/ 	.byte	0x04, 0x05
        /*00a2*/ 	.short	(.L_299 - .L_298)
.L_298:
        /*00a4*/ 	.word	0x00000080
        /*00a8*/ 	.word	0x00000001
        /*00ac*/ 	.word	0x00000001


	//----- nvinfo : EIATTR_CRS_STACK_SIZE
	.align		4
.L_299:
        /*00b0*/ 	.byte	0x04, 0x1e
        /*00b2*/ 	.short	(.L_301 - .L_300)
.L_300:
        /*00b4*/ 	.word	0x00000000
.L_301:


//--------------------- .nv.info._ZN2at6native29vectorized_elementwise_kernelILi2EZZZNS0_17atanh_kernel_cudaERNS_18TensorIteratorBaseEENKUlvE0_clEvENKUlvE2_clEvEUlN3c108BFloat16EE_St5arrayIPcLm2EEEEviT0_T1_ --------------------------
	.section	.nv.info._ZN2at6native29vectorized_elementwise_kernelILi2EZZZNS0_17atanh_kernel_cudaERNS_18TensorIteratorBaseEENKUlvE0_clEvENKUlvE2_clEvEUlN3c108BFloat16EE_St5arrayIPcLm2EEEEviT0_T1_,"",@"SHT_CUDA_INFO"
	.sectionflags	@""
	.align	4


	//----- nvinfo : EIATTR_CUDA_API_VERSION
	.align		4
        /*0000*/ 	.byte	0x04, 0x37
        /*0002*/ 	.short	(.L_303 - .L_302)
.L_302:
        /*0004*/ 	.word	0x00000082


	//----- nvinfo : EIATTR_SW2861232_WAR
	.align		4
.L_303:
        /*0008*/ 	.byte	0x01, 0x35
	.zero		2


	//----- nvinfo : EIATTR_PARAM_CBANK
	.align		4
        /*000c*/ 	.byte	0x04, 0x0a
        /*000e*/ 	.short	(.L_305 - .L_304)
	.align		4
.L_304:
        /*0010*/ 	.word	index@(.nv.constant0._ZN2at6native29vectorized_elementwise_kernelILi2EZZZNS0_17atanh_kernel_cudaERNS_18TensorIteratorBaseEENKUlvE0_clEvENKUlvE2_clEvEUlN3c108BFloat16EE_St5arrayIPcLm2EEEEviT0_T1_)
        /*0014*/ 	.short	0x0160
        /*0016*/ 	.short	0x0018


	//----- nvinfo : EIATTR_CBANK_PARAM_SIZE
	.align		4
.L_305:
        /*0018*/ 	.byte	0x03, 0x19
        /*001a*/ 	.short	0x0018


	//----- nvinfo : EIATTR_KPARAM_INFO
	.align		4
        /*001c*/ 	.byte	0x04, 0x17
        /*001e*/ 	.short	(.L_307 - .L_306)
.L_306:
        /*0020*/ 	.word	0x00000000
        /*0024*/ 	.short	0x0002
        /*0026*/ 	.short	0x0008
        /*0028*/ 	.byte	0x00, 0xf0, 0x41, 0x00


	//----- nvinfo : EIATTR_KPARAM_INFO
	.align		4
.L_307:
        /*002c*/ 	.byte	0x04, 0x17
        /*002e*/ 	.short	(.L_309 - .L_308)
.L_308:
        /*0030*/ 	.word	0x00000000
        /*0034*/ 	.short	0x0001
        /*0036*/ 	.short	0x0004
        /*0038*/ 	.byte	0x00, 0xf0, 0x05, 0x00


	//----- nvinfo : EIATTR_KPARAM_INFO
	.align		4
.L_309:
        /*003c*/ 	.byte	0x04, 0x17
        /*003e*/ 	.short	(.L_311 - .L_310)
.L_310:
        /*0040*/ 	.word	0x00000000
        /*0044*/ 	.short	0x0000
        /*0046*/ 	.short	0x0000
        /*0048*/ 	.byte	0x00, 0xf0, 0x11, 0x00


	//----- nvinfo : EIATTR_MAXREG_COUNT
	.align		4
.L_311:
        /*004c*/ 	.byte	0x03, 0x1b
        /*004e*/ 	.short	0x00ff


	//----- nvinfo : EIATTR_MERCURY_ISA_VERSION
	.align		4
        /*0050*/ 	.byte	0x03, 0x5f
        /*0052*/ 	.short	0x0000


	//----- nvinfo : EIATTR_EXIT_INSTR_OFFSETS
	.align		4
        /*0054*/ 	.byte	0x04, 0x1c
        /*0056*/ 	.short	(.L_313 - .L_312)


	//   ....[0]....
.L_312:
        /*0058*/ 	.word	0x00001540


	//   ....[1]....
        /*005c*/ 	.word	0x00003430


	//   ....[2]....
        /*0060*/ 	.word	0x00003480


	//----- nvinfo : EIATTR_MAX_THREADS
	.align		4
.L_313:
        /*0064*/ 	.byte	0x04, 0x05
        /*0066*/ 	.short	(.L_315 - .L_314)
.L_314:
        /*0068*/ 	.word	0x00000080
        /*006c*/ 	.word	0x00000001
        /*0070*/ 	.word	0x00000001


	//----- nvinfo : EIATTR_CRS_STACK_SIZE
	.align		4
.L_315:
        /*0074*/ 	.byte	0x04, 0x1e
        /*0076*/ 	.short	(.L_317 - .L_316)
.L_316:
        /*0078*/ 	.word	0x00000000
.L_317:


//--------------------- .nv.info._ZN2at6native29vectorized_elementwise_kernelILi4EZZZNS0_17atanh_kernel_cudaERNS_18TensorIteratorBaseEENKUlvE0_clEvENKUlvE2_clEvEUlN3c108BFloat16EE_St5arrayIPcLm2EEEEviT0_T1_ --------------------------
	.section	.nv.info._ZN2at6native29vectorized_elementwise_kernelILi4EZZZNS0_17atanh_kernel_cudaERNS_18TensorIteratorBaseEENKUlvE0_clEvENKUlvE2_clEvEUlN3c108BFloat16EE_St5arrayIPcLm2EEEEviT0_T1_,"",@"SHT_CUDA_INFO"
	.sectionflags	@""
	.align	4


	//----- nvinfo : EIATTR_CUDA_API_VERSION
	.align		4
        /*0000*/ 	.byte	0x04, 0x37
        /*0002*/ 	.short	(.L_319 - .L_318)
.L_318:
        /*0004*/ 	.word	0x00000082


	//----- nvinfo : EIATTR_SW2861232_WAR
	.align		4
.L_319:
        /*0008*/ 	.byte	0x01, 0x35
	.zero		2


	//----- nvinfo : EIATTR_PARAM_CBANK
	.align		4
        /*000c*/ 	.byte	0x04, 0x0a
        /*000e*/ 	.short	(.L_321 - .L_320)
	.align		4
.L_320:
        /*0010*/ 	.word	index@(.nv.constant0._ZN2at6native29vectorized_elementwise_kernelILi4EZZZNS0_17atanh_kernel_cudaERNS_18TensorIteratorBaseEENKUlvE0_clEvENKUlvE2_clEvEUlN3c108BFloat16EE_St5arrayIPcLm2EEEEviT0_T1_)
        /*0014*/ 	.short	0x0160
        /*0016*/ 	.short	0x0018


	//----- nvinfo : EIATTR_CBANK_PARAM_SIZE
	.align		4
.L_321:
        /*0018*/ 	.byte	0x03, 0x19
        /*001a*/ 	.short	0x0018


	//----- nvinfo : EIATTR_KPARAM_INFO
	.align		4
        /*001c*/ 	.byte	0x04, 0x17
        /*001e*/ 	.short	(.L_323 - .L_322)
.L_322:
        /*0020*/ 	.word	0x00000000
        /*0024*/ 	.short	0x0002
        /*0026*/ 	.short	0x0008
        /*0028*/ 	.byte	0x00, 0xf0, 0x41, 0x00


	//----- nvinfo : EIATTR_KPARAM_INFO
	.align		4
.L_323:
        /*002c*/ 	.byte	0x04, 0x17
        /*002e*/ 	.short	(.L_325 - .L_324)
.L_324:
        /*0030*/ 	.word	0x00000000
        /*0034*/ 	.short	0x0001
        /*0036*/ 	.short	0x0004
        /*0038*/ 	.byte	0x00, 0xf0, 0x05, 0x00


	//----- nvinfo : EIATTR_KPARAM_INFO
	.align		4
.L_325:
        /*003c*/ 	.byte	0x04, 0x17
        /*003e*/ 	.short	(.L_327 - .L_326)
.L_326:
        /*0040*/ 	.word	0x00000000
        /*0044*/ 	.short	0x0000
        /*0046*/ 	.short	0x0000
        /*0048*/ 	.byte	0x00, 0xf0, 0x11, 0x00


	//----- nvinfo : EIATTR_MAXREG_COUNT
	.align		4
.L_327:
        /*004c*/ 	.byte	0x03, 0x1b
        /*004e*/ 	.short	0x00ff


	//----- nvinfo : EIATTR_MERCURY_ISA_VERSION
	.align		4
        /*0050*/ 	.byte	0x03, 0x5f
        /*0052*/ 	.short	0x0000


	//----- nvinfo : EIATTR_EXIT_INSTR_OFFSETS
	.align		4
        /*0054*/ 	.byte	0x04, 0x1c
        /*0056*/ 	.short	(.L_329 - .L_328)


	//   ....[0]....
.L_328:
        /*0058*/ 	.word	0x00001500


	//   ....[1]....
        /*005c*/ 	.word	0x000033f0


	//   ....[2]....
        /*0060*/ 	.word	0x00003440


	//----- nvinfo : EIATTR_MAX_THREADS
	.align		4
.L_329:
        /*0064*/ 	.byte	0x04, 0x05
        /*0066*/ 	.short	(.L_331 - .L_330)
.L_330:
        /*0068*/ 	.word	0x00000080
        /*006c*/ 	.word	0x00000001
        /*0070*/ 	.word	0x00000001


	//----- nvinfo : EIATTR_CRS_STACK_SIZE
	.align		4
.L_331:
        /*0074*/ 	.byte	0x04, 0x1e
        /*0076*/ 	.short	(.L_333 - .L_332)
.L_332:
        /*0078*/ 	.word	0x00000000
.L_333:


//--------------------- .nv.info._ZN2at6native29vectorized_elementwise_kernelILi8EZZZNS0_17atanh_kernel_cudaERNS_18TensorIteratorBaseEENKUlvE0_clEvENKUlvE2_clEvEUlN3c108BFloat16EE_St5arrayIPcLm2EEEEviT0_T1_ --------------------------
	.section	.nv.info._ZN2at6native29vectorized_elementwise_kernelILi8EZZZNS0_17atanh_kernel_cudaERNS_18TensorIteratorBaseEENKUlvE0_clEvENKUlvE2_clEvEUlN3c108BFloat16EE_St5arrayIPcLm2EEEEviT0_T1_,"",@"SHT_CUDA_INFO"
	.sectionflags	@""
	.align	4


	//----- nvinfo : EIATTR_CUDA_API_VERSION
	.align		4
        /*0000*/ 	.byte	0x04, 0x37
        /*0002*/ 	.short	(.L_335 - .L_334)
.L_334:
        /*0004*/ 	.word	0x00000082


	//----- nvinfo : EIATTR_SW2861232_WAR
	.align		4
.L_335:
        /*0008*/ 	.byte	0x01, 0x35
	.zero		2


	//----- nvinfo : EIATTR_PARAM_CBANK
	.align		4
        /*000c*/ 	.byte	0x04, 0x0a
        /*000e*/ 	.short	(.L_337 - .L_336)
	.align		4
.L_336:
        /*0010*/ 	.word	index@(.nv.constant0._ZN2at6native29vectorized_elementwise_kernelILi8EZZZNS0_17atanh_kernel_cudaERNS_18TensorIteratorBaseEENKUlvE0_clEvENKUlvE2_clEvEUlN3c108BFloat16EE_St5arrayIPcLm2EEEEviT0_T1_)
        /*0014*/ 	.short	0x0160
        /*0016*/ 	.short	0x0018


	//----- nvinfo : EIATTR_CBANK_PARAM_SIZE
	.align		4
.L_337:
        /*0018*/ 	.byte	0x03, 0x19
        /*001a*/ 	.short	0x0018


	//----- nvinfo : EIATTR_KPARAM_INFO
	.align		4
        /*001c*/ 	.byte	0x04, 0x17
        /*001e*/ 	.short	(.L_339 - .L_338)
.L_338:
        /*0020*/ 	.word	0x00000000
        /*0024*/ 	.short	0x0002
        /*0026*/ 	.short	0x0008
        /*0028*/ 	.byte	0x00, 0xf0, 0x41, 0x00


	//----- nvinfo : EIATTR_KPARAM_INFO
	.align		4
.L_339:
        /*002c*/ 	.byte	0x04, 0x17
        /*002e*/ 	.short	(.L_341 - .L_340)
.L_340:
        /*0030*/ 	.word	0x00000000
        /*0034*/ 	.short	0x0001
        /*0036*/ 	.short	0x0004
        /*0038*/ 	.byte	0x00, 0xf0, 0x05, 0x00


	//----- nvinfo : EIATTR_KPARAM_INFO
	.align		4
.L_341:
        /*003c*/ 	.byte	0x04, 0x17
        /*003e*/ 	.short	(.L_343 - .L_342)
.L_342:
        /*0040*/ 	.word	0x00000000
        /*0044*/ 	.short	0x0000
        /*0046*/ 	.short	0x0000
        /*0048*/ 	.byte	0x00, 0xf0, 0x11, 0x00


	//----- nvinfo : EIATTR_MAXREG_COUNT
	.align		4
.L_343:
        /*004c*/ 	.byte	0x03, 0x1b
        /*004e*/ 	.short	0x00ff


	//----- nvinfo : EIATTR_MERCURY_ISA_VERSION
	.align		4
        /*0050*/ 	.byte	0x03, 0x5f
        /*0052*/ 	.short	0x0000


	//----- nvinfo : EIATTR_EXIT_INSTR_OFFSETS
	.align		4
        /*0054*/ 	.byte	0x04, 0x1c
        /*0056*/ 	.short	(.L_345 - .L_344)


	//   ....[0]....
.L_344:
        /*0058*/ 	.word	0x00000010


	//----- nvinfo : EIATTR_MAX_THREADS
	.align		4
.L_345:
        /*005c*/ 	.byte	0x04, 0x05
        /*005e*/ 	.short	(.L_347 - .L_346)
.L_346:
        /*0060*/ 	.word	0x00000080
        /*0064*/ 	.word	0x00000001
        /*0068*/ 	.word	0x00000001
.L_347:


//--------------------- .nv.info._ZN2at6native18elementwise_kernelILi128ELi4EZNS0_15gpu_kernel_implIZZZNS0_17atanh_kernel_cudaERNS_18TensorIteratorBaseEENKUlvE0_clEvENKUlvE1_clEvEUlN3c104HalfEE_EEvS4_RKT_EUliE_EEviT1_ --------------------------
	.section	.nv.info._ZN2at6native18elementwise_kernelILi128ELi4EZNS0_15gpu_kernel_implIZZZNS0_17atanh_kernel_cudaERNS_18TensorIteratorBaseEENKUlvE0_clEvENKUlvE1_clEvEUlN3c104HalfEE_EEvS4_RKT_EUliE_EEviT1_,"",@"SHT_CUDA_INFO"
	.sectionflags	@""
	.align	4


	//----- nvinfo : EIATTR_CUDA_API_VERSION
	.align		4
        /*0000*/ 	.byte	0x04, 0x37
        /*0002*/ 	.short	(.L_349 - .L_348)
.L_348:
        /*0004*/ 	.word	0x00000082


	//----- nvinfo : EIATTR_SW2861232_WAR
	.align		4
.L_349:
        /*0008*/ 	.byte	0x01, 0x35
	.zero		2


	//----- nvinfo : EIATTR_PARAM_CBANK
	.align		4
        /*000c*/ 	.byte	0x04, 0x0a
        /*000e*/ 	.short	(.L_351 - .L_350)
	.align		4
.L_350:
        /*0010*/ 	.word	index@(.nv.constant0._ZN2at6native18elementwise_kernelILi128ELi4EZNS0_15gpu_kernel_implIZZZNS0_17atanh_kernel_cudaERNS_18TensorIteratorBaseEENKUlvE0_clEvENKUlvE1_clEvEUlN3c104HalfEE_EEvS4_RKT_EUliE_EEviT1_)
        /*0014*/ 	.short	0x0160
        /*0016*/ 	.short	0x0220


	//----- nvinfo : EIATTR_CBANK_PARAM_SIZE
	.align		4
.L_351:
        /*0018*/ 	.byte	0x03, 0x19
        /*001a*/ 	.short	0x0220


	//----- nvinfo : EIATTR_KPARAM_INFO
	.align		4
        /*001c*/ 	.byte	0x04, 0x17
        /*001e*/ 	.short	(.L_353 - .L_352)
.L_352:
        /*0020*/ 	.word	0x00000000
        /*0024*/ 	.short	0x0001
        /*0026*/ 	.short	0x0008
        /*0028*/ 	.byte	0x00, 0xf0, 0x61, 0x08


	//----- nvinfo : EIATTR_KPARAM_INFO
	.align		4
.L_353:
        /*002c*/ 	.byte	0x04, 0x17
        /*002e*/ 	.short	(.L_355 - .L_354)
.L_354:
        /*0030*/ 	.word	0x00000000
        /*0034*/ 	.short	0x0000
        /*0036*/ 	.short	0x0000
        /*0038*/ 	.byte	0x00, 0xf0, 0x11, 0x00


	//----- nvinfo : EIATTR_MAXREG_COUNT
	.align		4
.L_355:
        /*003c*/ 	.byte	0x03, 0x1b
        /*003e*/ 	.short	0x0080


	//----- nvinfo : EIATTR_EXTERNS
	.align		4
        /*0040*/ 	.byte	0x04, 0x0f
        /*0042*/ 	.short	(.L_357 - .L_356)


	//   ....[0]....
	.align		4
.L_356:
        /*0044*/ 	.word	index@(__assertfail)


	//----- nvinfo : EIATTR_MERCURY_ISA_VERSION
	.align		4
.L_357:
        /*0048*/ 	.byte	0x03, 0x5f
        /*004a*/ 	.short	0x0000


	//----- nvinfo : EIATTR_SYSCALL_OFFSETS
	.align		4
        /*004c*/ 	.byte	0x04, 0x46
        /*004e*/ 	.short	(.L_359 - .L_358)


	//   ....[0]....
.L_358:
        /*0050*/ 	.word	0x00001dd0


	//   ....[1]....
        /*0054*/ 	.word	0x00003010


	//   ....[2]....
        /*0058*/ 	.word	0x00004e30


	//   ....[3]....
        /*005c*/ 	.word	0x00006070


	//   ....[4]....
        /*0060*/ 	.word	0x00007e60


	//   ....[5]....
        /*0064*/ 	.word	0x000090a0


	//   ....[6]....
        /*0068*/ 	.word	0x0000aea0


	//   ....[7]....
        /*006c*/ 	.word	0x0000c0e0


	//----- nvinfo : EIATTR_EXIT_INSTR_OFFSETS
	.align		4
.L_359:
        /*0070*/ 	.byte	0x04, 0x1c
        /*0072*/ 	.short	(.L_361 - .L_360)


	//   ....[0]....
.L_360:
        /*0074*/ 	.word	0x00009160


	//   ....[1]....
        /*0078*/ 	.word	0x0000b2e0


	//   ....[2]....
        /*007c*/ 	.word	0x0000b320


	//   ....[3]....
        /*0080*/ 	.word	0x0000b3c0


	//   ....[4]....
        /*0084*/ 	.word	0x0000b400


	//   ....[5]....
        /*0088*/ 	.word	0x0000b440


	//   ....[6]....
        /*008c*/ 	.word	0x0000b4d0


	//   ....[7]....
        /*0090*/ 	.word	0x0000b4f0


	//   ....[8]....
        /*0094*/ 	.word	0x0000b590


	//   ....[9]....
        /*0098*/ 	.word	0x0000b5e0


	//   ....[10]....
        /*009c*/ 	.word	0x0000b630


	//   ....[11]....
        /*00a0*/ 	.word	0x0000b700


	//   ....[12]....
        /*00a4*/ 	.word	0x0000b760


	//   ....[13]....
        /*00a8*/ 	.word	0x0000b8f0


	//   ....[14]....
        /*00ac*/ 	.word	0x0000ba50


	//   ....[15]....
        /*00b0*/ 	.word	0x0000ba90


	//   ....[16]....
        /*00b4*/ 	.word	0x0000bb50


	//   ....[17]....
        /*00b8*/ 	.word	0x0000bcd0


	//   ....[18]....
        /*00bc*/ 	.word	0x0000be50


	//   ....[19]....
        /*00c0*/ 	.word	0x0000bfb0


	//   ....[20]....
        /*00c4*/ 	.word	0x0000c0f0


	//   ....[21]....
        /*00c8*/ 	.word	0x0000c130


	//   ....[22]....
        /*00cc*/ 	.word	0x0000c170


	//----- nvinfo : EIATTR_MAX_THREADS
	.align		4
.L_361:
        /*00d0*/ 	.byte	0x04, 0x05
        /*00d2*/ 	.short	(.L_363 - .L_362)
.L_362:
        /*00d4*/ 	.word	0x00000080
        /*00d8*/ 	.word	0x00000001
        /*00dc*/ 	.word	0x00000001


	//----- nvinfo : EIATTR_CRS_STACK_SIZE
	.align		4
.L_363:
        /*00e0*/ 	.byte	0x04, 0x1e
        /*00e2*/ 	.short	(.L_365 - .L_364)
.L_364:
        /*00e4*/ 	.word	0x00000000
.L_365:


//--------------------- .nv.info._ZN2at6native27unrolled_elementwise_kernelIZZZNS0_17atanh_kernel_cudaERNS_18TensorIteratorBaseEENKUlvE0_clEvENKUlvE1_clEvEUlN3c104HalfEE_St5arrayIPcLm2EELi4E23TrivialOffsetCalculatorILi1EjESD_NS0_6memory12LoadWithCastILi1EEENSE_13StoreWithCastILi1EEEEEviT_T0_T2_T3_T4_T5_ --------------------------
	.section	.nv.info._ZN2at6native27unrolled_elementwise_kernelIZZZNS0_17atanh_kernel_cudaERNS_18TensorIteratorBaseEENKUlvE0_clEvENKUlvE1_clEvEUlN3c104HalfEE_St5arrayIPcLm2EELi4E23TrivialOffsetCalculatorILi1EjESD_NS0_6memory12LoadWithCastILi1EEENSE_13StoreWithCastILi1EEEEEviT_T0_T2_T3_T4_T5_,"",@"SHT_CUDA_INFO"
	.sectionflags	@""
	.align	4


	//----- nvinfo : EIATTR_CUDA_API_VERSION
	.align		4
        /*0000*/ 	.byte	0x04, 0x37
        /*0002*/ 	.short	(.L_367 - .L_366)
.L_366:
        /*0004*/ 	.word	0x00000082


	//----- nvinfo : EIATTR_SW2861232_WAR
	.align		4
.L_367:
        /*0008*/ 	.byte	0x01, 0x35
	.zero		2


	//----- nvinfo : EIATTR_PARAM_CBANK
	.align		4
        /*000c*/ 	.byte	0x04, 0x0a
        /*000e*/ 	.short	(.L_369 - .L_368)
	.align		4
.L_368:
        /*0010*/ 	.word	index@(.nv.constant0._ZN2at6native27unrolled_elementwise_kernelIZZZNS0_17atanh_kernel_cudaERNS_18TensorIteratorBaseEENKUlvE0_clEvENKUlvE1_clEvEUlN3c104HalfEE_St5arrayIPcLm2EELi4E23TrivialOffsetCalculatorILi1EjESD_NS0_6memory12LoadWithCastILi1EEENSE_13StoreWithCastILi1EEEEEviT_T0_T2_T3_T4_T5_)
        /*0014*/ 	.short	0x0160
        /*0016*/ 	.short	0x002c


	//----- nvinfo : EIATTR_CBANK_PARAM_SIZE
	.align		4
.L_369:
        /*0018*/ 	.byte	0x03, 0x19
        /*001a*/ 	.short	0x002c


	//----- nvinfo : EIATTR_KPARAM_INFO
	.align		4
        /*001c*/ 	.byte	0x04, 0x17
        /*001e*/ 	.short	(.L_371 - .L_370)
.L_370:
        /*0020*/ 	.word	0x00000000
        /*0024*/ 	.short	0x0006
        /*0026*/ 	.short	0x0024
        /*0028*/ 	.byte	0x00, 0xf0, 0x21, 0x00


	//----- nvinfo : EIATTR_KPARAM_INFO
	.align		4
.L_371:
        /*002c*/ 	.byte	0x04, 0x17
        /*002e*/ 	.short	(.L_373 - .L_372)
.L_372:
        /*0030*/ 	.word	0x00000000
        /*0034*/ 	.short	0x0005
        /*0036*/ 	.short	0x001c
        /*0038*/ 	.byte	0x00, 0xf0, 0x21, 0x00


	//----- nvinfo : EIATTR_KPARAM_INFO
	.align		4
.L_373:
        /*003c*/ 	.byte	0x04, 0x17
        /*003e*/ 	.short	(.L_375 - .L_374)
.L_374:
        /*0040*/ 	.word	0x00000000
        /*0044*/ 	.short	0x0004
        /*0046*/ 	.short	0x0019
        /*0048*/ 	.byte	0x00, 0xf0, 0x05, 0x00


	//----- nvinfo : EIATTR_KPARAM_INFO
	.align		4
.L_375:
        /*004c*/ 	.byte	0x04, 0x17
        /*004e*/ 	.short	(.L_377 - .L_376)
.L_376:
        /*0050*/ 	.word	0x00000000
        /*0054*/ 	.short	0x0003
        /*0056*/ 	.short	0x0018
        /*0058*/ 	.byte	0x00, 0xf0, 0x05, 0x00


	//----- nvinfo : EIATTR_KPARAM_INFO
	.align		4
.L_377:
        /*005c*/ 	.byte	0x04, 0x17
        /*005e*/ 	.short	(.L_379 - .L_378)
.L_378:
        /*0060*/ 	.word	0x00000000
        /*0064*/ 	.short	0x0002
        /*0066*/ 	.short	0x0008
        /*0068*/ 	.byte	0x00, 0xf0, 0x41, 0x00


	//----- nvinfo : EIATTR_KPARAM_INFO
	.align		4
.L_379:
        /*006c*/ 	.byte	0x04, 0x17
        /*006e*/ 	.short	(.L_381 - .L_380)
.L_380:
        /*0070*/ 	.word	0x00000000
        /*0074*/ 	.short	0x0001
        /*0076*/ 	.short	0x0004
        /*0078*/ 	.byte	0x00, 0xf0, 0x05, 0x00


	//----- nvinfo : EIATTR_KPARAM_INFO
	.align		4
.L_381:
        /*007c*/ 	.byte	0x04, 0x17
        /*007e*/ 	.short	(.L_383 - .L_382)
.L_382:
        /*0080*/ 	.word	0x00000000
        /*0084*/ 	.short	0x0000
        /*0086*/ 	.short	0x0000
        /*0088*/ 	.byte	0x00, 0xf0, 0x11, 0x00


	//----- nvinfo : EIATTR_MAXREG_COUNT
	.align		4
.L_383:
        /*008c*/ 	.byte	0x03, 0x1b
        /*008e*/ 	.short	0x00ff


	//----- nvinfo : EIATTR_EXTERNS
	.align		4
        /*0090*/ 	.byte	0x04, 0x0f
        /*0092*/ 	.short	(.L_385 - .L_384)


	//   ....[0]....
	.align		4
.L_384:
        /*0094*/ 	.word	index@(__assertfail)


	//----- nvinfo : EIATTR_MERCURY_ISA_VERSION
	.align		4
.L_385:
        /*0098*/ 	.byte	0x03, 0x5f
        /*009a*/ 	.short	0x0000


	//----- nvinfo : EIATTR_SYSCALL_OFFSETS
	.align		4
        /*009c*/ 	.byte	0x04, 0x46
        /*009e*/ 	.short	(.L_387 - .L_386)


	//   ....[0]....
.L_386:
        /*00a0*/ 	.word	0x00001070


	//   ....[1]....
        /*00a4*/ 	.word	0x00002140


	//   ....[2]....
        /*00a8*/ 	.word	0x00003220


	//   ....[3]....
        /*00ac*/ 	.word	0x000042d0


	//   ....[4]....
        /*00b0*/ 	.word	0x00006020


	//   ....[5]....
        /*00b4*/ 	.word	0x00007050


	//   ....[6]....
        /*00b8*/ 	.word	0x00008040


	//   ....[7]....
        /*00bc*/ 	.word	0x00009030


	//----- nvinfo : EIATTR_EXIT_INSTR_OFFSETS
	.align		4
.L_387:
        /*00c0*/ 	.byte	0x04, 0x1c
        /*00c2*/ 	.short	(.L_389 - .L_388)


	//   ....[0]....
.L_388:
        /*00c4*/ 	.word	0x00008100


	//   ....[1]....
        /*00c8*/ 	.word	0x00008230


	//   ....[2]....
        /*00cc*/ 	.word	0x00008270


	//   ....[3]....
        /*00d0*/ 	.word	0x00008310


	//   ....[4]....
        /*00d4*/ 	.word	0x00008350


	//   ....[5]....
        /*00d8*/ 	.word	0x00008390


	//   ....[6]....
        /*00dc*/ 	.word	0x00008420


	//   ....[7]....
        /*00e0*/ 	.word	0x00008440


	//   ....[8]....
        /*00e4*/ 	.word	0x000084e0


	//   ....[9]....
        /*00e8*/ 	.word	0x00008530


	//   ....[10]....
        /*00ec*/ 	.word	0x00008580


	//   ....[11]....
        /*00f0*/ 	.word	0x00008650


	//   ....[12]....
        /*00f4*/ 	.word	0x000086b0


	//   ....[13]....
        /*00f8*/ 	.word	0x00008840


	//   ....[14]....
        /*00fc*/ 	.word	0x000089a0


	//   ....[15]....
        /*0100*/ 	.word	0x000089e0


	//   ....[16]....
        /*0104*/ 	.word	0x00008aa0


	//   ....[17]....
        /*0108*/ 	.word	0x00008c20


	//   ....[18]....
        /*010c*/ 	.word	0x00008da0


	//   ....[19]....
        /*0110*/ 	.word	0x00008f00


	//   ....[20]....
        /*0114*/ 	.word	0x00009040


	//   ....[21]....
        /*0118*/ 	.word	0x00009080


	//   ....[22]....
        /*011c*/ 	.word	0x000090c0


	//----- nvinfo : EIATTR_MAX_THREADS
	.align		4
.L_389:
        /*0120*/ 	.byte	0x04, 0x05
        /*0122*/ 	.short	(.L_391 - .L_390)
.L_390:
        /*0124*/ 	.word	0x00000080
        /*0128*/ 	.word	0x00000001
        /*012c*/ 	.word	0x00000001


	//----- nvinfo : EIATTR_CRS_STACK_SIZE
	.align		4
.L_391:
        /*0130*/ 	.byte	0x04, 0x1e
        /*0132*/ 	.short	(.L_393 - .L_392)
.L_392:
        /*0134*/ 	.word	0x00000000
.L_393:


//--------------------- .nv.info._ZN2at6native18elementwise_kernelILi128ELi4EZNS0_22gpu_kernel_impl_nocastIZZZNS0_17atanh_kernel_cudaERNS_18TensorIteratorBaseEENKUlvE0_clEvENKUlvE1_clEvEUlN3c104HalfEE_EEvS4_RKT_EUliE_EEviT1_ --------------------------
	.section	.nv.info._ZN2at6native18elementwise_kernelILi128ELi4EZNS0_22gpu_kernel_impl_nocastIZZZNS0_17atanh_kernel_cudaERNS_18TensorIteratorBaseEENKUlvE0_clEvENKUlvE1_clEvEUlN3c104HalfEE_EEvS4_RKT_EUliE_EEviT1_,"",@"SHT_CUDA_INFO"
	.sectionflags	@""
	.align	4


	//----- nvinfo : EIATTR_CUDA_API_VERSION
	.align		4
        /*0000*/ 	.byte	0x04, 0x37
        /*0002*/ 	.short	(.L_395 - .L_394)
.L_394:
        /*0004*/ 	.word	0x00000082


	//----- nvinfo : EIATTR_SW2861232_WAR
	.align		4
.L_395:
        /*0008*/ 	.byte	0x01, 0x35
	.zero		2


	//----- nvinfo : EIATTR_PARAM_CBANK
	.align		4
        /*000c*/ 	.byte	0x04, 0x0a
        /*000e*/ 	.short	(.L_397 - .L_396)
	.align		4
.L_396:
        /*0010*/ 	.word	index@(.nv.constant0._ZN2at6native18elementwise_kernelILi128ELi4EZNS0_22gpu_kernel_impl_nocastIZZZNS0_17atanh_kernel_cudaERNS_18TensorIteratorBaseEENKUlvE0_clEvENKUlvE1_clEvEUlN3c104HalfEE_EEvS4_RKT_EUliE_EEviT1_)
        /*0014*/ 	.short	0x0160
        /*0016*/ 	.short	0x0220


	//----- nvinfo : EIATTR_CBANK_PARAM_SIZE
	.align		4
.L_397:
        /*0018*/ 	.byte	0x03, 0x19
        /*001a*/ 	.short	0x0220


	//----- nvinfo : EIATTR_KPARAM_INFO
	.align		4
        /*001c*/ 	.byte	0x04, 0x17
        /*001e*/ 	.short	(.L_399 - .L_398)
.L_398:
        /*0020*/ 	.word	0x00000000
        /*0024*/ 	.short	0x0001
        /*0026*/ 	.short	0x0008
        /*0028*/ 	.byte	0x00, 0xf0, 0x61, 0x08


	//----- nvinfo : EIATTR_KPARAM_INFO
	.align		4
.L_399:
        /*002c*/ 	.byte	0x04, 0x17
        /*002e*/ 	.short	(.L_401 - .L_400)
.L_400:
        /*0030*/ 	.word	0x00000000
        /*0034*/ 	.short	0x0000
        /*0036*/ 	.short	0x0000
        /*0038*/ 	.byte	0x00, 0xf0, 0x11, 0x00


	//----- nvinfo : EIATTR_MAXREG_COUNT
	.align		4
.L_401:
        /*003c*/ 	.byte	0x03, 0x1b
        /*003e*/ 	.short	0x0080


	//----- nvinfo : EIATTR_MERCURY_ISA_VERSION
	.align		4
        /*0040*/ 	.byte	0x03, 0x5f
        /*0042*/ 	.short	0x0000


	//----- nvinfo : EIATTR_EXIT_INSTR_OFFSETS
	.align		4
        /*0044*/ 	.byte	0x04, 0x1c
        /*0046*/ 	.short	(.L_403 - .L_402)


	//   ....[0]....
.L_402:
        /*0048*/ 	.word	0x000034f0


	//   ....[1]....
        /*004c*/ 	.word	0x00004640


	//----- nvinfo : EIATTR_MAX_THREADS
	.align		4
.L_403:
        /*0050*/ 	.byte	0x04, 0x05
        /*0052*/ 	.short	(.L_405 - .L_404)
.L_404:
        /*0054*/ 	.word	0x00000080
        /*0058*/ 	.word	0x00000001
        /*005c*/ 	.word	0x00000001


	//----- nvinfo : EIATTR_CRS_STACK_SIZE
	.align		4
.L_405:
        /*0060*/ 	.byte	0x04, 0x1e
        /*0062*/ 	.short	(.L_407 - .L_406)
.L_406:
        /*0064*/ 	.word	0x00000000
.L_407:


//--------------------- .nv.info._ZN2at6native27unrolled_elementwise_kernelIZZZNS0_17atanh_kernel_cudaERNS_18TensorIteratorBaseEENKUlvE0_clEvENKUlvE1_clEvEUlN3c104HalfEE_St5arrayIPcLm2EELi4E23TrivialOffsetCalculatorILi1EjESD_NS0_6memory15LoadWithoutCastENSE_16StoreWithoutCastEEEviT_T0_T2_T3_T4_T5_ --------------------------
	.section	.nv.info._ZN2at6native27unrolled_elementwise_kernelIZZZNS0_17atanh_kernel_cudaERNS_18TensorIteratorBaseEENKUlvE0_clEvENKUlvE1_clEvEUlN3c104HalfEE_St5arrayIPcLm2EELi4E23TrivialOffsetCalculatorILi1EjESD_NS0_6memory15LoadWithoutCastENSE_16StoreWithoutCastEEEviT_T0_T2_T3_T4_T5_,"",@"SHT_CUDA_INFO"
	.sectionflags	@""
	.align	4


	//----- nvinfo : EIATTR_CUDA_API_VERSION
	.align		4
        /*0000*/ 	.byte	0x04, 0x37
        /*0002*/ 	.short	(.L_409 - .L_408)
.L_408:
        /*0004*/ 	.word	0x00000082


	//----- nvinfo : EIATTR_SW2861232_WAR
	.align		4
.L_409:
        /*0008*/ 	.byte	0x01, 0x35
	.zero		2


	//----- nvinfo : EIATTR_PARAM_CBANK
	.align		4
        /*000c*/ 	.byte	0x04, 0x0a
        /*000e*/ 	.short	(.L_411 - .L_410)
	.align		4
.L_410:
        /*0010*/ 	.word	index@(.nv.constant0._ZN2at6native27unrolled_elementwise_kernelIZZZNS0_17atanh_kernel_cudaERNS_18TensorIteratorBaseEENKUlvE0_clEvENKUlvE1_clEvEUlN3c104HalfEE_St5arrayIPcLm2EELi4E23TrivialOffsetCalculatorILi1EjESD_NS0_6memory15LoadWithoutCastENSE_16StoreWithoutCastEEEviT_T0_T2_T3_T4_T5_)
        /*0014*/ 	.short	0x0160
        /*0016*/ 	.short	0x001c


	//----- nvinfo : EIATTR_CBANK_PARAM_SIZE
	.align		4
.L_411:
        /*0018*/ 	.byte	0x03, 0x19
        /*001a*/ 	.short	0x001c


	//----- nvinfo : EIATTR_KPARAM_INFO
	.align		4
        /*001c*/ 	.byte	0x04, 0x17
        /*001e*/ 	.short	(.L_413 - .L_412)
.L_412:
        /*0020*/ 	.word	0x00000000
        /*0024*/ 	.short	0x0006
        /*0026*/ 	.short	0x001b
        /*0028*/ 	.byte	0x00, 0xf0, 0x05, 0x00


	//----- nvinfo : EIATTR_KPARAM_INFO
	.align		4
.L_413:
        /*002c*/ 	.byte	0x04, 0x17
        /*002e*/ 	.short	(.L_415 - .L_414)
.L_414:
        /*0030*/ 	.word	0x00000000
        /*0034*/ 	.short	0x0005
        /*0036*/ 	.short	0x001a
        /*0038*/ 	.byte	0x00, 0xf0, 0x05, 0x00


	//----- nvinfo : EIATTR_KPARAM_INFO
	.align		4
.L_415:
        /*003c*/ 	.byte	0x04, 0x17
        /*003e*/ 	.short	(.L_417 - .L_416)
.L_416:
        /*0040*/ 	.word	0x00000000
        /*0044*/ 	.short	0x0004
        /*0046*/ 	.short	0x0019
        /*0048*/ 	.byte	0x00, 0xf0, 0x05, 0x00


	//----- nvinfo : EIATTR_KPARAM_INFO
	.align		4
.L_417:
        /*004c*/ 	.byte	0x04, 0x17
        /*004e*/ 	.short	(.L_419 - .L_418)
.L_418:
        /*0050*/ 	.word	0x00000000
        /*0054*/ 	.short	0x0003
        /*0056*/ 	.short	0x0018
        /*0058*/ 	.byte	0x00, 0xf0, 0x05, 0x00


	//----- nvinfo : EIATTR_KPARAM_INFO
	.align		4
.L_419:
        /*005c*/ 	.byte	0x04, 0x17
        /*005e*/ 	.short	(.L_421 - .L_420)
.L_420:
        /*0060*/ 	.word	0x00000000
        /*0064*/ 	.short	0x0002
        /*0066*/ 	.short	0x0008
        /*0068*/ 	.byte	0x00, 0xf0, 0x41, 0x00


	//----- nvinfo : EIATTR_KPARAM_INFO
	.align		4
.L_421:
        /*006c*/ 	.byte	0x04, 0x17
        /*006e*/ 	.short	(.L_423 - .L_422)
.L_422:
        /*0070*/ 	.word	0x00000000
        /*0074*/ 	.short	0x0001
        /*0076*/ 	.short	0x0004
        /*0078*/ 	.byte	0x00, 0xf0, 0x05, 0x00


	//----- nvinfo : EIATTR_KPARAM_INFO
	.align		4
.L_423:
        /*007c*/ 	.byte	0x04, 0x17
        /*007e*/ 	.short	(.L_425 - .L_424)
.L_424:
        /*0080*/ 	.word	0x00000000
        /*0084*/ 	.short	0x0000
        /*0086*/ 	.short	0x0000
        /*0088*/ 	.byte	0x00, 0xf0, 0x11, 0x00


	//----- nvinfo : EIATTR_MAXREG_COUNT
	.align		4
.L_425:
        /*008c*/ 	.byte	0x03, 0x1b
        /*008e*/ 	.short	0x00ff


	//----- nvinfo : EIATTR_MERCURY_ISA_VERSION
	.align		4
        /*0090*/ 	.byte	0x03, 0x5f
        /*0092*/ 	.short	0x0000


	//----- nvinfo : EIATTR_EXIT_INSTR_OFFSETS
	.align		4
        /*0094*/ 	.byte	0x04, 0x1c
        /*0096*/ 	.short	(.L_427 - .L_426)


	//   ....[0]....
.L_426:
        /*0098*/ 	.word	0x00000fe0


	//   ....[1]....
        /*009c*/ 	.word	0x00001030


	//----- nvinfo : EIATTR_MAX_THREADS
	.align		4
.L_427:
        /*00a0*/ 	.byte	0x04, 0x05
        /*00a2*/ 	.short	(.L_429 - .L_428)
.L_428:
        /*00a4*/ 	.word	0x00000080
        /*00a8*/ 	.word	0x00000001
        /*00ac*/ 	.word	0x00000001


	//----- nvinfo : EIATTR_CRS_STACK_SIZE
	.align		4
.L_429:
        /*00b0*/ 	.byte	0x04, 0x1e
        /*00b2*/ 	.short	(.L_431 - .L_430)
.L_430:
        /*00b4*/ 	.word	0x00000000
.L_431:


//--------------------- .nv.info._ZN2at6native29vectorized_elementwise_kernelILi2EZZZNS0_17atanh_kernel_cudaERNS_18TensorIteratorBaseEENKUlvE0_clEvENKUlvE1_clEvEUlN3c104HalfEE_St5arrayIPcLm2EEEEviT0_T1_ --------------------------
	.section	.nv.info._ZN2at6native29vectorized_elementwise_kernelILi2EZZZNS0_17atanh_kernel_cudaERNS_18TensorIteratorBaseEENKUlvE0_clEvENKUlvE1_clEvEUlN3c104HalfEE_St5arrayIPcLm2EEEEviT0_T1_,"",@"SHT_CUDA_INFO"
	.sectionflags	@""
	.align	4


	//----- nvinfo : EIATTR_CUDA_API_VERSION
	.align		4
        /*0000*/ 	.byte	0x04, 0x37
        /*0002*/ 	.short	(.L_433 - .L_432)
.L_432:
        /*0004*/ 	.word	0x00000082


	//----- nvinfo : EIATTR_SW2861232_WAR
	.align		4
.L_433:
        /*0008*/ 	.byte	0x01, 0x35
	.zero		2


	//----- nvinfo : EIATTR_PARAM_CBANK
	.align		4
        /*000c*/ 	.byte	0x04, 0x0a
        /*000e*/ 	.short	(.L_435 - .L_434)
	.align		4
.L_434:
        /*0010*/ 	.word	index@(.nv.constant0._ZN2at6native29vectorized_elementwise_kernelILi2EZZZNS0_17atanh_kernel_cudaERNS_18TensorIteratorBaseEENKUlvE0_clEvENKUlvE1_clEvEUlN3c104HalfEE_St5arrayIPcLm2EEEEviT0_T1_)
        /*0014*/ 	.short	0x0160
        /*0016*/ 	.short	0x0018


	//----- nvinfo : EIATTR_CBANK_PARAM_SIZE
	.align		4
.L_435:
        /*0018*/ 	.byte	0x03, 0x19
        /*001a*/ 	.short	0x0018


	//----- nvinfo : EIATTR_KPARAM_INFO
	.align		4
        /*001c*/ 	.byte	0x04, 0x17
        /*001e*/ 	.short	(.L_437 - .L_436)
.L_436:
        /*0020*/ 	.word	0x00000000
        /*0024*/ 	.short	0x0002
        /*0026*/ 	.short	0x0008
        /*0028*/ 	.byte	0x00, 0xf0, 0x41, 0x00


	//----- nvinfo : EIATTR_KPARAM_INFO
	.align		4
.L_437:
        /*002c*/ 	.byte	0x04, 0x17
        /*002e*/ 	.short	(.L_439 - .L_438)
.L_438:
        /*0030*/ 	.word	0x00000000
        /*0034*/ 	.short	0x0001
        /*0036*/ 	.short	0x0004
        /*0038*/ 	.byte	0x00, 0xf0, 0x05, 0x00


	//----- nvinfo : EIATTR_KPARAM_INFO
	.align		4
.L_439:
        /*003c*/ 	.byte	0x04, 0x17
        /*003e*/ 	.short	(.L_441 - .L_440)
.L_440:
        /*0040*/ 	.word	0x00000000
        /*0044*/ 	.short	0x0000
        /*0046*/ 	.short	0x0000
        /*0048*/ 	.byte	0x00, 0xf0, 0x11, 0x00


	//----- nvinfo : EIATTR_MAXREG_COUNT
	.align		4
.L_441:
        /*004c*/ 	.byte	0x03, 0x1b
        /*004e*/ 	.short	0x00ff


	//----- nvinfo : EIATTR_MERCURY_ISA_VERSION
	.align		4
        /*0050*/ 	.byte	0x03, 0x5f
        /*0052*/ 	.short	0x0000


	//----- nvinfo : EIATTR_EXIT_INSTR_OFFSETS
	.align		4
        /*0054*/ 	.byte	0x04, 0x1c
        /*0056*/ 	.short	(.L_443 - .L_442)


	//   ....[0]....
.L_442:
        /*0058*/ 	.word	0x00001540


	//   ....[1]....
        /*005c*/ 	.word	0x00003430


	//   ....[2]....
        /*0060*/ 	.word	0x00003480


	//----- nvinfo : EIATTR_MAX_THREADS
	.align		4
.L_443:
        /*0064*/ 	.byte	0x04, 0x05
        /*0066*/ 	.short	(.L_445 - .L_444)
.L_444:
        /*0068*/ 	.word	0x00000080
        /*006c*/ 	.word	0x00000001
        /*0070*/ 	.word	0x00000001


	//----- nvinfo : EIATTR_CRS_STACK_SIZE
	.align		4
.L_445:
        /*0074*/ 	.byte	0x04, 0x1e
        /*0076*/ 	.short	(.L_447 - .L_446)
.L_446:
        /*0078*/ 	.word	0x00000000
.L_447:


//--------------------- .nv.info._ZN2at6native29vectorized_elementwise_kernelILi4EZZZNS0_17atanh_kernel_cudaERNS_18TensorIteratorBaseEENKUlvE0_clEvENKUlvE1_clEvEUlN3c104HalfEE_St5arrayIPcLm2EEEEviT0_T1_ --------------------------
	.section	.nv.info._ZN2at6native29vectorized_elementwise_kernelILi4EZZZNS0_17atanh_kernel_cudaERNS_18TensorIteratorBaseEENKUlvE0_clEvENKUlvE1_clEvEUlN3c104HalfEE_St5arrayIPcLm2EEEEviT0_T1_,"",@"SHT_CUDA_INFO"
	.sectionflags	@""
	.align	4


	//----- nvinfo : EIATTR_CUDA_API_VERSION
	.align		4
        /*0000*/ 	.byte	0x04, 0x37
        /*0002*/ 	.short	(.L_449 - .L_448)
.L_448:
        /*0004*/ 	.word	0x00000082


	//----- nvinfo : EIATTR_SW2861232_WAR
	.align		4
.L_449:
        /*0008*/ 	.byte	0x01, 0x35
	.zero		2


	//----- nvinfo : EIATTR_PARAM_CBANK
	.align		4
        /*000c*/ 	.byte	0x04, 0x0a
        /*000e*/ 	.short	(.L_451 - .L_450)
	.align		4
.L_450:
        /*0010*/ 	.word	index@(.nv.constant0._ZN2at6native29vectorized_elementwise_kernelILi4EZZZNS0_17atanh_kernel_cudaERNS_18TensorIteratorBaseEENKUlvE0_clEvENKUlvE1_clEvEUlN3c104HalfEE_St5arrayIPcLm2EEEEviT0_T1_)
        /*0014*/ 	.short	0x0160
        /*0016*/ 	.short	0x0018


	//----- nvinfo : EIATTR_CBANK_PARAM_SIZE
	.align		4
.L_451:
        /*0018*/ 	.byte	0x03, 0x19
        /*001a*/ 	.short	0x0018


	//----- nvinfo : EIATTR_KPARAM_INFO
	.align		4
        /*001c*/ 	.byte	0x04, 0x17
        /*001e*/ 	.short	(.L_453 - .L_452)
.L_452:
        /*0020*/ 	.word	0x00000000
        /*0024*/ 	.short	0x0002
        /*0026*/ 	.short	0x0008
        /*0028*/ 	.byte	0x00, 0xf0, 0x41, 0x00


	//----- nvinfo : EIATTR_KPARAM_INFO
	.align		4
.L_453:
        /*002c*/ 	.byte	0x04, 0x17
        /*002e*/ 	.short	(.L_455 - .L_454)
.L_454:
        /*0030*/ 	.word	0x00000000
        /*0034*/ 	.short	0x0001
        /*0036*/ 	.short	0x0004
        /*0038*/ 	.byte	0x00, 0xf0, 0x05, 0x00


	//----- nvinfo : EIATTR_KPARAM_INFO
	.align		4
.L_455:
        /*003c*/ 	.byte	0x04, 0x17
        /*003e*/ 	.short	(.L_457 - .L_456)
.L_456:
        /*0040*/ 	.word	0x00000000
        /*0044*/ 	.short	0x0000
        /*0046*/ 	.short	0x0000
        /*0048*/ 	.byte	0x00, 0xf0, 0x11, 0x00


	//----- nvinfo : EIATTR_MAXREG_COUNT
	.align		4
.L_457:
        /*004c*/ 	.byte	0x03, 0x1b
        /*004e*/ 	.short	0x00ff


	//----- nvinfo : EIATTR_MERCURY_ISA_VERSION
	.align		4
        /*0050*/ 	.byte	0x03, 0x5f
        /*0052*/ 	.short	0x0000


	//----- nvinfo : EIATTR_EXIT_INSTR_OFFSETS
	.align		4
        /*0054*/ 	.byte	0x04, 0x1c
        /*0056*/ 	.short	(.L_459 - .L_458)


	//   ....[0]....
.L_458:
        /*0058*/ 	.word	0x00001500


	//   ....[1]....
        /*005c*/ 	.word	0x000033f0


	//   ....[2]....
        /*0060*/ 	.word	0x00003440


	//----- nvinfo : EIATTR_MAX_THREADS
	.align		4
.L_459:
        /*0064*/ 	.byte	0x04, 0x05
        /*0066*/ 	.short	(.L_461 - .L_460)
.L_460:
        /*0068*/ 	.word	0x00000080
        /*006c*/ 	.word	0x00000001
        /*0070*/ 	.word	0x00000001


	//----- nvinfo : EIATTR_CRS_STACK_SIZE
	.align		4
.L_461:
        /*0074*/ 	.byte	0x04, 0x1e
        /*0076*/ 	.short	(.L_463 - .L_462)
.L_462:
        /*0078*/ 	.word	0x00000000
.L_463:


//--------------------- .nv.info._ZN2at6native29vectorized_elementwise_kernelILi8EZZZNS0_17atanh_kernel_cudaERNS_18TensorIteratorBaseEENKUlvE0_clEvENKUlvE1_clEvEUlN3c104HalfEE_St5arrayIPcLm2EEEEviT0_T1_ --------------------------
	.section	.nv.info._ZN2at6native29vectorized_elementwise_kernelILi8EZZZNS0_17atanh_kernel_cudaERNS_18TensorIteratorBaseEENKUlvE0_clEvENKUlvE1_clEvEUlN3c104HalfEE_St5arrayIPcLm2EEEEviT0_T1_,"",@"SHT_CUDA_INFO"
	.sectionflags	@""
	.align	4


	//----- nvinfo : EIATTR_CUDA_API_VERSION
	.align		4
        /*0000*/ 	.byte	0x04, 0x37
        /*0002*/ 	.short	(.L_465 - .L_464)
.L_464:
        /*0004*/ 	.word	0x00000082


	//----- nvinfo : EIATTR_SW2861232_WAR
	.align		4
.L_465:
        /*0008*/ 	.byte	0x01, 0x35
	.zero		2


	//----- nvinfo : EIATTR_PARAM_CBANK
	.align		4
        /*000c*/ 	.byte	0x04, 0x0a
        /*000e*/ 	.short	(.L_467 - .L_466)
	.align		4
.L_466:
        /*0010*/ 	.word	index@(.nv.constant0._ZN2at6native29vectorized_elementwise_kernelILi8EZZZNS0_17atanh_kernel_cudaERNS_18TensorIteratorBaseEENKUlvE0_clEvENKUlvE1_clEvEUlN3c104HalfEE_St5arrayIPcLm2EEEEviT0_T1_)
        /*0014*/ 	.short	0x0160
        /*0016*/ 	.short	0x0018


	//----- nvinfo : EIATTR_CBANK_PARAM_SIZE
	.align		4
.L_467:
        /*0018*/ 	.byte	0x03, 0x19
        /*001a*/ 	.short	0x0018


	//----- nvinfo : EIATTR_KPARAM_INFO
	.align		4
        /*001c*/ 	.byte	0x04, 0x17
        /*001e*/ 	.short	(.L_469 - .L_468)
.L_468:
        /*0020*/ 	.word	0x00000000
        /*0024*/ 	.short	0x0002
        /*0026*/ 	.short	0x0008
        /*0028*/ 	.byte	0x00, 0xf0, 0x41, 0x00


	//----- nvinfo : EIATTR_KPARAM_INFO
	.align		4
.L_469:
        /*002c*/ 	.byte	0x04, 0x17
        /*002e*/ 	.short	(.L_471 - .L_470)
.L_470:
        /*0030*/ 	.word	0x00000000
        /*0034*/ 	.short	0x0001
        /*0036*/ 	.short	0x0004
        /*0038*/ 	.byte	0x00, 0xf0, 0x05, 0x00


	//----- nvinfo : EIATTR_KPARAM_INFO
	.align		4
.L_471:
        /*003c*/ 	.byte	0x04, 0x17
        /*003e*/ 	.short	(.L_473 - .L_472)
.L_472:
        /*0040*/ 	.word	0x00000000
        /*0044*/ 	.short	0x0000
        /*0046*/ 	.short	0x0000
        /*0048*/ 	.byte	0x00, 0xf0, 0x11, 0x00


	//----- nvinfo : EIATTR_MAXREG_COUNT
	.align		4
.L_473:
        /*004c*/ 	.byte	0x03, 0x1b
        /*004e*/ 	.short	0x00ff


	//----- nvinfo : EIATTR_MERCURY_ISA_VERSION
	.align		4
        /*0050*/ 	.byte	0x03, 0x5f
        /*0052*/ 	.short	0x0000


	//----- nvinfo : EIATTR_EXIT_INSTR_OFFSETS
	.align		4
        /*0054*/ 	.byte	0x04, 0x1c
        /*0056*/ 	.short	(.L_475 - .L_474)


	//   ....[0]....
.L_474:
        /*0058*/ 	.word	0x00000010


	//----- nvinfo : EIATTR_MAX_THREADS
	.align		4
.L_475:
        /*005c*/ 	.byte	0x04, 0x05
        /*005e*/ 	.short	(.L_477 - .L_476)
.L_476:
        /*0060*/ 	.word	0x00000080
        /*0064*/ 	.word	0x00000001
        /*0068*/ 	.word	0x00000001
.L_477:


//--------------------- .nv.info._ZN2at6native18elementwise_kernelILi128ELi4EZNS0_15gpu_kernel_implIZZZNS0_17atanh_kernel_cudaERNS_18TensorIteratorBaseEENKUlvE0_clEvENKUlvE0_clEvEUlfE_EEvS4_RKT_EUliE_EEviT1_ --------------------------
	.section	.nv.info._ZN2at6native18elementwise_kernelILi128ELi4EZNS0_15gpu_kernel_implIZZZNS0_17atanh_kernel_cudaERNS_18TensorIteratorBaseEENKUlvE0_clEvENKUlvE0_clEvEUlfE_EEvS4_RKT_EUliE_EEviT1_,"",@"SHT_CUDA_INFO"
	.sectionflags	@""
	.align	4


	//----- nvinfo : EIATTR_CUDA_API_VERSION
	.align		4
        /*0000*/ 	.byte	0x04, 0x37
        /*0002*/ 	.short	(.L_479 - .L_478)
.L_478:
        /*0004*/ 	.word	0x00000082


	//----- nvinfo : EIATTR_SW2861232_WAR
	.align		4
.L_479:
        /*0008*/ 	.byte	0x01, 0x35
	.zero		2


	//----- nvinfo : EIATTR_PARAM_CBANK
	.align		4
        /*000c*/ 	.byte	0x04, 0x0a
        /*000e*/ 	.short	(.L_481 - .L_480)
	.align		4
.L_480:
        /*0010*/ 	.word	index@(.nv.constant0._ZN2at6native18elementwise_kernelILi128ELi4EZNS0_15gpu_kernel_implIZZZNS0_17atanh_kernel_cudaERNS_18TensorIteratorBaseEENKUlvE0_clEvENKUlvE0_clEvEUlfE_EEvS4_RKT_EUliE_EEviT1_)
        /*0014*/ 	.short	0x0160
        /*0016*/ 	.short	0x0220


	//----- nvinfo : EIATTR_CBANK_PARAM_SIZE
	.align		4
.L_481:
        /*0018*/ 	.byte	0x03, 0x19
        /*001a*/ 	.short	0x0220


	//----- nvinfo : EIATTR_KPARAM_INFO
	.align		4
        /*001c*/ 	.byte	0x04, 0x17
        /*001e*/ 	.short	(.L_483 - .L_482)
.L_482:
        /*0020*/ 	.word	0x00000000
        /*0024*/ 	.short	0x0001
        /*0026*/ 	.short	0x0008
        /*0028*/ 	.byte	0x00, 0xf0, 0x61, 0x08


	//----- nvinfo : EIATTR_KPARAM_INFO
	.align		4
.L_483:
        /*002c*/ 	.byte	0x04, 0x17
        /*002e*/ 	.short	(.L_485 - .L_484)
.L_484:
        /*0030*/ 	.word	0x00000000
        /*0034*/ 	.short	0x0000
        /*0036*/ 	.short	0x0000
        /*0038*/ 	.byte	0x00, 0xf0, 0x11, 0x00


	//----- nvinfo : EIATTR_MAXREG_COUNT
	.align		4
.L_485:
        /*003c*/ 	.byte	0x03, 0x1b
        /*003e*/ 	.short	0x0080


	//----- nvinfo : EIATTR_EXTERNS
	.align		4
        /*0040*/ 	.byte	0x04, 0x0f
        /*0042*/ 	.short	(.L_487 - .L_486)


	//   ....[0]....
	.align		4
.L_486:
        /*0044*/ 	.word	index@(__assertfail)


	//----- nvinfo : EIATTR_MERCURY_ISA_VERSION
	.align		4
.L_487:
        /*0048*/ 	.byte	0x03, 0x5f
        /*004a*/ 	.short	0x0000


	//----- nvinfo : EIATTR_SYSCALL_OFFSETS
	.align		4
        /*004c*/ 	.byte	0x04, 0x46
        /*004e*/ 	.short	(.L_489 - .L_488)


	//   ....[0]....
.L_488:
        /*0050*/ 	.word	0x00001c70


	//   ....[1]....
        /*0054*/ 	.word	0x00002d80


	//   ....[2]....
        /*0058*/ 	.word	0x00004a20


	//   ....[3]....
        /*005c*/ 	.word	0x00005b30


	//   ....[4]....
        /*0060*/ 	.word	0x000077a0


	//   ....[5]....
        /*0064*/ 	.word	0x000088b0


	//   ....[6]....
        /*0068*/ 	.word	0x0000a530


	//   ....[7]....
        /*006c*/ 	.word	0x0000b640


	//----- nvinfo : EIATTR_EXIT_INSTR_OFFSETS
	.align		4
.L_489:
        /*0070*/ 	.byte	0x04, 0x1c
        /*0072*/ 	.short	(.L_491 - .L_490)


	//   ....[0]....
.L_490:
        /*0074*/ 	.word	0x00008950


	//   ....[1]....
        /*0078*/ 	.word	0x0000a930


	//   ....[2]....
        /*007c*/ 	.word	0x0000a970


	//   ....[3]....
        /*0080*/ 	.word	0x0000aa00


	//   ....[4]....
        /*0084*/ 	.word	0x0000aa30


	//   ....[5]....
        /*0088*/ 	.word	0x0000aa60


	//   ....[6]....
        /*008c*/ 	.word	0x0000aae0


	//   ....[7]....
        /*0090*/ 	.word	0x0000ab10


	//   ....[8]....
        /*0094*/ 	.word	0x0000aba0


	//   ....[9]....
        /*0098*/ 	.word	0x0000abe0


	//   ....[10]....
        /*009c*/ 	.word	0x0000ac20


	//   ....[11]....
        /*00a0*/ 	.word	0x0000ace0


	//   ....[12]....
        /*00a4*/ 	.word	0x0000ad30


	//   ....[13]....
        /*00a8*/ 	.word	0x0000aeb0


	//   ....[14]....
        /*00ac*/ 	.word	0x0000b000


	//   ....[15]....
        /*00b0*/ 	.word	0x0000b030


	//   ....[16]....
        /*00b4*/ 	.word	0x0000b0e0


	//   ....[17]....
        /*00b8*/ 	.word	0x0000b250


	//   ....[18]....
        /*00bc*/ 	.word	0x0000b3c0


	//   ....[19]....
        /*00c0*/ 	.word	0x0000b510


	//   ....[20]....
        /*00c4*/ 	.word	0x0000b650


	//   ....[21]....
        /*00c8*/ 	.word	0x0000b680


	//   ....[22]....
        /*00cc*/ 	.word	0x0000b6b0


	//----- nvinfo : EIATTR_MAX_THREADS
	.align		4
.L_491:
        /*00d0*/ 	.byte	0x04, 0x05
        /*00d2*/ 	.short	(.L_493 - .L_492)
.L_492:
        /*00d4*/ 	.word	0x00000080
        /*00d8*/ 	.word	0x00000001
        /*00dc*/ 	.word	0x00000001


	//----- nvinfo : EIATTR_CRS_STACK_SIZE
	.align		4
.L_493:
        /*00e0*/ 	.byte	0x04, 0x1e
        /*00e2*/ 	.short	(.L_495 - .L_494)
.L_494:
        /*00e4*/ 	.word	0x00000000
.L_495:


//--------------------- .nv.info._ZN2at6native27unrolled_elementwise_kernelIZZZNS0_17atanh_kernel_cudaERNS_18TensorIteratorBaseEENKUlvE0_clEvENKUlvE0_clEvEUlfE_St5arrayIPcLm2EELi4E23TrivialOffsetCalculatorILi1EjESB_NS0_6memory12LoadWithCastILi1EEENSC_13StoreWithCastILi1EEEEEviT_T0_T2_T3_T4_T5_ --------------------------
	.section	.nv.info._ZN2at6native27unrolled_elementwise_kernelIZZZNS0_17atanh_kernel_cudaERNS_18TensorIteratorBaseEENKUlvE0_clEvENKUlvE0_clEvEUlfE_St5arrayIPcLm2EELi4E23TrivialOffsetCalculatorILi1EjESB_NS0_6memory12LoadWithCastILi1EEENSC_13StoreWithCastILi1EEEEEviT_T0_T2_T3_T4_T5_,"",@"SHT_CUDA_INFO"
	.sectionflags	@""
	.align	4


	//----- nvinfo : EIATTR_CUDA_API_VERSION
	.align		4
        /*0000*/ 	.byte	0x04, 0x37
        /*0002*/ 	.short	(.L_497 - .L_496)
.L_496:
        /*0004*/ 	.word	0x00000082


	//----- nvinfo : EIATTR_SW2861232_WAR
	.align		4
.L_497:
        /*0008*/ 	.byte	0x01, 0x35
	.zero		2


	//----- nvinfo : EIATTR_PARAM_CBANK
	.align		4
        /*000c*/ 	.byte	0x04, 0x0a
        /*000e*/ 	.short	(.L_499 - .L_498)
	.align		4
.L_498:
        /*0010*/ 	.word	index@(.nv.constant0._ZN2at6native27unrolled_elementwise_kernelIZZZNS0_17atanh_kernel_cudaERNS_18TensorIteratorBaseEENKUlvE0_clEvENKUlvE0_clEvEUlfE_St5arrayIPcLm2EELi4E23TrivialOffsetCalculatorILi1EjESB_NS0_6memory12LoadWithCastILi1EEENSC_13StoreWithCastILi1EEEEEviT_T0_T2_T3_T4_T5_)
        /*0014*/ 	.short	0x0160
        /*0016*/ 	.short	0x002c


	//----- nvinfo : EIATTR_CBANK_PARAM_SIZE
	.align		4
.L_499:
        /*0018*/ 	.byte	0x03, 0x19
        /*001a*/ 	.short	0x002c


	//----- nvinfo : EIATTR_KPARAM_INFO
	.align		4
        /*001c*/ 	.byte	0x04, 0x17
        /*001e*/ 	.short	(.L_501 - .L_500)
.L_500:
        /*0020*/ 	.word	0x00000000
        /*0024*/ 	.short	0x0006
        /*0026*/ 	.short	0x0024
        /*0028*/ 	.byte	0x00, 0xf0, 0x21, 0x00


	//----- nvinfo : EIATTR_KPARAM_INFO
	.align		4
.L_501:
        /*002c*/ 	.byte	0x04, 0x17
        /*002e*/ 	.short	(.L_503 - .L_502)
.L_502:
        /*0030*/ 	.word	0x00000000
        /*0034*/ 	.short	0x0005
        /*0036*/ 	.short	0x001c
        /*0038*/ 	.byte	0x00, 0xf0, 0x21, 0x00


	//----- nvinfo : EIATTR_KPARAM_INFO
	.align		4
.L_503:
        /*003c*/ 	.byte	0x04, 0x17
        /*003e*/ 	.short	(.L_505 - .L_504)
.L_504:
        /*0040*/ 	.word	0x00000000
        /*0044*/ 	.short	0x0004
        /*0046*/ 	.short	0x0019
        /*0048*/ 	.byte	0x00, 0xf0, 0x05, 0x00


	//----- nvinfo : EIATTR_KPARAM_INFO
	.align		4
.L_505:
        /*004c*/ 	.byte	0x04, 0x17
        /*004e*/ 	.short	(.L_507 - .L_506)
.L_506:
        /*0050*/ 	.word	0x00000000
        /*0054*/ 	.short	0x0003
        /*0056*/ 	.short	0x0018
        /*0058*/ 	.byte	0x00, 0xf0, 0x05, 0x00


	//----- nvinfo : EIATTR_KPARAM_INFO
	.align		4
.L_507:
        /*005c*/ 	.byte	0x04, 0x17
        /*005e*/ 	.short	(.L_509 - .L_508)
.L_508:
        /*0060*/ 	.word	0x00000000
        /*0064*/ 	.short	0x0002
        /*0066*/ 	.short	0x0008
        /*0068*/ 	.byte	0x00, 0xf0, 0x41, 0x00


	//----- nvinfo : EIATTR_KPARAM_INFO
	.align		4
.L_509:
        /*006c*/ 	.byte	0x04, 0x17
        /*006e*/ 	.short	(.L_511 - .L_510)
.L_510:
        /*0070*/ 	.word	0x00000000
        /*0074*/ 	.short	0x0001
        /*0076*/ 	.short	0x0004
        /*0078*/ 	.byte	0x00, 0xf0, 0x05, 0x00


	//----- nvinfo : EIATTR_KPARAM_INFO
	.align		4
.L_511:
        /*007c*/ 	.byte	0x04, 0x17
        /*007e*/ 	.short	(.L_513 - .L_512)
.L_512:
        /*0080*/ 	.word	0x00000000
        /*0084*/ 	.short	0x0000
        /*0086*/ 	.short	0x0000
        /*0088*/ 	.byte	0x00, 0xf0, 0x11, 0x00


	//----- nvinfo : EIATTR_MAXREG_COUNT
	.align		4
.L_513:
        /*008c*/ 	.byte	0x03, 0x1b
        /*008e*/ 	.short	0x00ff


	//----- nvinfo : EIATTR_EXTERNS
	.align		4
        /*0090*/ 	.byte	0x04, 0x0f
        /*0092*/ 	.short	(.L_515 - .L_514)


	//   ....[0]....
	.align		4
.L_514:
        /*0094*/ 	.word	index@(__assertfail)


	//----- nvinfo : EIATTR_MERCURY_ISA_VERSION
	.align		4
.L_515:
        /*0098*/ 	.byte	0x03, 0x5f
        /*009a*/ 	.short	0x0000


	//----- nvinfo : EIATTR_SYSCALL_OFFSETS
	.align		4
        /*009c*/ 	.byte	0x04, 0x46
        /*009e*/ 	.short	(.L_517 - .L_516)


	//   ....[0]....
.L_516:
        /*00a0*/ 	.word	0x00000e40


	//   ....[1]....
        /*00a4*/ 	.word	0x00001cc0


	//   ....[2]....
        /*00a8*/ 	.word	0x00002b50


	//   ....[3]....
        /*00ac*/ 	.word	0x00003980


	//   ....[4]....
        /*00b0*/ 	.word	0x00005500


	//   ....[5]....
        /*00b4*/ 	.word	0x00006410


	//   ....[6]....
        /*00b8*/ 	.word	0x000072e0


	//   ....[7]....
        /*00bc*/ 	.word	0x000081b0


	//----- nvinfo : EIATTR_EXIT_INSTR_OFFSETS
	.align		4
.L_517:
        /*00c0*/ 	.byte	0x04, 0x1c
        /*00c2*/ 	.short	(.L_519 - .L_518)


	//   ....[0]....
.L_518:
        /*00c4*/ 	.word	0x00007380


	//   ....[1]....
        /*00c8*/ 	.word	0x000074a0


	//   ....[2]....
        /*00cc*/ 	.word	0x000074e0


	//   ....[3]....
        /*00d0*/ 	.word	0x00007570


	//   ....[4]....
        /*00d4*/ 	.word	0x000075a0


	//   ....[5]....
        /*00d8*/ 	.word	0x000075d0


	//   ....[6]....
        /*00dc*/ 	.word	0x00007650


	//   ....[7]....
        /*00e0*/ 	.word	0x00007680


	//   ....[8]....
        /*00e4*/ 	.word	0x00007710


	//   ....[9]....
        /*00e8*/ 	.word	0x00007750


	//   ....[10]....
        /*00ec*/ 	.word	0x00007790


	//   ....[11]....
        /*00f0*/ 	.word	0x00007850


	//   ....[12]....
        /*00f4*/ 	.word	0x000078a0


	//   ....[13]....
        /*00f8*/ 	.word	0x00007a20


	//   ....[14]....
        /*00fc*/ 	.word	0x00007b70


	//   ....[15]....
        /*0100*/ 	.word	0x00007ba0


	//   ....[16]....
        /*0104*/ 	.word	0x00007c50


	//   ....[17]....
        /*0108*/ 	.word	0x00007dc0


	//   ....[18]....
        /*010c*/ 	.word	0x00007f30


	//   ....[19]....
        /*0110*/ 	.word	0x00008080


	//   ....[20]....
        /*0114*/ 	.word	0x000081c0


	//   ....[21]....
        /*0118*/ 	.word	0x000081f0


	//   ....[22]....
        /*011c*/ 	.word	0x00008220


	//----- nvinfo : EIATTR_MAX_THREADS
	.align		4
.L_519:
        /*0120*/ 	.byte	0x04, 0x05
        /*0122*/ 	.short	(.L_521 - .L_520)
.L_520:
        /*0124*/ 	.word	0x00000080
        /*0128*/ 	.word	0x00000001
        /*012c*/ 	.word	0x00000001


	//----- nvinfo : EIATTR_CRS_STACK_SIZE
	.align		4
.L_521:
        /*0130*/ 	.byte	0x04, 0x1e
        /*0132*/ 	.short	(.L_523 - .L_522)
.L_522:
        /*0134*/ 	.word	0x00000000
.L_523:


//--------------------- .nv.info._ZN2at6native18elementwise_kernelILi128ELi2EZNS0_22gpu_kernel_impl_nocastIZZZNS0_17atanh_kernel_cudaERNS_18TensorIteratorBaseEENKUlvE0_clEvENKUlvE0_clEvEUlfE_EEvS4_RKT_EUliE_EEviT1_ --------------------------
	.section	.nv.info._ZN2at6native18elementwise_kernelILi128ELi2EZNS0_22gpu_kernel_impl_nocastIZZZNS0_17atanh_kernel_cudaERNS_18TensorIteratorBaseEENKUlvE0_clEvENKUlvE0_clEvEUlfE_EEvS4_RKT_EUliE_EEviT1_,"",@"SHT_CUDA_INFO"
	.sectionflags	@""
	.align	4


	//----- nvinfo : EIATTR_CUDA_API_VERSION
	.align		4
        /*0000*/ 	.byte	0x04, 0x37
        /*0002*/ 	.short	(.L_525 - .L_524)
.L_524:
        /*0004*/ 	.word	0x00000082


	//----- nvinfo : EIATTR_SW2861232_WAR
	.align		4
.L_525:
        /*0008*/ 	.byte	0x01, 0x35
	.zero		2


	//----- nvinfo : EIATTR_PARAM_CBANK
	.align		4
        /*000c*/ 	.byte	0x04, 0x0a
        /*000e*/ 	.short	(.L_527 - .L_526)
	.align		4
.L_526:
        /*0010*/ 	.word	index@(.nv.constant0._ZN2at6native18elementwise_kernelILi128ELi2EZNS0_22gpu_kernel_impl_nocastIZZZNS0_17atanh_kernel_cudaERNS_18TensorIteratorBaseEENKUlvE0_clEvENKUlvE0_clEvEUlfE_EEvS4_RKT_EUliE_EEviT1_)
        /*0014*/ 	.short	0x0160
        /*0016*/ 	.short	0x0220


	//----- nvinfo : EIATTR_CBANK_PARAM_SIZE
	.align		4
.L_527:
        /*0018*/ 	.byte	0x03, 0x19
        /*001a*/ 	.short	0x0220


	//----- nvinfo : EIATTR_KPARAM_INFO
	.align		4
        /*001c*/ 	.byte	0x04, 0x17
        /*001e*/ 	.short	(.L_529 - .L_528)
.L_528:
        /*0020*/ 	.word	0x00000000
        /*0024*/ 	.short	0x0001
        /*0026*/ 	.short	0x0008
        /*0028*/ 	.byte	0x00, 0xf0, 0x61, 0x08


	//----- nvinfo : EIATTR_KPARAM_INFO
	.align		4
.L_529:
        /*002c*/ 	.byte	0x04, 0x17
        /*002e*/ 	.short	(.L_531 - .L_530)
.L_530:
        /*0030*/ 	.word	0x00000000
        /*0034*/ 	.short	0x0000
        /*0036*/ 	.short	0x0000
        /*0038*/ 	.byte	0x00, 0xf0, 0x11, 0x00


	//----- nvinfo : EIATTR_MAXREG_COUNT
	.align		4
.L_531:
        /*003c*/ 	.byte	0x03, 0x1b
        /*003e*/ 	.short	0x0080


	//----- nvinfo : EIATTR_MERCURY_ISA_VERSION
	.align		4
        /*0040*/ 	.byte	0x03, 0x5f
        /*0042*/ 	.short	0x0000


	//----- nvinfo : EIATTR_EXIT_INSTR_OFFSETS
	.align		4
        /*0044*/ 	.byte	0x04, 0x1c
        /*0046*/ 	.short	(.L_533 - .L_532)


	//   ....[0]....
.L_532:
        /*0048*/ 	.word	0x00001200


	//   ....[1]....
        /*004c*/ 	.word	0x00002340


	//----- nvinfo : EIATTR_MAX_THREADS
	.align		4
.L_533:
        /*0050*/ 	.byte	0x04, 0x05
        /*0052*/ 	.short	(.L_535 - .L_534)
.L_534:
        /*0054*/ 	.word	0x00000080
        /*0058*/ 	.word	0x00000001
        /*005c*/ 	.word	0x00000001


	//----- nvinfo : EIATTR_CRS_STACK_SIZE
	.align		4
.L_535:
        /*0060*/ 	.byte	0x04, 0x1e
        /*0062*/ 	.short	(.L_537 - .L_536)
.L_536:
        /*0064*/ 	.word	0x00000000
.L_537:


//--------------------- .nv.info._ZN2at6native27unrolled_elementwise_kernelIZZZNS0_17atanh_kernel_cudaERNS_18TensorIteratorBaseEENKUlvE0_clEvENKUlvE0_clEvEUlfE_St5arrayIPcLm2EELi4E23TrivialOffsetCalculatorILi1EjESB_NS0_6memory15LoadWithoutCastENSC_16StoreWithoutCastEEEviT_T0_T2_T3_T4_T5_ --------------------------
	.section	.nv.info._ZN2at6native27unrolled_elementwise_kernelIZZZNS0_17atanh_kernel_cudaERNS_18TensorIteratorBaseEENKUlvE0_clEvENKUlvE0_clEvEUlfE_St5arrayIPcLm2EELi4E23TrivialOffsetCalculatorILi1EjESB_NS0_6memory15LoadWithoutCastENSC_16StoreWithoutCastEEEviT_T0_T2_T3_T4_T5_,"",@"SHT_CUDA_INFO"
	.sectionflags	@""
	.align	4


	//----- nvinfo : EIATTR_CUDA_API_VERSION
	.align		4
        /*0000*/ 	.byte	0x04, 0x37
        /*0002*/ 	.short	(.L_539 - .L_538)
.L_538:
        /*0004*/ 	.word	0x00000082


	//----- nvinfo : EIATTR_SW2861232_WAR
	.align		4
.L_539:
        /*0008*/ 	.byte	0x01, 0x35
	.zero		2


	//----- nvinfo : EIATTR_PARAM_CBANK
	.align		4
        /*000c*/ 	.byte	0x04, 0x0a
        /*000e*/ 	.short	(.L_541 - .L_540)
	.align		4
.L_540:
        /*0010*/ 	.word	index@(.nv.constant0._ZN2at6native27unrolled_elementwise_kernelIZZZNS0_17atanh_kernel_cudaERNS_18TensorIteratorBaseEENKUlvE0_clEvENKUlvE0_clEvEUlfE_St5arrayIPcLm2EELi4E23TrivialOffsetCalculatorILi1EjESB_NS0_6memory15LoadWithoutCastENSC_16StoreWithoutCastEEEviT_T0_T2_T3_T4_T5_)
        /*0014*/ 	.short	0x0160
        /*0016*/ 	.short	0x001c


	//----- nvinfo : EIATTR_CBANK_PARAM_SIZE
	.align		4
.L_541:
        /*0018*/ 	.byte	0x03, 0x19
        /*001a*/ 	.short	0x001c


	//----- nvinfo : EIATTR_KPARAM_INFO
	.align		4
        /*001c*/ 	.byte	0x04, 0x17
        /*001e*/ 	.short	(.L_543 - .L_542)
.L_542:
        /*0020*/ 	.word	0x00000000
        /*0024*/ 	.short	0x0006
        /*0026*/ 	.short	0x001b
        /*0028*/ 	.byte	0x00, 0xf0, 0x05, 0x00


	//----- nvinfo : EIATTR_KPARAM_INFO
	.align		4
.L_543:
        /*002c*/ 	.byte	0x04, 0x17
        /*002e*/ 	.short	(.L_545 - .L_544)
.L_544:
        /*0030*/ 	.word	0x00000000
        /*0034*/ 	.short	0x0005
        /*0036*/ 	.short	0x001a
        /*0038*/ 	.byte	0x00, 0xf0, 0x05, 0x00


	//----- nvinfo : EIATTR_KPARAM_INFO
	.align		4
.L_545:
        /*003c*/ 	.byte	0x04, 0x17
        /*003e*/ 	.short	(.L_547 - .L_546)
.L_546:
        /*0040*/ 	.word	0x00000000
        /*0044*/ 	.short	0x0004
        /*0046*/ 	.short	0x0019
        /*0048*/ 	.byte	0x00, 0xf0, 0x05, 0x00


	//----- nvinfo : EIATTR_KPARAM_INFO
	.align		4
.L_547:
        /*004c*/ 	.byte	0x04, 0x17
        /*004e*/ 	.short	(.L_549 - .L_548)
.L_548:
        /*0050*/ 	.word	0x00000000
        /*0054*/ 	.short	0x0003
        /*0056*/ 	.short	0x0018
        /*0058*/ 	.byte	0x00, 0xf0, 0x05, 0x00


	//----- nvinfo : EIATTR_KPARAM_INFO
	.align		4
.L_549:
        /*005c*/ 	.byte	0x04, 0x17
        /*005e*/ 	.short	(.L_551 - .L_550)
.L_550:
        /*0060*/ 	.word	0x00000000
        /*0064*/ 	.short	0x0002
        /*0066*/ 	.short	0x0008
        /*0068*/ 	.byte	0x00, 0xf0, 0x41, 0x00


	//----- nvinfo : EIATTR_KPARAM_INFO
	.align		4
.L_551:
        /*006c*/ 	.byte	0x04, 0x17
        /*006e*/ 	.short	(.L_553 - .L_552)
.L_552:
        /*0070*/ 	.word	0x00000000
        /*0074*/ 	.short	0x0001
        /*0076*/ 	.short	0x0004
        /*0078*/ 	.byte	0x00, 0xf0, 0x05, 0x00


	//----- nvinfo : EIATTR_KPARAM_INFO
	.align		4
.L_553:
        /*007c*/ 	.byte	0x04, 0x17
        /*007e*/ 	.short	(.L_555 - .L_554)
.L_554:
        /*0080*/ 	.word	0x00000000
        /*0084*/ 	.short	0x0000
        /*0086*/ 	.short	0x0000
        /*0088*/ 	.byte	0x00, 0xf0, 0x11, 0x00


	//----- nvinfo : EIATTR_MAXREG_COUNT
	.align		4
.L_555:
        /*008c*/ 	.byte	0x03, 0x1b
        /*008e*/ 	.short	0x00ff


	//----- nvinfo : EIATTR_MERCURY_ISA_VERSION
	.align		4
        /*0090*/ 	.byte	0x03, 0x5f
        /*0092*/ 	.short	0x0000


	//----- nvinfo : EIATTR_EXIT_INSTR_OFFSETS
	.align		4
        /*0094*/ 	.byte	0x04, 0x1c
        /*0096*/ 	.short	(.L_557 - .L_556)


	//   ....[0]....
.L_556:
        /*0098*/ 	.word	0x00000f10


	//   ....[1]....
        /*009c*/ 	.word	0x00000f60


	//----- nvinfo : EIATTR_MAX_THREADS
	.align		4
.L_557:
        /*00a0*/ 	.byte	0x04, 0x05
        /*00a2*/ 	.short	(.L_559 - .L_558)
.L_558:
        /*00a4*/ 	.word	0x00000080
        /*00a8*/ 	.word	0x00000001
        /*00ac*/ 	.word	0x00000001


	//----- nvinfo : EIATTR_CRS_STACK_SIZE
	.align		4
.L_559:
        /*00b0*/ 	.byte	0x04, 0x1e
        /*00b2*/ 	.short	(.L_561 - .L_560)
.L_560:
        /*00b4*/ 	.word	0x00000000
.L_561:


//--------------------- .nv.info._ZN2at6native29vectorized_elementwise_kernelILi2EZZZNS0_17atanh_kernel_cudaERNS_18TensorIteratorBaseEENKUlvE0_clEvENKUlvE0_clEvEUlfE_St5arrayIPcLm2EEEEviT0_T1_ --------------------------
	.section	.nv.info._ZN2at6native29vectorized_elementwise_kernelILi2EZZZNS0_17atanh_kernel_cudaERNS_18TensorIteratorBaseEENKUlvE0_clEvENKUlvE0_clEvEUlfE_St5arrayIPcLm2EEEEviT0_T1_,"",@"SHT_CUDA_INFO"
	.sectionflags	@""
	.align	4


	//----- nvinfo : EIATTR_CUDA_API_VERSION
	.align		4
        /*0000*/ 	.byte	0x04, 0x37
        /*0002*/ 	.short	(.L_563 - .L_562)
.L_562:
        /*0004*/ 	.word	0x00000082


	//----- nvinfo : EIATTR_SW2861232_WAR
	.align		4
.L_563:
        /*0008*/ 	.byte	0x01, 0x35
	.zero		2


	//----- nvinfo : EIATTR_PARAM_CBANK
	.align		4
        /*000c*/ 	.byte	0x04, 0x0a
        /*000e*/ 	.short	(.L_565 - .L_564)
	.align		4
.L_564:
        /*0010*/ 	.word	index@(.nv.constant0._ZN2at6native29vectorized_elementwise_kernelILi2EZZZNS0_17atanh_kernel_cudaERNS_18TensorIteratorBaseEENKUlvE0_clEvENKUlvE0_clEvEUlfE_St5arrayIPcLm2EEEEviT0_T1_)
        /*0014*/ 	.short	0x0160
        /*0016*/ 	.short	0x0018


	//----- nvinfo : EIATTR_CBANK_PARAM_SIZE
	.align		4
.L_565:
        /*0018*/ 	.byte	0x03, 0x19
        /*001a*/ 	.short	0x0018


	//----- nvinfo : EIATTR_KPARAM_INFO
	.align		4
        /*001c*/ 	.byte	0x04, 0x17
        /*001e*/ 	.short	(.L_567 - .L_566)
.L_566:
        /*0020*/ 	.word	0x00000000
        /*0024*/ 	.short	0x0002
        /*0026*/ 	.short	0x0008
        /*0028*/ 	.byte	0x00, 0xf0, 0x41, 0x00


	//----- nvinfo : EIATTR_KPARAM_INFO
	.align		4
.L_567:
        /*002c*/ 	.byte	0x04, 0x17
        /*002e*/ 	.short	(.L_569 - .L_568)
.L_568:
        /*0030*/ 	.word	0x00000000
        /*0034*/ 	.short	0x0001
        /*0036*/ 	.short	0x0004
        /*0038*/ 	.byte	0x00, 0xf0, 0x05, 0x00


	//----- nvinfo : EIATTR_KPARAM_INFO
	.align		4
.L_569:
        /*003c*/ 	.byte	0x04, 0x17
        /*003e*/ 	.short	(.L_571 - .L_570)
.L_570:
        /*0040*/ 	.word	0x00000000
        /*0044*/ 	.short	0x0000
        /*0046*/ 	.short	0x0000
        /*0048*/ 	.byte	0x00, 0xf0, 0x11, 0x00


	//----- nvinfo : EIATTR_MAXREG_COUNT
	.align		4
.L_571:
        /*004c*/ 	.byte	0x03, 0x1b
        /*004e*/ 	.short	0x00ff


	//----- nvinfo : EIATTR_MERCURY_ISA_VERSION
	.align		4
        /*0050*/ 	.byte	0x03, 0x5f
        /*0052*/ 	.short	0x0000


	//----- nvinfo : EIATTR_EXIT_INSTR_OFFSETS
	.align		4
        /*0054*/ 	.byte	0x04, 0x1c
        /*0056*/ 	.short	(.L_573 - .L_572)


	//   ....[0]....
.L_572:
        /*0058*/ 	.word	0x00001480


	//   ....[1]....
        /*005c*/ 	.word	0x00003240


	//   ....[2]....
        /*0060*/ 	.word	0x00003290


	//----- nvinfo : EIATTR_MAX_THREADS
	.align		4
.L_573:
        /*0064*/ 	.byte	0x04, 0x05
        /*0066*/ 	.short	(.L_575 - .L_574)
.L_574:
        /*0068*/ 	.word	0x00000080
        /*006c*/ 	.word	0x00000001
        /*0070*/ 	.word	0x00000001


	//----- nvinfo : EIATTR_CRS_STACK_SIZE
	.align		4
.L_575:
        /*0074*/ 	.byte	0x04, 0x1e
        /*0076*/ 	.short	(.L_577 - .L_576)
.L_576:
        /*0078*/ 	.word	0x00000000
.L_577:


//--------------------- .nv.info._ZN2at6native29vectorized_elementwise_kernelILi4EZZZNS0_17atanh_kernel_cudaERNS_18TensorIteratorBaseEENKUlvE0_clEvENKUlvE0_clEvEUlfE_St5arrayIPcLm2EEEEviT0_T1_ --------------------------
	.section	.nv.info._ZN2at6native29vectorized_elementwise_kernelILi4EZZZNS0_17atanh_kernel_cudaERNS_18TensorIteratorBaseEENKUlvE0_clEvENKUlvE0_clEvEUlfE_St5arrayIPcLm2EEEEviT0_T1_,"",@"SHT_CUDA_INFO"
	.sectionflags	@""
	.align	4


	//----- nvinfo : EIATTR_CUDA_API_VERSION
	.align		4
        /*0000*/ 	.byte	0x04, 0x37
        /*0002*/ 	.short	(.L_579 - .L_578)
.L_578:
        /*0004*/ 	.word	0x00000082


	//----- nvinfo : EIATTR_SW2861232_WAR
	.align		4
.L_579:
        /*0008*/ 	.byte	0x01, 0x35
	.zero		2


	//----- nvinfo : EIATTR_PARAM_CBANK
	.align		4
        /*000c*/ 	.byte	0x04, 0x0a
        /*000e*/ 	.short	(.L_581 - .L_580)
	.align		4
.L_580:
        /*0010*/ 	.word	index@(.nv.constant0._ZN2at6native29vectorized_elementwise_kernelILi4EZZZNS0_17atanh_kernel_cudaERNS_18TensorIteratorBaseEENKUlvE0_clEvENKUlvE0_clEvEUlfE_St5arrayIPcLm2EEEEviT0_T1_)
        /*0014*/ 	.short	0x0160
        /*0016*/ 	.short	0x0018


	//----- nvinfo : EIATTR_CBANK_PARAM_SIZE
	.align		4
.L_581:
        /*0018*/ 	.byte	0x03, 0x19
        /*001a*/ 	.short	0x0018


	//----- nvinfo : EIATTR_KPARAM_INFO
	.align		4
        /*001c*/ 	.byte	0x04, 0x17
        /*001e*/ 	.short	(.L_583 - .L_582)
.L_582:
        /*0020*/ 	.word	0x00000000
        /*0024*/ 	.short	0x0002
        /*0026*/ 	.short	0x0008
        /*0028*/ 	.byte	0x00, 0xf0, 0x41, 0x00


	//----- nvinfo : EIATTR_KPARAM_INFO
	.align		4
.L_583:
        /*002c*/ 	.byte	0x04, 0x17
        /*002e*/ 	.short	(.L_585 - .L_584)
.L_584:
        /*0030*/ 	.word	0x00000000
        /*0034*/ 	.short	0x0001
        /*0036*/ 	.short	0x0004
        /*0038*/ 	.byte	0x00, 0xf0, 0x05, 0x00


	//----- nvinfo : EIATTR_KPARAM_INFO
	.align		4
.L_585:
        /*003c*/ 	.byte	0x04, 0x17
        /*003e*/ 	.short	(.L_587 - .L_586)
.L_586:
        /*0040*/ 	.word	0x00000000
        /*0044*/ 	.short	0x0000
        /*0046*/ 	.short	0x0000
        /*0048*/ 	.byte	0x00, 0xf0, 0x11, 0x00


	//----- nvinfo : EIATTR_MAXREG_COUNT
	.align		4
.L_587:
        /*004c*/ 	.byte	0x03, 0x1b
        /*004e*/ 	.short	0x00ff


	//----- nvinfo : EIATTR_MERCURY_ISA_VERSION
	.align		4
        /*0050*/ 	.byte	0x03, 0x5f
        /*0052*/ 	.short	0x0000


	//----- nvinfo : EIATTR_EXIT_INSTR_OFFSETS
	.align		4
        /*0054*/ 	.byte	0x04, 0x1c
        /*0056*/ 	.short	(.L_589 - .L_588)


	//   ....[0]....
.L_588:
        /*0058*/ 	.word	0x00001440


	//   ....[1]....
        /*005c*/ 	.word	0x00003200


	//   ....[2]....
        /*0060*/ 	.word	0x00003250


	//----- nvinfo : EIATTR_MAX_THREADS
	.align		4
.L_589:
        /*0064*/ 	.byte	0x04, 0x05
        /*0066*/ 	.short	(.L_591 - .L_590)
.L_590:
        /*0068*/ 	.word	0x00000080
        /*006c*/ 	.word	0x00000001
        /*0070*/ 	.word	0x00000001


	//----- nvinfo : EIATTR_CRS_STACK_SIZE
	.align		4
.L_591:
        /*0074*/ 	.byte	0x04, 0x1e
        /*0076*/ 	.short	(.L_593 - .L_592)
.L_592:
        /*0078*/ 	.word	0x00000000
.L_593:


//--------------------- .nv.info._ZN2at6native29vectorized_elementwise_kernelILi8EZZZNS0_17atanh_kernel_cudaERNS_18TensorIteratorBaseEENKUlvE0_clEvENKUlvE0_clEvEUlfE_St5arrayIPcLm2EEEEviT0_T1_ --------------------------
	.section	.nv.info._ZN2at6native29vectorized_elementwise_kernelILi8EZZZNS0_17atanh_kernel_cudaERNS_18TensorIteratorBaseEENKUlvE0_clEvENKUlvE0_clEvEUlfE_St5arrayIPcLm2EEEEviT0_T1_,"",@"SHT_CUDA_INFO"
	.sectionflags	@""
	.align	4


	//----- nvinfo : EIATTR_CUDA_API_VERSION
	.align		4
        /*0000*/ 	.byte	0x04, 0x37
        /*0002*/ 	.short	(.L_595 - .L_594)
.L_594:
        /*0004*/ 	.word	0x00000082


	//----- nvinfo : EIATTR_SW2861232_WAR
	.align		4
.L_595:
        /*0008*/ 	.byte	0x01, 0x35
	.zero		2


	//----- nvinfo : EIATTR_PARAM_CBANK
	.align		4
        /*000c*/ 	.byte	0x04, 0x0a
        /*000e*/ 	.short	(.L_597 - .L_596)
	.align		4
.L_596:
        /*0010*/ 	.word	index@(.nv.constant0._ZN2at6native29vectorized_elementwise_kernelILi8EZZZNS0_17atanh_kernel_cudaERNS_18TensorIteratorBaseEENKUlvE0_clEvENKUlvE0_clEvEUlfE_St5arrayIPcLm2EEEEviT0_T1_)
        /*0014*/ 	.short	0x0160
        /*0016*/ 	.short	0x0018


	//----- nvinfo : EIATTR_CBANK_PARAM_SIZE
	.align		4
.L_597:
        /*0018*/ 	.byte	0x03, 0x19
        /*001a*/ 	.short	0x0018


	//----- nvinfo : EIATTR_KPARAM_INFO
	.align		4
        /*001c*/ 	.byte	0x04, 0x17
        /*001e*/ 	.short	(.L_599 - .L_598)
.L_598:
        /*0020*/ 	.word	0x00000000
        /*0024*/ 	.short	0x0002
        /*0026*/ 	.short	0x0008
        /*0028*/ 	.byte	0x00, 0xf0, 0x41, 0x00


	//----- nvinfo : EIATTR_KPARAM_INFO
	.align		4
.L_599:
        /*002c*/ 	.byte	0x04, 0x17
        /*002e*/ 	.short	(.L_601 - .L_600)
.L_600:
        /*0030*/ 	.word	0x00000000
        /*0034*/ 	.short	0x0001
        /*0036*/ 	.short	0x0004
        /*0038*/ 	.byte	0x00, 0xf0, 0x05, 0x00


	//----- nvinfo : EIATTR_KPARAM_INFO
	.align		4
.L_601:
        /*003c*/ 	.byte	0x04, 0x17
        /*003e*/ 	.short	(.L_603 - .L_602)
.L_602:
        /*0040*/ 	.word	0x00000000
        /*0044*/ 	.short	0x0000
        /*0046*/ 	.short	0x0000
        /*0048*/ 	.byte	0x00, 0xf0, 0x11, 0x00


	//----- nvinfo : EIATTR_MAXREG_COUNT
	.align		4
.L_603:
        /*004c*/ 	.byte	0x03, 0x1b
        /*004e*/ 	.short	0x00ff


	//----- nvinfo : EIATTR_MERCURY_ISA_VERSION
	.align		4
        /*0050*/ 	.byte	0x03, 0x5f
        /*0052*/ 	.short	0x0000


	//----- nvinfo : EIATTR_EXIT_INSTR_OFFSETS
	.align		4
        /*0054*/ 	.byte	0x04, 0x1c
        /*0056*/ 	.short	(.L_605 - .L_604)


	//   ....[0]....
.L_604:
        /*0058*/ 	.word	0x00000010


	//----- nvinfo : EIATTR_MAX_THREADS
	.align		4
.L_605:
        /*005c*/ 	.byte	0x04, 0x05
        /*005e*/ 	.short	(.L_607 - .L_606)
.L_606:
        /*0060*/ 	.word	0x00000080
        /*0064*/ 	.word	0x00000001
        /*0068*/ 	.word	0x00000001
.L_607:


//--------------------- .nv.info._ZN2at6native18elementwise_kernelILi128ELi4EZNS0_15gpu_kernel_implIZZZNS0_17atanh_kernel_cudaERNS_18TensorIteratorBaseEENKUlvE0_clEvENKUlvE_clEvEUldE_EEvS4_RKT_EUliE_EEviT1_ --------------------------
	.section	.nv.info._ZN2at6native18elementwise_kernelILi128ELi4EZNS0_15gpu_kernel_implIZZZNS0_17atanh_kernel_cudaERNS_18TensorIteratorBaseEENKUlvE0_clEvENKUlvE_clEvEUldE_EEvS4_RKT_EUliE_EEviT1_,"",@"SHT_CUDA_INFO"
	.sectionflags	@""
	.align	4


	//----- nvinfo : EIATTR_CUDA_API_VERSION
	.align		4
        /*0000*/ 	.byte	0x04, 0x37
        /*0002*/ 	.short	(.L_609 - .L_608)
.L_608:
        /*0004*/ 	.word	0x00000082


	//----- nvinfo : EIATTR_SW2861232_WAR
	.align		4
.L_609:
        /*0008*/ 	.byte	0x01, 0x35
	.zero		2


	//----- nvinfo : EIATTR_PARAM_CBANK
	.align		4
        /*000c*/ 	.byte	0x04, 0x0a
        /*000e*/ 	.short	(.L_611 - .L_610)
	.align		4
.L_610:
        /*0010*/ 	.word	index@(.nv.constant0._ZN2at6native18elementwise_kernelILi128ELi4EZNS0_15gpu_kernel_implIZZZNS0_17atanh_kernel_cudaERNS_18TensorIteratorBaseEENKUlvE0_clEvENKUlvE_clEvEUldE_EEvS4_RKT_EUliE_EEviT1_)
        /*0014*/ 	.short	0x0160
        /*0016*/ 	.short	0x0220


	//----- nvinfo : EIATTR_CBANK_PARAM_SIZE
	.align		4
.L_611:
        /*0018*/ 	.byte	0x03, 0x19
        /*001a*/ 	.short	0x0220


	//----- nvinfo : EIATTR_KPARAM_INFO
	.align		4
        /*001c*/ 	.byte	0x04, 0x17
        /*001e*/ 	.short	(.L_613 - .L_612)
.L_612:
        /*0020*/ 	.word	0x00000000
        /*0024*/ 	.short	0x0001
        /*0026*/ 	.short	0x0008
        /*0028*/ 	.byte	0x00, 0xf0, 0x61, 0x08


	//----- nvinfo : EIATTR_KPARAM_INFO
	.align		4
.L_613:
        /*002c*/ 	.byte	0x04, 0x17
        /*002e*/ 	.short	(.L_615 - .L_614)
.L_614:
        /*0030*/ 	.word	0x00000000
        /*0034*/ 	.short	0x0000
        /*0036*/ 	.short	0x0000
        /*0038*/ 	.byte	0x00, 0xf0, 0x11, 0x00


	//----- nvinfo : EIATTR_MAXREG_COUNT
	.align		4
.L_615:
        /*003c*/ 	.byte	0x03, 0x1b
        /*003e*/ 	.short	0x0080


	//----- nvinfo : EIATTR_EXTERNS
	.align		4
        /*0040*/ 	.byte	0x04, 0x0f
        /*0042*/ 	.short	(.L_617 - .L_616)


	//   ....[0]....
	.align		4
.L_616:
        /*0044*/ 	.word	index@(__assertfail)


	//----- nvinfo : EIATTR_MERCURY_ISA_VERSION
	.align		4
.L_617:
        /*0048*/ 	.byte	0x03, 0x5f
        /*004a*/ 	.short	0x0000


	//----- nvinfo : EIATTR_SYSCALL_OFFSETS
	.align		4
        /*004c*/ 	.byte	0x04, 0x46
        /*004e*/ 	.short	(.L_619 - .L_618)


	//   ....[0]....
.L_618:
        /*0050*/ 	.word	0x00001da0


	//   ....[1]....
        /*0054*/ 	.word	0x000035d0


	//   ....[2]....
        /*0058*/ 	.word	0x000053b0


	//   ....[3]....
        /*005c*/ 	.word	0x00006bd0


	//   ....[4]....
        /*0060*/ 	.word	0x00008980


	//   ....[5]....
        /*0064*/ 	.word	0x0000a1a0


	//   ....[6]....
        /*0068*/ 	.word	0x0000bf60


	//   ....[7]....
        /*006c*/ 	.word	0x0000d780


	//----- nvinfo : EIATTR_EXIT_INSTR_OFFSETS
	.align		4
.L_619:
        /*0070*/ 	.byte	0x04, 0x1c
        /*0072*/ 	.short	(.L_621 - .L_620)


	//   ....[0]....
.L_620:
        /*0074*/ 	.word	0x0000a240


	//   ....[1]....
        /*0078*/ 	.word	0x0000c8d0


	//   ....[2]....
        /*007c*/ 	.word	0x0000c910


	//   ....[3]....
        /*0080*/ 	.word	0x0000c9a0


	//   ....[4]....
        /*0084*/ 	.word	0x0000c9d0


	//   ....[5]....
        /*0088*/ 	.word	0x0000ca00


	//   ....[6]....
        /*008c*/ 	.word	0x0000cab0


	//   ....[7]....
        /*0090*/ 	.word	0x0000cb10


	//   ....[8]....
        /*0094*/ 	.word	0x0000cbd0


	//   ....[9]....
        /*0098*/ 	.word	0x0000cc40


	//   ....[10]....
        /*009c*/ 	.word	0x0000cc60


	//   ....[11]....
        /*00a0*/ 	.word	0x0000cd20


	//   ....[12]....
        /*00a4*/ 	.word	0x0000cd50


	//   ....[13]....
        /*00a8*/ 	.word	0x0000cf00


	//   ....[14]....
        /*00ac*/ 	.word	0x0000d080


	//   ....[15]....
        /*00b0*/ 	.word	0x0000d0e0


	//   ....[16]....
        /*00b4*/ 	.word	0x0000d190


	//   ....[17]....
        /*00b8*/ 	.word	0x0000d330


	//   ....[18]....
        /*00bc*/ 	.word	0x0000d4d0


	//   ....[19]....
        /*00c0*/ 	.word	0x0000d650


	//   ....[20]....
        /*00c4*/ 	.word	0x0000d790


	//   ....[21]....
        /*00c8*/ 	.word	0x0000d7c0


	//   ....[22]....
        /*00cc*/ 	.word	0x0000d7f0


	//----- nvinfo : EIATTR_MAX_THREADS
	.align		4
.L_621:
        /*00d0*/ 	.byte	0x04, 0x05
        /*00d2*/ 	.short	(.L_623 - .L_622)
.L_622:
        /*00d4*/ 	.word	0x00000080
        /*00d8*/ 	.word	0x00000001
        /*00dc*/ 	.word	0x00000001


	//----- nvinfo : EIATTR_CRS_STACK_SIZE
	.align		4
.L_623:
        /*00e0*/ 	.byte	0x04, 0x1e
        /*00e2*/ 	.short	(.L_625 - .L_624)
.L_624:
        /*00e4*/ 	.word	0x00000000
.L_625:


//--------------------- .nv.info._ZN2at6native27unrolled_elementwise_kernelIZZZNS0_17atanh_kernel_cudaERNS_18TensorIteratorBaseEENKUlvE0_clEvENKUlvE_clEvEUldE_St5arrayIPcLm2EELi4E23TrivialOffsetCalculatorILi1EjESB_NS0_6memory12LoadWithCastILi1EEENSC_13StoreWithCastILi1EEEEEviT_T0_T2_T3_T4_T5_ --------------------------
	.section	.nv.info._ZN2at6native27unrolled_elementwise_kernelIZZZNS0_17atanh_kernel_cudaERNS_18TensorIteratorBaseEENKUlvE0_clEvENKUlvE_clEvEUldE_St5arrayIPcLm2EELi4E23TrivialOffsetCalculatorILi1EjESB_NS0_6memory12LoadWithCastILi1EEENSC_13StoreWithCastILi1EEEEEviT_T0_T2_T3_T4_T5_,"",@"SHT_CUDA_INFO"
	.sectionflags	@""
	.align	4


	//----- nvinfo : EIATTR_CUDA_API_VERSION
	.align		4
        /*0000*/ 	.byte	0x04, 0x37
        /*0002*/ 	.short	(.L_627 - .L_626)
.L_626:
        /*0004*/ 	.word	0x00000082


	//----- nvinfo : EIATTR_SW2861232_WAR
	.align		4
.L_627:
        /*0008*/ 	.byte	0x01, 0x35
	.zero		2


	//----- nvinfo : EIATTR_PARAM_CBANK
	.align		4
        /*000c*/ 	.byte	0x04, 0x0a
        /*000e*/ 	.short	(.L_629 - .L_628)
	.align		4
.L_628:
        /*0010*/ 	.word	index@(.nv.constant0._ZN2at6native27unrolled_elementwise_kernelIZZZNS0_17atanh_kernel_cudaERNS_18TensorIteratorBaseEENKUlvE0_clEvENKUlvE_clEvEUldE_St5arrayIPcLm2EELi4E23TrivialOffsetCalculatorILi1EjESB_NS0_6memory12LoadWithCastILi1EEENSC_13StoreWithCastILi1EEEEEviT_T0_T2_T3_T4_T5_)
        /*0014*/ 	.short	0x0160
        /*0016*/ 	.short	0x002c


	//----- nvinfo : EIATTR_CBANK_PARAM_SIZE
	.align		4
.L_629:
        /*0018*/ 	.byte	0x03, 0x19
        /*001a*/ 	.short	0x002c


	//----- nvinfo : EIATTR_KPARAM_INFO
	.align		4
        /*001c*/ 	.byte	0x04, 0x17
        /*001e*/ 	.short	(.L_631 - .L_630)
.L_630:
        /*0020*/ 	.word	0x00000000
        /*0024*/ 	.short	0x0006
        /*0026*/ 	.short	0x0024
        /*0028*/ 	.byte	0x00, 0xf0, 0x21, 0x00


	//----- nvinfo : EIATTR_KPARAM_INFO
	.align		4
.L_631:
        /*002c*/ 	.byte	0x04, 0x17
        /*002e*/ 	.short	(.L_633 - .L_632)
.L_632:
        /*0030*/ 	.word	0x00000000
        /*0034*/ 	.short	0x0005
        /*0036*/ 	.short	0x001c
        /*0038*/ 	.byte	0x00, 0xf0, 0x21, 0x00


	//----- nvinfo : EIATTR_KPARAM_INFO
	.align		4
.L_633:
        /*003c*/ 	.byte	0x04, 0x17
        /*003e*/ 	.short	(.L_635 - .L_634)
.L_634:
        /*0040*/ 	.word	0x00000000
        /*0044*/ 	.short	0x0004
        /*0046*/ 	.short	0x0019
        /*0048*/ 	.byte	0x00, 0xf0, 0x05, 0x00


	//----- nvinfo : EIATTR_KPARAM_INFO
	.align		4
.L_635:
        /*004c*/ 	.byte	0x04, 0x17
        /*004e*/ 	.short	(.L_637 - .L_636)
.L_636:
        /*0050*/ 	.word	0x00000000
        /*0054*/ 	.short	0x0003
        /*0056*/ 	.short	0x0018
        /*0058*/ 	.byte	0x00, 0xf0, 0x05, 0x00


	//----- nvinfo : EIATTR_KPARAM_INFO
	.align		4
.L_637:
        /*005c*/ 	.byte	0x04, 0x17
        /*005e*/ 	.short	(.L_639 - .L_638)
.L_638:
        /*0060*/ 	.word	0x00000000
        /*0064*/ 	.short	0x0002
        /*0066*/ 	.short	0x0008
        /*0068*/ 	.byte	0x00, 0xf0, 0x41, 0x00


	//----- nvinfo : EIATTR_KPARAM_INFO
	.align		4
.L_639:
        /*006c*/ 	.byte	0x04, 0x17
        /*006e*/ 	.short	(.L_641 - .L_640)
.L_640:
        /*0070*/ 	.word	0x00000000
        /*0074*/ 	.short	0x0001
        /*0076*/ 	.short	0x0004
        /*0078*/ 	.byte	0x00, 0xf0, 0x05, 0x00


	//----- nvinfo : EIATTR_KPARAM_INFO
	.align		4
.L_641:
        /*007c*/ 	.byte	0x04, 0x17
        /*007e*/ 	.short	(.L_643 - .L_642)
.L_642:
        /*0080*/ 	.word	0x00000000
        /*0084*/ 	.short	0x0000
        /*0086*/ 	.short	0x0000
        /*0088*/ 	.byte	0x00, 0xf0, 0x11, 0x00


	//----- nvinfo : EIATTR_MAXREG_COUNT
	.align		4
.L_643:
        /*008c*/ 	.byte	0x03, 0x1b
        /*008e*/ 	.short	0x00ff


	//----- nvinfo : EIATTR_EXTERNS
	.align		4
        /*0090*/ 	.byte	0x04, 0x0f
        /*0092*/ 	.short	(.L_645 - .L_644)


	//   ....[0]....
	.align		4
.L_644:
        /*0094*/ 	.word	index@(__assertfail)


	//----- nvinfo : EIATTR_MERCURY_ISA_VERSION
	.align		4
.L_645:
        /*0098*/ 	.byte	0x03, 0x5f
        /*009a*/ 	.short	0x0000


	//----- nvinfo : EIATTR_SYSCALL_OFFSETS
	.align		4
        /*009c*/ 	.byte	0x04, 0x46
        /*009e*/ 	.short	(.L_647 - .L_646)


	//   ....[0]....
.L_646:
        /*00a0*/ 	.word	0x00000f90


	//   ....[1]....
        /*00a4*/ 	.word	0x00001f40


	//   ....[2]....
        /*00a8*/ 	.word	0x00002f00


	//   ....[3]....
        /*00ac*/ 	.word	0x00003e90


	//   ....[4]....
        /*00b0*/ 	.word	0x00007280


	//   ....[5]....
        /*00b4*/ 	.word	0x00008310


	//   ....[6]....
        /*00b8*/ 	.word	0x00009360


	//   ....[7]....
        /*00bc*/ 	.word	0x0000a3d0


	//----- nvinfo : EIATTR_EXIT_INSTR_OFFSETS
	.align		4
.L_647:
        /*00c0*/ 	.byte	0x04, 0x1c
        /*00c2*/ 	.short	(.L_649 - .L_648)


	//   ....[0]....
.L_648:
        /*00c4*/ 	.word	0x00009400


	//   ....[1]....
        /*00c8*/ 	.word	0x00009520


	//   ....[2]....
        /*00cc*/ 	.word	0x00009560


	//   ....[3]....
        /*00d0*/ 	.word	0x000095f0


	//   ....[4]....
        /*00d4*/ 	.word	0x00009620


	//   ....[5]....
        /*00d8*/ 	.word	0x00009650


	//   ....[6]....
        /*00dc*/ 	.word	0x00009700


	//   ....[7]....
        /*00e0*/ 	.word	0x00009760


	//   ....[8]....
        /*00e4*/ 	.word	0x00009820


	//   ....[9]....
        /*00e8*/ 	.word	0x00009890


	//   ....[10]....
        /*00ec*/ 	.word	0x000098b0


	//   ....[11]....
        /*00f0*/ 	.word	0x00009970


	//   ....[12]....
        /*00f4*/ 	.word	0x000099a0


	//   ....[13]....
        /*00f8*/ 	.word	0x00009b50


	//   ....[14]....
        /*00fc*/ 	.word	0x00009cd0


	//   ....[15]....
        /*0100*/ 	.word	0x00009d30


	//   ....[16]....
        /*0104*/ 	.word	0x00009de0


	//   ....[17]....
        /*0108*/ 	.word	0x00009f80


	//   ....[18]....
        /*010c*/ 	.word	0x0000a120


	//   ....[19]....
        /*0110*/ 	.word	0x0000a2a0


	//   ....[20]....
        /*0114*/ 	.word	0x0000a3e0


	//   ....[21]....
        /*0118*/ 	.word	0x0000a410


	//   ....[22]....
        /*011c*/ 	.word	0x0000a440


	//----- nvinfo : EIATTR_MAX_THREADS
	.align		4
.L_649:
        /*0120*/ 	.byte	0x04, 0x05
        /*0122*/ 	.short	(.L_651 - .L_650)
.L_650:
        /*0124*/ 	.word	0x00000080
        /*0128*/ 	.word	0x00000001
        /*012c*/ 	.word	0x00000001


	//----- nvinfo : EIATTR_CRS_STACK_SIZE
	.align		4
.L_651:
        /*0130*/ 	.byte	0x04, 0x1e
        /*0132*/ 	.short	(.L_653 - .L_652)
.L_652:
        /*0134*/ 	.word	0x00000000
.L_653:


//--------------------- .nv.info._ZN2at6native18elementwise_kernelILi128ELi2EZNS0_22gpu_kernel_impl_nocastIZZZNS0_17atanh_kernel_cudaERNS_18TensorIteratorBaseEENKUlvE0_clEvENKUlvE_clEvEUldE_EEvS4_RKT_EUliE_EEviT1_ --------------------------
	.section	.nv.info._ZN2at6native18elementwise_kernelILi128ELi2EZNS0_22gpu_kernel_impl_nocastIZZZNS0_17atanh_kernel_cudaERNS_18TensorIteratorBaseEENKUlvE0_clEvENKUlvE_clEvEUldE_EEvS4_RKT_EUliE_EEviT1_,"",@"SHT_CUDA_INFO"
	.sectionflags	@""
	.align	4


	//----- nvinfo : EIATTR_CUDA_API_VERSION
	.align		4
        /*0000*/ 	.byte	0x04, 0x37
        /*0002*/ 	.short	(.L_655 - .L_654)
.L_654:
        /*0004*/ 	.word	0x00000082


	//----- nvinfo : EIATTR_SW2861232_WAR
	.align		4
.L_655:
        /*0008*/ 	.byte	0x01, 0x35
	.zero		2


	//----- nvinfo : EIATTR_PARAM_CBANK
	.align		4
        /*000c*/ 	.byte	0x04, 0x0a
        /*000e*/ 	.short	(.L_657 - .L_656)
	.align		4
.L_656:
        /*0010*/ 	.word	index@(.nv.constant0._ZN2at6native18elementwise_kernelILi128ELi2EZNS0_22gpu_kernel_impl_nocastIZZZNS0_17atanh_kernel_cudaERNS_18TensorIteratorBaseEENKUlvE0_clEvENKUlvE_clEvEUldE_EEvS4_RKT_EUliE_EEviT1_)
        /*0014*/ 	.short	0x0160
        /*0016*/ 	.short	0x0220


	//----- nvinfo : EIATTR_CBANK_PARAM_SIZE
	.align		4
.L_657:
        /*0018*/ 	.byte	0x03, 0x19
        /*001a*/ 	.short	0x0220


	//----- nvinfo : EIATTR_KPARAM_INFO
	.align		4
        /*001c*/ 	.byte	0x04, 0x17
        /*001e*/ 	.short	(.L_659 - .L_658)
.L_658:
        /*0020*/ 	.word	0x00000000
        /*0024*/ 	.short	0x0001
        /*0026*/ 	.short	0x0008
        /*0028*/ 	.byte	0x00, 0xf0, 0x61, 0x08


	//----- nvinfo : EIATTR_KPARAM_INFO
	.align		4
.L_659:
        /*002c*/ 	.byte	0x04, 0x17
        /*002e*/ 	.short	(.L_661 - .L_660)
.L_660:
        /*0030*/ 	.word	0x00000000
        /*0034*/ 	.short	0x0000
        /*0036*/ 	.short	0x0000
        /*0038*/ 	.byte	0x00, 0xf0, 0x11, 0x00


	//----- nvinfo : EIATTR_MAXREG_COUNT
	.align		4
.L_661:
        /*003c*/ 	.byte	0x03, 0x1b
        /*003e*/ 	.short	0x0080


	//----- nvinfo : EIATTR_MERCURY_ISA_VERSION
	.align		4
        /*0040*/ 	.byte	0x03, 0x5f
        /*0042*/ 	.short	0x0000


	//----- nvinfo : EIATTR_EXIT_INSTR_OFFSETS
	.align		4
        /*0044*/ 	.byte	0x04, 0x1c
        /*0046*/ 	.short	(.L_663 - .L_662)


	//   ....[0]....
.L_662:
        /*0048*/ 	.word	0x00001760


	//   ....[1]....
        /*004c*/ 	.word	0x00002e10


	//----- nvinfo : EIATTR_MAX_THREADS
	.align		4
.L_663:
        /*0050*/ 	.byte	0x04, 0x05
        /*0052*/ 	.short	(.L_665 - .L_664)
.L_664:
        /*0054*/ 	.word	0x00000080
        /*0058*/ 	.word	0x00000001
        /*005c*/ 	.word	0x00000001


	//----- nvinfo : EIATTR_CRS_STACK_SIZE
	.align		4
.L_665:
        /*0060*/ 	.byte	0x04, 0x1e
        /*0062*/ 	.short	(.L_667 - .L_666)
.L_666:
        /*0064*/ 	.word	0x00000000
.L_667:


//--------------------- .nv.info._ZN2at6native27unrolled_elementwise_kernelIZZZNS0_17atanh_kernel_cudaERNS_18TensorIteratorBaseEENKUlvE0_clEvENKUlvE_clEvEUldE_St5arrayIPcLm2EELi4E23TrivialOffsetCalculatorILi1EjESB_NS0_6memory15LoadWithoutCastENSC_16StoreWithoutCastEEEviT_T0_T2_T3_T4_T5_ --------------------------
	.section	.nv.info._ZN2at6native27unrolled_elementwise_kernelIZZZNS0_17atanh_kernel_cudaERNS_18TensorIteratorBaseEENKUlvE0_clEvENKUlvE_clEvEUldE_St5arrayIPcLm2EELi4E23TrivialOffsetCalculatorILi1EjESB_NS0_6memory15LoadWithoutCastENSC_16StoreWithoutCastEEEviT_T0_T2_T3_T4_T5_,"",@"SHT_CUDA_INFO"
	.sectionflags	@""
	.align	4


	//----- nvinfo : EIATTR_CUDA_API_VERSION
	.align		4
        /*0000*/ 	.byte	0x04, 0x37
        /*0002*/ 	.short	(.L_669 - .L_668)
.L_668:
        /*0004*/ 	.word	0x00000082


	//----- nvinfo : EIATTR_SW2861232_WAR
	.align		4
.L_669:
        /*0008*/ 	.byte	0x01, 0x35
	.zero		2


	//----- nvinfo : EIATTR_PARAM_CBANK
	.align		4
        /*000c*/ 	.byte	0x04, 0x0a
        /*000e*/ 	.short	(.L_671 - .L_670)
	.align		4
.L_670:
        /*0010*/ 	.word	index@(.nv.constant0._ZN2at6native27unrolled_elementwise_kernelIZZZNS0_17atanh_kernel_cudaERNS_18TensorIteratorBaseEENKUlvE0_clEvENKUlvE_clEvEUldE_St5arrayIPcLm2EELi4E23TrivialOffsetCalculatorILi1EjESB_NS0_6memory15LoadWithoutCastENSC_16StoreWithoutCastEEEviT_T0_T2_T3_T4_T5_)
        /*0014*/ 	.short	0x0160
        /*0016*/ 	.short	0x001c


	//----- nvinfo : EIATTR_CBANK_PARAM_SIZE
	.align		4
.L_671:
        /*0018*/ 	.byte	0x03, 0x19
        /*001a*/ 	.short	0x001c


	//----- nvinfo : EIATTR_KPARAM_INFO
	.align		4
        /*001c*/ 	.byte	0x04, 0x17
        /*001e*/ 	.short	(.L_673 - .L_672)
.L_672:
        /*0020*/ 	.word	0x00000000
        /*0024*/ 	.short	0x0006
        /*0026*/ 	.short	0x001b
        /*0028*/ 	.byte	0x00, 0xf0, 0x05, 0x00


	//----- nvinfo : EIATTR_KPARAM_INFO
	.align		4
.L_673:
        /*002c*/ 	.byte	0x04, 0x17
        /*002e*/ 	.short	(.L_675 - .L_674)
.L_674:
        /*0030*/ 	.word	0x00000000
        /*0034*/ 	.short	0x0005
        /*0036*/ 	.short	0x001a
        /*0038*/ 	.byte	0x00, 0xf0, 0x05, 0x00


	//----- nvinfo : EIATTR_KPARAM_INFO
	.align		4
.L_675:
        /*003c*/ 	.byte	0x04, 0x17
        /*003e*/ 	.short	(.L_677 - .L_676)
.L_676:
        /*0040*/ 	.word	0x00000000
        /*0044*/ 	.short	0x0004
        /*0046*/ 	.short	0x0019
        /*0048*/ 	.byte	0x00, 0xf0, 0x05, 0x00


	//----- nvinfo : EIATTR_KPARAM_INFO
	.align		4
.L_677:
        /*004c*/ 	.byte	0x04, 0x17
        /*004e*/ 	.short	(.L_679 - .L_678)
.L_678:
        /*0050*/ 	.word	0x00000000
        /*0054*/ 	.short	0x0003
        /*0056*/ 	.short	0x0018
        /*0058*/ 	.byte	0x00, 0xf0, 0x05, 0x00


	//----- nvinfo : EIATTR_KPARAM_INFO
	.align		4
.L_679:
        /*005c*/ 	.byte	0x04, 0x17
        /*005e*/ 	.short	(.L_681 - .L_680)
.L_680:
        /*0060*/ 	.word	0x00000000
        /*0064*/ 	.short	0x0002
        /*0066*/ 	.short	0x0008
        /*0068*/ 	.byte	0x00, 0xf0, 0x41, 0x00


	//----- nvinfo : EIATTR_KPARAM_INFO
	.align		4
.L_681:
        /*006c*/ 	.byte	0x04, 0x17
        /*006e*/ 	.short	(.L_683 - .L_682)
.L_682:
        /*0070*/ 	.word	0x00000000
        /*0074*/ 	.short	0x0001
        /*0076*/ 	.short	0x0004
        /*0078*/ 	.byte	0x00, 0xf0, 0x05, 0x00


	//----- nvinfo : EIATTR_KPARAM_INFO
	.align		4
.L_683:
        /*007c*/ 	.byte	0x04, 0x17
        /*007e*/ 	.short	(.L_685 - .L_684)
.L_684:
        /*0080*/ 	.word	0x00000000
        /*0084*/ 	.short	0x0000
        /*0086*/ 	.short	0x0000
        /*0088*/ 	.byte	0x00, 0xf0, 0x11, 0x00


	//----- nvinfo : EIATTR_MAXREG_COUNT
	.align		4
.L_685:
        /*008c*/ 	.byte	0x03, 0x1b
        /*008e*/ 	.short	0x00ff


	//----- nvinfo : EIATTR_MERCURY_ISA_VERSION
	.align		4
        /*0090*/ 	.byte	0x03, 0x5f
        /*0092*/ 	.short	0x0000


	//----- nvinfo : EIATTR_EXIT_INSTR_OFFSETS
	.align		4
        /*0094*/ 	.byte	0x04, 0x1c
        /*0096*/ 	.short	(.L_687 - .L_686)


	//   ....[0]....
.L_686:
        /*0098*/ 	.word	0x00002510


	//   ....[1]....
        /*009c*/ 	.word	0x00002560


	//----- nvinfo : EIATTR_MAX_THREADS
	.align		4
.L_687:
        /*00a0*/ 	.byte	0x04, 0x05
        /*00a2*/ 	.short	(.L_689 - .L_688)
.L_688:
        /*00a4*/ 	.word	0x00000080
        /*00a8*/ 	.word	0x00000001
        /*00ac*/ 	.word	0x00000001


	//----- nvinfo : EIATTR_CRS_STACK_SIZE
	.align		4
.L_689:
        /*00b0*/ 	.byte	0x04, 0x1e
        /*00b2*/ 	.short	(.L_691 - .L_690)
.L_690:
        /*00b4*/ 	.word	0x00000000
.L_691:


//--------------------- .nv.info._ZN2at6native29vectorized_elementwise_kernelILi2EZZZNS0_17atanh_kernel_cudaERNS_18TensorIteratorBaseEENKUlvE0_clEvENKUlvE_clEvEUldE_St5arrayIPcLm2EEEEviT0_T1_ --------------------------
	.section	.nv.info._ZN2at6native29vectorized_elementwise_kernelILi2EZZZNS0_17atanh_kernel_cudaERNS_18TensorIteratorBaseEENKUlvE0_clEvENKUlvE_clEvEUldE_St5arrayIPcLm2EEEEviT0_T1_,"",@"SHT_CUDA_INFO"
	.sectionflags	@""
	.align	4


	//----- nvinfo : EIATTR_CUDA_API_VERSION
	.align		4
        /*0000*/ 	.byte	0x04, 0x37
        /*0002*/ 	.short	(.L_693 - .L_692)
.L_692:
        /*0004*/ 	.word	0x00000082


	//----- nvinfo : EIATTR_SW2861232_WAR
	.align		4
.L_693:
        /*0008*/ 	.byte	0x01, 0x35
	.zero		2


	//----- nvinfo : EIATTR_PARAM_CBANK
	.align		4
        /*000c*/ 	.byte	0x04, 0x0a
        /*000e*/ 	.short	(.L_695 - .L_694)
	.align		4
.L_694:
        /*0010*/ 	.word	index@(.nv.constant0._ZN2at6native29vectorized_elementwise_kernelILi2EZZZNS0_17atanh_kernel_cudaERNS_18TensorIteratorBaseEENKUlvE0_clEvENKUlvE_clEvEUldE_St5arrayIPcLm2EEEEviT0_T1_)
        /*0014*/ 	.short	0x0160
        /*0016*/ 	.short	0x0018


	//----- nvinfo : EIATTR_CBANK_PARAM_SIZE
	.align		4
.L_695:
        /*0018*/ 	.byte	0x03, 0x19
        /*001a*/ 	.short	0x0018


	//----- nvinfo : EIATTR_KPARAM_INFO
	.align		4
        /*001c*/ 	.byte	0x04, 0x17
        /*001e*/ 	.short	(.L_697 - .L_696)
.L_696:
        /*0020*/ 	.word	0x00000000
        /*0024*/ 	.short	0x0002
        /*0026*/ 	.short	0x0008
        /*0028*/ 	.byte	0x00, 0xf0, 0x41, 0x00


	//----- nvinfo : EIATTR_KPARAM_INFO
	.align		4
.L_697:
        /*002c*/ 	.byte	0x04, 0x17
        /*002e*/ 	.short	(.L_699 - .L_698)
.L_698:
        /*0030*/ 	.word	0x00000000
        /*0034*/ 	.short	0x0001
        /*0036*/ 	.short	0x0004
        /*0038*/ 	.byte	0x00, 0xf0, 0x05, 0x00


	//----- nvinfo : EIATTR_KPARAM_INFO
	.align		4
.L_699:
        /*003c*/ 	.byte	0x04, 0x17
        /*003e*/ 	.short	(.L_701 - .L_700)
.L_700:
        /*0040*/ 	.word	0x00000000
        /*0044*/ 	.short	0x0000
        /*0046*/ 	.short	0x0000
        /*0048*/ 	.byte	0x00, 0xf0, 0x11, 0x00


	//----- nvinfo : EIATTR_MAXREG_COUNT
	.align		4
.L_701:
        /*004c*/ 	.byte	0x03, 0x1b
        /*004e*/ 	.short	0x00ff


	//----- nvinfo : EIATTR_MERCURY_ISA_VERSION
	.align		4
        /*0050*/ 	.byte	0x03, 0x5f
        /*0052*/ 	.short	0x0000


	//----- nvinfo : EIATTR_EXIT_INSTR_OFFSETS
	.align		4
        /*0054*/ 	.byte	0x04, 0x1c
        /*0056*/ 	.short	(.L_703 - .L_702)


	//   ....[0]....
.L_702:
        /*0058*/ 	.word	0x000041e0


	//   ....[1]....
        /*005c*/ 	.word	0x00008ca0


	//   ....[2]....
        /*0060*/ 	.word	0x00008cf0


	//----- nvinfo : EIATTR_MAX_THREADS
	.align		4
.L_703:
        /*0064*/ 	.byte	0x04, 0x05
        /*0066*/ 	.short	(.L_705 - .L_704)
.L_704:
        /*0068*/ 	.word	0x00000080
        /*006c*/ 	.word	0x00000001
        /*0070*/ 	.word	0x00000001


	//----- nvinfo : EIATTR_CRS_STACK_SIZE
	.align		4
.L_705:
        /*0074*/ 	.byte	0x04, 0x1e
        /*0076*/ 	.short	(.L_707 - .L_706)
.L_706:
        /*0078*/ 	.word	0x00000000
.L_707:


//--------------------- .nv.info._ZN2at6native29vectorized_elementwise_kernelILi4EZZZNS0_17atanh_kernel_cudaERNS_18TensorIteratorBaseEENKUlvE0_clEvENKUlvE_clEvEUldE_St5arrayIPcLm2EEEEviT0_T1_ --------------------------
	.section	.nv.info._ZN2at6native29vectorized_elementwise_kernelILi4EZZZNS0_17atanh_kernel_cudaERNS_18TensorIteratorBaseEENKUlvE0_clEvENKUlvE_clEvEUldE_St5arrayIPcLm2EEEEviT0_T1_,"",@"SHT_CUDA_INFO"
	.sectionflags	@""
	.align	4


	//----- nvinfo : EIATTR_CUDA_API_VERSION
	.align		4
        /*0000*/ 	.byte	0x04, 0x37
        /*0002*/ 	.short	(.L_709 - .L_708)
.L_708:
        /*0004*/ 	.word	0x00000082


	//----- nvinfo : EIATTR_SW2861232_WAR
	.align		4
.L_709:
        /*0008*/ 	.byte	0x01, 0x35
	.zero		2


	//----- nvinfo : EIATTR_PARAM_CBANK
	.align		4
        /*000c*/ 	.byte	0x04, 0x0a
        /*000e*/ 	.short	(.L_711 - .L_710)
	.align		4
.L_710:
        /*0010*/ 	.word	index@(.nv.constant0._ZN2at6native29vectorized_elementwise_kernelILi4EZZZNS0_17atanh_kernel_cudaERNS_18TensorIteratorBaseEENKUlvE0_clEvENKUlvE_clEvEUldE_St5arrayIPcLm2EEEEviT0_T1_)
        /*0014*/ 	.short	0x0160
        /*0016*/ 	.short	0x0018


	//----- nvinfo : EIATTR_CBANK_PARAM_SIZE
	.align		4
.L_711:
        /*0018*/ 	.byte	0x03, 0x19
        /*001a*/ 	.short	0x0018


	//----- nvinfo : EIATTR_KPARAM_INFO
	.align		4
        /*001c*/ 	.byte	0x04, 0x17
        /*001e*/ 	.short	(.L_713 - .L_712)
.L_712:
        /*0020*/ 	.word	0x00000000
        /*0024*/ 	.short	0x0002
        /*0026*/ 	.short	0x0008
        /*0028*/ 	.byte	0x00, 0xf0, 0x41, 0x00


	//----- nvinfo : EIATTR_KPARAM_INFO
	.align		4
.L_713:
        /*002c*/ 	.byte	0x04, 0x17
        /*002e*/ 	.short	(.L_715 - .L_714)
.L_714:
        /*0030*/ 	.word	0x00000000
        /*0034*/ 	.short	0x0001
        /*0036*/ 	.short	0x0004
        /*0038*/ 	.byte	0x00, 0xf0, 0x05, 0x00


	//----- nvinfo : EIATTR_KPARAM_INFO
	.align		4
.L_715:
        /*003c*/ 	.byte	0x04, 0x17
        /*003e*/ 	.short	(.L_717 - .L_716)
.L_716:
        /*0040*/ 	.word	0x00000000
        /*0044*/ 	.short	0x0000
        /*0046*/ 	.short	0x0000
        /*0048*/ 	.byte	0x00, 0xf0, 0x11, 0x00


	//----- nvinfo : EIATTR_MAXREG_COUNT
	.align		4
.L_717:
        /*004c*/ 	.byte	0x03, 0x1b
        /*004e*/ 	.short	0x00ff


	//----- nvinfo : EIATTR_MERCURY_ISA_VERSION
	.align		4
        /*0050*/ 	.byte	0x03, 0x5f
        /*0052*/ 	.short	0x0000


	//----- nvinfo : EIATTR_EXIT_INSTR_OFFSETS
	.align		4
        /*0054*/ 	.byte	0x04, 0x1c
        /*0056*/ 	.short	(.L_719 - .L_718)


	//   ....[0]....
.L_718:
        /*0058*/ 	.word	0x000041e0


	//   ....[1]....
        /*005c*/ 	.word	0x00008ca0


	//   ....[2]....
        /*0060*/ 	.word	0x00008cf0


	//----- nvinfo : EIATTR_MAX_THREADS
	.align		4
.L_719:
        /*0064*/ 	.byte	0x04, 0x05
        /*0066*/ 	.short	(.L_721 - .L_720)
.L_720:
        /*0068*/ 	.word	0x00000080
        /*006c*/ 	.word	0x00000001
        /*0070*/ 	.word	0x00000001


	//----- nvinfo : EIATTR_CRS_STACK_SIZE
	.align		4
.L_721:
        /*0074*/ 	.byte	0x04, 0x1e
        /*0076*/ 	.short	(.L_723 - .L_722)
.L_722:
        /*0078*/ 	.word	0x00000000
.L_723:


//--------------------- .nv.info._ZN2at6native29vectorized_elementwise_kernelILi8EZZZNS0_17atanh_kernel_cudaERNS_18TensorIteratorBaseEENKUlvE0_clEvENKUlvE_clEvEUldE_St5arrayIPcLm2EEEEviT0_T1_ --------------------------
	.section	.nv.info._ZN2at6native29vectorized_elementwise_kernelILi8EZZZNS0_17atanh_kernel_cudaERNS_18TensorIteratorBaseEENKUlvE0_clEvENKUlvE_clEvEUldE_St5arrayIPcLm2EEEEviT0_T1_,"",@"SHT_CUDA_INFO"
	.sectionflags	@""
	.align	4


	//----- nvinfo : EIATTR_CUDA_API_VERSION
	.align		4
        /*0000*/ 	.byte	0x04, 0x37
        /*0002*/ 	.short	(.L_725 - .L_724)
.L_724:
        /*0004*/ 	.word	0x00000082


	//----- nvinfo : EIATTR_SW2861232_WAR
	.align		4
.L_725:
        /*0008*/ 	.byte	0x01, 0x35
	.zero		2


	//----- nvinfo : EIATTR_PARAM_CBANK
	.align		4
        /*000c*/ 	.byte	0x04, 0x0a
        /*000e*/ 	.short	(.L_727 - .L_726)
	.align		4
.L_726:
        /*0010*/ 	.word	index@(.nv.constant0._ZN2at6native29vectorized_elementwise_kernelILi8EZZZNS0_17atanh_kernel_cudaERNS_18TensorIteratorBaseEENKUlvE0_clEvENKUlvE_clEvEUldE_St5arrayIPcLm2EEEEviT0_T1_)
        /*0014*/ 	.short	0x0160
        /*0016*/ 	.short	0x0018


	//----- nvinfo : EIATTR_CBANK_PARAM_SIZE
	.align		4
.L_727:
        /*0018*/ 	.byte	0x03, 0x19
        /*001a*/ 	.short	0x0018


	//----- nvinfo : EIATTR_KPARAM_INFO
	.align		4
        /*001c*/ 	.byte	0x04, 0x17
        /*001e*/ 	.short	(.L_729 - .L_728)
.L_728:
        /*0020*/ 	.word	0x00000000
        /*0024*/ 	.short	0x0002
        /*0026*/ 	.short	0x0008
        /*0028*/ 	.byte	0x00, 0xf0, 0x41, 0x00


	//----- nvinfo : EIATTR_KPARAM_INFO
	.align		4
.L_729:
        /*002c*/ 	.byte	0x04, 0x17
        /*002e*/ 	.short	(.L_731 - .L_730)
.L_730:
        /*0030*/ 	.word	0x00000000
        /*0034*/ 	.short	0x0001
        /*0036*/ 	.short	0x0004
        /*0038*/ 	.byte	0x00, 0xf0, 0x05, 0x00


	//----- nvinfo : EIATTR_KPARAM_INFO
	.align		4
.L_731:
        /*003c*/ 	.byte	0x04, 0x17
        /*003e*/ 	.short	(.L_733 - .L_732)
.L_732:
        /*0040*/ 	.word	0x00000000
        /*0044*/ 	.short	0x0000
        /*0046*/ 	.short	0x0000
        /*0048*/ 	.byte	0x00, 0xf0, 0x11, 0x00


	//----- nvinfo : EIATTR_MAXREG_COUNT
	.align		4
.L_733:
        /*004c*/ 	.byte	0x03, 0x1b
        /*004e*/ 	.short	0x00ff


	//----- nvinfo : EIATTR_MERCURY_ISA_VERSION
	.align		4
        /*0050*/ 	.byte	0x03, 0x5f
        /*0052*/ 	.short	0x0000


	//----- nvinfo : EIATTR_EXIT_INSTR_OFFSETS
	.align		4
        /*0054*/ 	.byte	0x04, 0x1c
        /*0056*/ 	.short	(.L_735 - .L_734)


	//   ....[0]....
.L_734:
        /*0058*/ 	.word	0x00000010


	//----- nvinfo : EIATTR_MAX_THREADS
	.align		4
.L_735:
        /*005c*/ 	.byte	0x04, 0x05
        /*005e*/ 	.short	(.L_737 - .L_736)
.L_736:
        /*0060*/ 	.word	0x00000080
        /*0064*/ 	.word	0x00000001
        /*0068*/ 	.word	0x00000001
.L_737:


//--------------------- .nv.callgraph             --------------------------
	.section	.nv.callgraph,"",@"SHT_CUDA_CALLGRAPH"
	.align	4
	.sectionentsize	8
	.align		4
        /*0000*/ 	.word	0x00000000
	.align		4
        /*0004*/ 	.word	0xffffffff
	.align		4
        /*0008*/ 	.word	index@(_ZN2at6native18elementwise_kernelILi128ELi4EZNS0_15gpu_kernel_implIZZZNS0_17atanh_kernel_cudaERNS_18TensorIteratorBaseEENKUlvE0_clEvENKUlvE2_clEvEUlN3c108BFloat16EE_EEvS4_RKT_EUliE_EEviT1_)
	.align		4
        /*000c*/ 	.word	index@(__assertfail)
	.align		4
        /*0010*/ 	.word	index@(_ZN2at6native27unrolled_elementwise_kernelIZZZNS0_17atanh_kernel_cudaERNS_18TensorIteratorBaseEENKUlvE0_clEvENKUlvE2_clEvEUlN3c108BFloat16EE_St5arrayIPcLm2EELi4E23TrivialOffsetCalculatorILi1EjESD_NS0_6memory12LoadWithCastILi1EEENSE_13StoreWithCastILi1EEEEEviT_T0_T2_T3_T4_T5_)
	.align		4
        /*0014*/ 	.word	index@(__assertfail)
	.align		4
        /*0018*/ 	.word	index@(_ZN2at6native18elementwise_kernelILi128ELi4EZNS0_15gpu_kernel_implIZZZNS0_17atanh_kernel_cudaERNS_18TensorIteratorBaseEENKUlvE0_clEvENKUlvE1_clEvEUlN3c104HalfEE_EEvS4_RKT_EUliE_EEviT1_)
	.align		4
        /*001c*/ 	.word	index@(__assertfail)
	.align		4
        /*0020*/ 	.word	index@(_ZN2at6native27unrolled_elementwise_kernelIZZZNS0_17atanh_kernel_cudaERNS_18TensorIteratorBaseEENKUlvE0_clEvENKUlvE1_clEvEUlN3c104HalfEE_St5arrayIPcLm2EELi4E23TrivialOffsetCalculatorILi1EjESD_NS0_6memory12LoadWithCastILi1EEENSE_13StoreWithCastILi1EEEEEviT_T0_T2_T3_T4_T5_)
	.align		4
        /*0024*/ 	.word	index@(__assertfail)
	.align		4
        /*0028*/ 	.word	index@(_ZN2at6native18elementwise_kernelILi128ELi4EZNS0_15gpu_kernel_implIZZZNS0_17atanh_kernel_cudaERNS_18TensorIteratorBaseEENKUlvE0_clEvENKUlvE0_clEvEUlfE_EEvS4_RKT_EUliE_EEviT1_)
	.align		4
        /*002c*/ 	.word	index@(__assertfail)
	.align		4
        /*0030*/ 	.word	index@(_ZN2at6native27unrolled_elementwise_kernelIZZZNS0_17atanh_kernel_cudaERNS_18TensorIteratorBaseEENKUlvE0_clEvENKUlvE0_clEvEUlfE_St5arrayIPcLm2EELi4E23TrivialOffsetCalculatorILi1EjESB_NS0_6memory12LoadWithCastILi1EEENSC_13StoreWithCastILi1EEEEEviT_T0_T2_T3_T4_T5_)
	.align		4
        /*0034*/ 	.word	index@(__assertfail)
	.align		4
        /*0038*/ 	.word	index@(_ZN2at6native18elementwise_kernelILi128ELi4EZNS0_15gpu_kernel_implIZZZNS0_17atanh_kernel_cudaERNS_18TensorIteratorBaseEENKUlvE0_clEvENKUlvE_clEvEUldE_EEvS4_RKT_EUliE_EEviT1_)
	.align		4
        /*003c*/ 	.word	index@(__assertfail)
	.align		4
        /*0040*/ 	.word	index@(_ZN2at6native27unrolled_elementwise_kernelIZZZNS0_17atanh_kernel_cudaERNS_18TensorIteratorBaseEENKUlvE0_clEvENKUlvE_clEvEUldE_St5arrayIPcLm2EELi4E23TrivialOffsetCalculatorILi1EjESB_NS0_6memory12LoadWithCastILi1EEENSC_13StoreWithCastILi1EEEEEviT_T0_T2_T3_T4_T5_)
	.align		4
        /*0044*/ 	.word	index@(__assertfail)
	.align		4
        /*0048*/ 	.word	0x00000000
	.align		4
        /*004c*/ 	.word	0xfffffffe
	.align		4
        /*0050*/ 	.word	0x00000000
	.align		4
        /*0054*/ 	.word	0xfffffffd
	.align		4
        /*0058*/ 	.word	0x00000000
	.align		4
        /*005c*/ 	.word	0xfffffffc


//--------------------- .nv.rel.action            --------------------------
	.section	.nv.rel.action,"",@"SHT_CUDA_RELOCINFO"
	.align	8
	.sectionentsize	8
        /*0000*/ 	.byte	0x73, 0x00, 0x00, 0x00, 0x00, 0x00, 0x00, 0x00, 0x00, 0x00, 0x00, 0x11, 0x25, 0x00, 0x05, 0x36


//--------------------- .nv.constant4             --------------------------
	.section	.nv.constant4,"a",@progbits
	.align	8
	.align		8
.nv.constant4:
        /*0000*/ 	.dword	__assertfail
	.align		8
        /*0008*/ 	.dword	__unnamed_1
	.align		8
        /*0010*/ 	.dword	__unnamed_2
	.align		8
        /*0018*/ 	.dword	__unnamed_3
	.align		8
        /*0020*/ 	.dword	__unnamed_4
	.align		8
        /*0028*/ 	.dword	__unnamed_5
	.align		8
        /*0030*/ 	.dword	__unnamed_6
	.align		8
        /*0038*/ 	.dword	__unnamed_7
	.align		8
        /*0040*/ 	.dword	__unnamed_8
	.align		8
        /*0048*/ 	.dword	_ZN59_INTERNAL_eaf5bf6f_28_UnaryGeometricAtanhKernel_cu_8ced36954cuda3std3__45__cpo5beginE
	.align		8
        /*0050*/ 	.dword	_ZN59_INTERNAL_eaf5bf6f_28_UnaryGeometricAtanhKernel_cu_8ced36954cuda3std3__45__cpo3endE
	.align		8
        /*0058*/ 	.dword	_ZN59_INTERNAL_eaf5bf6f_28_UnaryGeometricAtanhKernel_cu_8ced36954cuda3std3__45__cpo6cbeginE
	.align		8
        /*0060*/ 	.dword	_ZN59_INTERNAL_eaf5bf6f_28_UnaryGeometricAtanhKernel_cu_8ced36954cuda3std3__45__cpo4cendE
	.align		8
        /*0068*/ 	.dword	_ZN59_INTERNAL_eaf5bf6f_28_UnaryGeometricAtanhKernel_cu_8ced36954cuda3std3__45__cpo6rbeginE
	.align		8
        /*0070*/ 	.dword	_ZN59_INTERNAL_eaf5bf6f_28_UnaryGeometricAtanhKernel_cu_8ced36954cuda3std3__45__cpo4rendE
	.align		8
        /*0078*/ 	.dword	_ZN59_INTERNAL_eaf5bf6f_28_UnaryGeometricAtanhKernel_cu_8ced36954cuda3std3__45__cpo7crbeginE
	.align		8
        /*0080*/ 	.dword	_ZN59_INTERNAL_eaf5bf6f_28_UnaryGeometricAtanhKernel_cu_8ced36954cuda3std3__45__cpo5crendE
	.align		8
        /*0088*/ 	.dword	_ZN59_INTERNAL_eaf5bf6f_28_UnaryGeometricAtanhKernel_cu_8ced36954cuda3std3__461_GLOBAL__N__eaf5bf6f_28_UnaryGeometricAtanhKernel_cu_8ced36956ignoreE
	.align		8
        /*0090*/ 	.dword	_ZN59_INTERNAL_eaf5bf6f_28_UnaryGeometricAtanhKernel_cu_8ced36954cuda3std3__419piecewise_constructE
	.align		8
        /*0098*/ 	.dword	_ZN59_INTERNAL_eaf5bf6f_28_UnaryGeometricAtanhKernel_cu_8ced36954cuda3std3__48in_placeE
	.align		8
        /*00a0*/ 	.dword	_ZN59_INTERNAL_eaf5bf6f_28_UnaryGeometricAtanhKernel_cu_8ced36954cuda3std3__420unreachable_sentinelE
	.align		8
        /*00a8*/ 	.dword	_ZN59_INTERNAL_eaf5bf6f_28_UnaryGeometricAtanhKernel_cu_8ced36954cuda3std6ranges3__45__cpo4swapE
	.align		8
        /*00b0*/ 	.dword	_ZN59_INTERNAL_eaf5bf6f_28_UnaryGeometricAtanhKernel_cu_8ced36954cuda3std6ranges3__45__cpo9iter_moveE
	.align		8
        /*00b8*/ 	.dword	_ZN59_INTERNAL_eaf5bf6f_28_UnaryGeometricAtanhKernel_cu_8ced36954cuda3std6ranges3__45__cpo5beginE
	.align		8
        /*00c0*/ 	.dword	_ZN59_INTERNAL_eaf5bf6f_28_UnaryGeometricAtanhKernel_cu_8ced36954cuda3std6ranges3__45__cpo3endE
	.align		8
        /*00c8*/ 	.dword	_ZN59_INTERNAL_eaf5bf6f_28_UnaryGeometricAtanhKernel_cu_8ced36954cuda3std6ranges3__45__cpo6cbeginE
	.align		8
        /*00d0*/ 	.dword	_ZN59_INTERNAL_eaf5bf6f_28_UnaryGeometricAtanhKernel_cu_8ced36954cuda3std6ranges3__45__cpo4cendE
	.align		8
        /*00d8*/ 	.dword	_ZN59_INTERNAL_eaf5bf6f_28_UnaryGeometricAtanhKernel_cu_8ced36954cuda3std6ranges3__45__cpo7advanceE
	.align		8
        /*00e0*/ 	.dword	_ZN59_INTERNAL_eaf5bf6f_28_UnaryGeometricAtanhKernel_cu_8ced36954cuda3std6ranges3__45__cpo9iter_swapE
	.align		8
        /*00e8*/ 	.dword	_ZN59_INTERNAL_eaf5bf6f_28_UnaryGeometricAtanhKernel_cu_8ced36954cuda3std6ranges3__45__cpo4nextE
	.align		8
        /*00f0*/ 	.dword	_ZN59_INTERNAL_eaf5bf6f_28_UnaryGeometricAtanhKernel_cu_8ced36954cuda3std6ranges3__45__cpo4prevE
	.align		8
        /*00f8*/ 	.dword	_ZN59_INTERNAL_eaf5bf6f_28_UnaryGeometricAtanhKernel_cu_8ced36954cuda3std6ranges3__45__cpo4dataE
	.align		8
        /*0100*/ 	.dword	_ZN59_INTERNAL_eaf5bf6f_28_UnaryGeometricAtanhKernel_cu_8ced36954cuda3std6ranges3__45__cpo5cdataE
	.align		8
        /*0108*/ 	.dword	_ZN59_INTERNAL_eaf5bf6f_28_UnaryGeometricAtanhKernel_cu_8ced36954cuda3std6ranges3__45__cpo4sizeE
	.align		8
        /*0110*/ 	.dword	_ZN59_INTERNAL_eaf5bf6f_28_UnaryGeometricAtanhKernel_cu_8ced36954cuda3std6ranges3__45__cpo5ssizeE
	.align		8
        /*0118*/ 	.dword	_ZN59_INTERNAL_eaf5bf6f_28_UnaryGeometricAtanhKernel_cu_8ced36954cuda3std6ranges3__45__cpo8distanceE
	.align		8
        /*0120*/ 	.dword	_ZN59_INTERNAL_eaf5bf6f_28_UnaryGeometricAtanhKernel_cu_8ced36956thrust23THRUST_300001_SM_800_NS6system6detail10sequential3seqE
	.align		8
        /*0128*/ 	.dword	$str$6
	.align		8
        /*0130*/ 	.dword	$str$7


//--------------------- .nv.constant2._ZN2at6native18elementwise_kernelILi128ELi4EZNS0_15gpu_kernel_implIZZZNS0_17atanh_kernel_cudaERNS_18TensorIteratorBaseEENKUlvE0_clEvENKUlvE2_clEvEUlN3c108BFloat16EE_EEvS4_RKT_EUliE_EEviT1_ --------------------------
	.section	.nv.constant2._ZN2at6native18elementwise_kernelILi128ELi4EZNS0_15gpu_kernel_implIZZZNS0_17atanh_kernel_cudaERNS_18TensorIteratorBaseEENKUlvE0_clEvENKUlvE2_clEvEUlN3c108BFloat16EE_EEvS4_RKT_EUliE_EEviT1_,"a",@progbits
	.sectionflags	@""
	.align	4
.nv.constant2._ZN2at6native18elementwise_kernelILi128ELi4EZNS0_15gpu_kernel_implIZZZNS0_17atanh_kernel_cudaERNS_18TensorIteratorBaseEENKUlvE0_clEvENKUlvE2_clEvEUlN3c108BFloat16EE_EEvS4_RKT_EUliE_EEviT1_:
        /*0000*/ 	.byte	0x00, 0x00, 0x00, 0xf0, 0xff, 0xff, 0x0f, 0x38


//--------------------- .nv.constant0._ZN2at6native18elementwise_kernelILi128ELi4EZNS0_15gpu_kernel_implIZZZNS0_17atanh_kernel_cudaERNS_18TensorIteratorBaseEENKUlvE0_clEvENKUlvE2_clEvEUlN3c108BFloat16EE_EEvS4_RKT_EUliE_EEviT1_ --------------------------
	.section	.nv.constant0._ZN2at6native18elementwise_kernelILi128ELi4EZNS0_15gpu_kernel_implIZZZNS0_17atanh_kernel_cudaERNS_18TensorIteratorBaseEENKUlvE0_clEvENKUlvE2_clEvEUlN3c108BFloat16EE_EEvS4_RKT_EUliE_EEviT1_,"a",@progbits
	.sectionflags	@""
	.align	4
.nv.constant0._ZN2at6native18elementwise_kernelILi128ELi4EZNS0_15gpu_kernel_implIZZZNS0_17atanh_kernel_cudaERNS_18TensorIteratorBaseEENKUlvE0_clEvENKUlvE2_clEvEUlN3c108BFloat16EE_EEvS4_RKT_EUliE_EEviT1_:
	.zero		896


//--------------------- .nv.constant2._ZN2at6native27unrolled_elementwise_kernelIZZZNS0_17atanh_kernel_cudaERNS_18TensorIteratorBaseEENKUlvE0_clEvENKUlvE2_clEvEUlN3c108BFloat16EE_St5arrayIPcLm2EELi4E23TrivialOffsetCalculatorILi1EjESD_NS0_6memory12LoadWithCastILi1EEENSE_13StoreWithCastILi1EEEEEviT_T0_T2_T3_T4_T5_ --------------------------
	.section	.nv.constant2._ZN2at6native27unrolled_elementwise_kernelIZZZNS0_17atanh_kernel_cudaERNS_18TensorIteratorBaseEENKUlvE0_clEvENKUlvE2_clEvEUlN3c108BFloat16EE_St5arrayIPcLm2EELi4E23TrivialOffsetCalculatorILi1EjESD_NS0_6memory12LoadWithCastILi1EEENSE_13StoreWithCastILi1EEEEEviT_T0_T2_T3_T4_T5_,"a",@progbits
	.sectionflags	@""
	.align	4
.nv.constant2._ZN2at6native27unrolled_elementwise_kernelIZZZNS0_17atanh_kernel_cudaERNS_18TensorIteratorBaseEENKUlvE0_clEvENKUlvE2_clEvEUlN3c108BFloat16EE_St5arrayIPcLm2EELi4E23TrivialOffsetCalculatorILi1EjESD_NS0_6memory12LoadWithCastILi1EEENSE_13StoreWithCastILi1EEEEEviT_T0_T2_T3_T4_T5_:
        /*0000*/ 	.byte	0x00, 0x00, 0x00, 0xf0, 0xff, 0xff, 0x0f, 0x38


//--------------------- .nv.constant0._ZN2at6native27unrolled_elementwise_kernelIZZZNS0_17atanh_kernel_cudaERNS_18TensorIteratorBaseEENKUlvE0_clEvENKUlvE2_clEvEUlN3c108BFloat16EE_St5arrayIPcLm2EELi4E23TrivialOffsetCalculatorILi1EjESD_NS0_6memory12LoadWithCastILi1EEENSE_13StoreWithCastILi1EEEEEviT_T0_T2_T3_T4_T5_ --------------------------
	.section	.nv.constant0._ZN2at6native27unrolled_elementwise_kernelIZZZNS0_17atanh_kernel_cudaERNS_18TensorIteratorBaseEENKUlvE0_clEvENKUlvE2_clEvEUlN3c108BFloat16EE_St5arrayIPcLm2EELi4E23TrivialOffsetCalculatorILi1EjESD_NS0_6memory12LoadWithCastILi1EEENSE_13StoreWithCastILi1EEEEEviT_T0_T2_T3_T4_T5_,"a",@progbits
	.sectionflags	@""
	.align	4
.nv.constant0._ZN2at6native27unrolled_elementwise_kernelIZZZNS0_17atanh_kernel_cudaERNS_18TensorIteratorBaseEENKUlvE0_clEvENKUlvE2_clEvEUlN3c108BFloat16EE_St5arrayIPcLm2EELi4E23TrivialOffsetCalculatorILi1EjESD_NS0_6memory12LoadWithCastILi1EEENSE_13StoreWithCastILi1EEEEEviT_T0_T2_T3_T4_T5_:
	.zero		396


//--------------------- .nv.constant0._ZN2at6native18elementwise_kernelILi128ELi4EZNS0_22gpu_kernel_impl_nocastIZZZNS0_17atanh_kernel_cudaERNS_18TensorIteratorBaseEENKUlvE0_clEvENKUlvE2_clEvEUlN3c108BFloat16EE_EEvS4_RKT_EUliE_EEviT1_ --------------------------
	.section	.nv.constant0._ZN2at6native18elementwise_kernelILi128ELi4EZNS0_22gpu_kernel_impl_nocastIZZZNS0_17atanh_kernel_cudaERNS_18TensorIteratorBaseEENKUlvE0_clEvENKUlvE2_clEvEUlN3c108BFloat16EE_EEvS4_RKT_EUliE_EEviT1_,"a",@progbits
	.sectionflags	@""
	.align	4
.nv.constant0._ZN2at6native18elementwise_kernelILi128ELi4EZNS0_22gpu_kernel_impl_nocastIZZZNS0_17atanh_kernel_cudaERNS_18TensorIteratorBaseEENKUlvE0_clEvENKUlvE2_clEvEUlN3c108BFloat16EE_EEvS4_RKT_EUliE_EEviT1_:
	.zero		896


//--------------------- .nv.constant0._ZN2at6native27unrolled_elementwise_kernelIZZZNS0_17atanh_kernel_cudaERNS_18TensorIteratorBaseEENKUlvE0_clEvENKUlvE2_clEvEUlN3c108BFloat16EE_St5arrayIPcLm2EELi4E23TrivialOffsetCalculatorILi1EjESD_NS0_6memory15LoadWithoutCastENSE_16StoreWithoutCastEEEviT_T0_T2_T3_T4_T5_ --------------------------
	.section	.nv.constant0._ZN2at6native27unrolled_elementwise_kernelIZZZNS0_17atanh_kernel_cudaERNS_18TensorIteratorBaseEENKUlvE0_clEvENKUlvE2_clEvEUlN3c108BFloat16EE_St5arrayIPcLm2EELi4E23TrivialOffsetCalculatorILi1EjESD_NS0_6memory15LoadWithoutCastENSE_16StoreWithoutCastEEEviT_T0_T2_T3_T4_T5_,"a",@progbits
	.sectionflags	@""
	.align	4
.nv.constant0._ZN2at6native27unrolled_elementwise_kernelIZZZNS0_17atanh_kernel_cudaERNS_18TensorIteratorBaseEENKUlvE0_clEvENKUlvE2_clEvEUlN3c108BFloat16EE_St5arrayIPcLm2EELi4E23TrivialOffsetCalculatorILi1EjESD_NS0_6memory15LoadWithoutCastENSE_16StoreWithoutCastEEEviT_T0_T2_T3_T4_T5_:
	.zero		380


//--------------------- .nv.constant0._ZN2at6native29vectorized_elementwise_kernelILi2EZZZNS0_17atanh_kernel_cudaERNS_18TensorIteratorBaseEENKUlvE0_clEvENKUlvE2_clEvEUlN3c108BFloat16EE_St5arrayIPcLm2EEEEviT0_T1_ --------------------------
	.section	.nv.constant0._ZN2at6native29vectorized_elementwise_kernelILi2EZZZNS0_17atanh_kernel_cudaERNS_18TensorIteratorBaseEENKUlvE0_clEvENKUlvE2_clEvEUlN3c108BFloat16EE_St5arrayIPcLm2EEEEviT0_T1_,"a",@progbits
	.sectionflags	@""
	.align	4
.nv.constant0._ZN2at6native29vectorized_elementwise_kernelILi2EZZZNS0_17atanh_kernel_cudaERNS_18TensorIteratorBaseEENKUlvE0_clEvENKUlvE2_clEvEUlN3c108BFloat16EE_St5arrayIPcLm2EEEEviT0_T1_:
	.zero		376


//--------------------- .nv.constant0._ZN2at6native29vectorized_elementwise_kernelILi4EZZZNS0_17atanh_kernel_cudaERNS_18TensorIteratorBaseEENKUlvE0_clEvENKUlvE2_clEvEUlN3c108BFloat16EE_St5arrayIPcLm2EEEEviT0_T1_ --------------------------
	.section	.nv.constant0._ZN2at6native29vectorized_elementwise_kernelILi4EZZZNS0_17atanh_kernel_cudaERNS_18TensorIteratorBaseEENKUlvE0_clEvENKUlvE2_clEvEUlN3c108BFloat16EE_St5arrayIPcLm2EEEEviT0_T1_,"a",@progbits
	.sectionflags	@""
	.align	4
.nv.constant0._ZN2at6native29vectorized_elementwise_kernelILi4EZZZNS0_17atanh_kernel_cudaERNS_18TensorIteratorBaseEENKUlvE0_clEvENKUlvE2_clEvEUlN3c108BFloat16EE_St5arrayIPcLm2EEEEviT0_T1_:
	.zero		376


//--------------------- .nv.constant0._ZN2at6native29vectorized_elementwise_kernelILi8EZZZNS0_17atanh_kernel_cudaERNS_18TensorIteratorBaseEENKUlvE0_clEvENKUlvE2_clEvEUlN3c108BFloat16EE_St5arrayIPcLm2EEEEviT0_T1_ --------------------------
	.section	.nv.constant0._ZN2at6native29vectorized_elementwise_kernelILi8EZZZNS0_17atanh_kernel_cudaERNS_18TensorIteratorBaseEENKUlvE0_clEvENKUlvE2_clEvEUlN3c108BFloat16EE_St5arrayIPcLm2EEEEviT0_T1_,"a",@progbits
	.sectionflags	@""
	.align	4
.nv.constant0._ZN2at6native29vectorized_elementwise_kernelILi8EZZZNS0_17atanh_kernel_cudaERNS_18TensorIteratorBaseEENKUlvE0_clEvENKUlvE2_clEvEUlN3c108BFloat16EE_St5arrayIPcLm2EEEEviT0_T1_:
	.zero		376


//--------------------- .nv.constant2._ZN2at6native18elementwise_kernelILi128ELi4EZNS0_15gpu_kernel_implIZZZNS0_17atanh_kernel_cudaERNS_18TensorIteratorBaseEENKUlvE0_clEvENKUlvE1_clEvEUlN3c104HalfEE_EEvS4_RKT_EUliE_EEviT1_ --------------------------
	.section	.nv.constant2._ZN2at6native18elementwise_kernelILi128ELi4EZNS0_15gpu_kernel_implIZZZNS0_17atanh_kernel_cudaERNS_18TensorIteratorBaseEENKUlvE0_clEvENKUlvE1_clEvEUlN3c104HalfEE_EEvS4_RKT_EUliE_EEviT1_,"a",@progbits
	.sectionflags	@""
	.align	4
.nv.constant2._ZN2at6native18elementwise_kernelILi128ELi4EZNS0_15gpu_kernel_implIZZZNS0_17atanh_kernel_cudaERNS_18TensorIteratorBaseEENKUlvE0_clEvENKUlvE1_clEvEUlN3c104HalfEE_EEvS4_RKT_EUliE_EEviT1_:
        /*0000*/ 	.byte	0x00, 0x00, 0x00, 0xf0, 0xff, 0xff, 0x0f, 0x38


//--------------------- .nv.constant0._ZN2at6native18elementwise_kernelILi128ELi4EZNS0_15gpu_kernel_implIZZZNS0_17atanh_kernel_cudaERNS_18TensorIteratorBaseEENKUlvE0_clEvENKUlvE1_clEvEUlN3c104HalfEE_EEvS4_RKT_EUliE_EEviT1_ --------------------------
	.section	.nv.constant0._ZN2at6native18elementwise_kernelILi128ELi4EZNS0_15gpu_kernel_implIZZZNS0_17atanh_kernel_cudaERNS_18TensorIteratorBaseEENKUlvE0_clEvENKUlvE1_clEvEUlN3c104HalfEE_EEvS4_RKT_EUliE_EEviT1_,"a",@progbits
	.sectionflags	@""
	.align	4
.nv.constant0._ZN2at6native18elementwise_kernelILi128ELi4EZNS0_15gpu_kernel_implIZZZNS0_17atanh_kernel_cudaERNS_18TensorIteratorBaseEENKUlvE0_clEvENKUlvE1_clEvEUlN3c104HalfEE_EEvS4_RKT_EUliE_EEviT1_:
	.zero		896


//--------------------- .nv.constant2._ZN2at6native27unrolled_elementwise_kernelIZZZNS0_17atanh_kernel_cudaERNS_18TensorIteratorBaseEENKUlvE0_clEvENKUlvE1_clEvEUlN3c104HalfEE_St5arrayIPcLm2EELi4E23TrivialOffsetCalculatorILi1EjESD_NS0_6memory12LoadWithCastILi1EEENSE_13StoreWithCastILi1EEEEEviT_T0_T2_T3_T4_T5_ --------------------------
	.section	.nv.constant2._ZN2at6native27unrolled_elementwise_kernelIZZZNS0_17atanh_kernel_cudaERNS_18TensorIteratorBaseEENKUlvE0_clEvENKUlvE1_clEvEUlN3c104HalfEE_St5arrayIPcLm2EELi4E23TrivialOffsetCalculatorILi1EjESD_NS0_6memory12LoadWithCastILi1EEENSE_13StoreWithCastILi1EEEEEviT_T0_T2_T3_T4_T5_,"a",@progbits
	.sectionflags	@""
	.align	4
.nv.constant2._ZN2at6native27unrolled_elementwise_kernelIZZZNS0_17atanh_kernel_cudaERNS_18TensorIteratorBaseEENKUlvE0_clEvENKUlvE1_clEvEUlN3c104HalfEE_St5arrayIPcLm2EELi4E23TrivialOffsetCalculatorILi1EjESD_NS0_6memory12LoadWithCastILi1EEENSE_13StoreWithCastILi1EEEEEviT_T0_T2_T3_T4_T5_:
        /*0000*/ 	.byte	0x00, 0x00, 0x00, 0xf0, 0xff, 0xff, 0x0f, 0x38


//--------------------- .nv.constant0._ZN2at6native27unrolled_elementwise_kernelIZZZNS0_17atanh_kernel_cudaERNS_18TensorIteratorBaseEENKUlvE0_clEvENKUlvE1_clEvEUlN3c104HalfEE_St5arrayIPcLm2EELi4E23TrivialOffsetCalculatorILi1EjESD_NS0_6memory12LoadWithCastILi1EEENSE_13StoreWithCastILi1EEEEEviT_T0_T2_T3_T4_T5_ --------------------------
	.section	.nv.constant0._ZN2at6native27unrolled_elementwise_kernelIZZZNS0_17atanh_kernel_cudaERNS_18TensorIteratorBaseEENKUlvE0_clEvENKUlvE1_clEvEUlN3c104HalfEE_St5arrayIPcLm2EELi4E23TrivialOffsetCalculatorILi1EjESD_NS0_6memory12LoadWithCastILi1EEENSE_13StoreWithCastILi1EEEEEviT_T0_T2_T3_T4_T5_,"a",@progbits
	.sectionflags	@""
	.align	4
.nv.constant0._ZN2at6native27unrolled_elementwise_kernelIZZZNS0_17atanh_kernel_cudaERNS_18TensorIteratorBaseEENKUlvE0_clEvENKUlvE1_clEvEUlN3c104HalfEE_St5arrayIPcLm2EELi4E23TrivialOffsetCalculatorILi1EjESD_NS0_6memory12LoadWithCastILi1EEENSE_13StoreWithCastILi1EEEEEviT_T0_T2_T3_T4_T5_:
	.zero		396


//--------------------- .nv.constant0._ZN2at6native18elementwise_kernelILi128ELi4EZNS0_22gpu_kernel_impl_nocastIZZZNS0_17atanh_kernel_cudaERNS_18TensorIteratorBaseEENKUlvE0_clEvENKUlvE1_clEvEUlN3c104HalfEE_EEvS4_RKT_EUliE_EEviT1_ --------------------------
	.section	.nv.constant0._ZN2at6native18elementwise_kernelILi128ELi4EZNS0_22gpu_kernel_impl_nocastIZZZNS0_17atanh_kernel_cudaERNS_18TensorIteratorBaseEENKUlvE0_clEvENKUlvE1_clEvEUlN3c104HalfEE_EEvS4_RKT_EUliE_EEviT1_,"a",@progbits
	.sectionflags	@""
	.align	4
.nv.constant0._ZN2at6native18elementwise_kernelILi128ELi4EZNS0_22gpu_kernel_impl_nocastIZZZNS0_17atanh_kernel_cudaERNS_18TensorIteratorBaseEENKUlvE0_clEvENKUlvE1_clEvEUlN3c104HalfEE_EEvS4_RKT_EUliE_EEviT1_:
	.zero		896


//--------------------- .nv.constant0._ZN2at6native27unrolled_elementwise_kernelIZZZNS0_17atanh_kernel_cudaERNS_18TensorIteratorBaseEENKUlvE0_clEvENKUlvE1_clEvEUlN3c104HalfEE_St5arrayIPcLm2EELi4E23TrivialOffsetCalculatorILi1EjESD_NS0_6memory15LoadWithoutCastENSE_16StoreWithoutCastEEEviT_T0_T2_T3_T4_T5_ --------------------------
	.section	.nv.constant0._ZN2at6native27unrolled_elementwise_kernelIZZZNS0_17atanh_kernel_cudaERNS_18TensorIteratorBaseEENKUlvE0_clEvENKUlvE1_clEvEUlN3c104HalfEE_St5arrayIPcLm2EELi4E23TrivialOffsetCalculatorILi1EjESD_NS0_6memory15LoadWithoutCastENSE_16StoreWithoutCastEEEviT_T0_T2_T3_T4_T5_,"a",@progbits
	.sectionflags	@""
	.align	4
.nv.constant0._ZN2at6native27unrolled_elementwise_kernelIZZZNS0_17atanh_kernel_cudaERNS_18TensorIteratorBaseEENKUlvE0_clEvENKUlvE1_clEvEUlN3c104HalfEE_St5arrayIPcLm2EELi4E23TrivialOffsetCalculatorILi1EjESD_NS0_6memory15LoadWithoutCastENSE_16StoreWithoutCastEEEviT_T0_T2_T3_T4_T5_:
	.zero		380


//--------------------- .nv.constant0._ZN2at6native29vectorized_elementwise_kernelILi2EZZZNS0_17atanh_kernel_cudaERNS_18TensorIteratorBaseEENKUlvE0_clEvENKUlvE1_clEvEUlN3c104HalfEE_St5arrayIPcLm2EEEEviT0_T1_ --------------------------
	.section	.nv.constant0._ZN2at6native29vectorized_elementwise_kernelILi2EZZZNS0_17atanh_kernel_cudaERNS_18TensorIteratorBaseEENKUlvE0_clEvENKUlvE1_clEvEUlN3c104HalfEE_St5arrayIPcLm2EEEEviT0_T1_,"a",@progbits
	.sectionflags	@""
	.align	4
.nv.constant0._ZN2at6native29vectorized_elementwise_kernelILi2EZZZNS0_17atanh_kernel_cudaERNS_18TensorIteratorBaseEENKUlvE0_clEvENKUlvE1_clEvEUlN3c104HalfEE_St5arrayIPcLm2EEEEviT0_T1_:
	.zero		376


//--------------------- .nv.constant0._ZN2at6native29vectorized_elementwise_kernelILi4EZZZNS0_17atanh_kernel_cudaERNS_18TensorIteratorBaseEENKUlvE0_clEvENKUlvE1_clEvEUlN3c104HalfEE_St5arrayIPcLm2EEEEviT0_T1_ --------------------------
	.section	.nv.constant0._ZN2at6native29vectorized_elementwise_kernelILi4EZZZNS0_17atanh_kernel_cudaERNS_18TensorIteratorBaseEENKUlvE0_clEvENKUlvE1_clEvEUlN3c104HalfEE_St5arrayIPcLm2EEEEviT0_T1_,"a",@progbits
	.sectionflags	@""
	.align	4
.nv.constant0._ZN2at6native29vectorized_elementwise_kernelILi4EZZZNS0_17atanh_kernel_cudaERNS_18TensorIteratorBaseEENKUlvE0_clEvENKUlvE1_clEvEUlN3c104HalfEE_St5arrayIPcLm2EEEEviT0_T1_:
	.zero		376


//--------------------- .nv.constant0._ZN2at6native29vectorized_elementwise_kernelILi8EZZZNS0_17atanh_kernel_cudaERNS_18TensorIteratorBaseEENKUlvE0_clEvENKUlvE1_clEvEUlN3c104HalfEE_St5arrayIPcLm2EEEEviT0_T1_ --------------------------
	.section	.nv.constant0._ZN2at6native29vectorized_elementwise_kernelILi8EZZZNS0_17atanh_kernel_cudaERNS_18TensorIteratorBaseEENKUlvE0_clEvENKUlvE1_clEvEUlN3c104HalfEE_St5arrayIPcLm2EEEEviT0_T1_,"a",@progbits
	.sectionflags	@""
	.align	4
.nv.constant0._ZN2at6native29vectorized_elementwise_kernelILi8EZZZNS0_17atanh_kernel_cudaERNS_18TensorIteratorBaseEENKUlvE0_clEvENKUlvE1_clEvEUlN3c104HalfEE_St5arrayIPcLm2EEEEviT0_T1_:
	.zero		376


//--------------------- .nv.constant2._ZN2at6native18elementwise_kernelILi128ELi4EZNS0_15gpu_kernel_implIZZZNS0_17atanh_kernel_cudaERNS_18TensorIteratorBaseEENKUlvE0_clEvENKUlvE0_clEvEUlfE_EEvS4_RKT_EUliE_EEviT1_ --------------------------
	.section	.nv.constant2._ZN2at6native18elementwise_kernelILi128ELi4EZNS0_15gpu_kernel_implIZZZNS0_17atanh_kernel_cudaERNS_18TensorIteratorBaseEENKUlvE0_clEvENKUlvE0_clEvEUlfE_EEvS4_RKT_EUliE_EEviT1_,"a",@progbits
	.sectionflags	@""
	.align	4
.nv.constant2._ZN2at6native18elementwise_kernelILi128ELi4EZNS0_15gpu_kernel_implIZZZNS0_17atanh_kernel_cudaERNS_18TensorIteratorBaseEENKUlvE0_clEvENKUlvE0_clEvEUlfE_EEvS4_RKT_EUliE_EEviT1_:
        /*0000*/ 	.byte	0x00, 0x00, 0x00, 0xf0, 0xff, 0xff, 0x0f, 0x38


//--------------------- .nv.constant0._ZN2at6native18elementwise_kernelILi128ELi4EZNS0_15gpu_kernel_implIZZZNS0_17atanh_kernel_cudaERNS_18TensorIteratorBaseEENKUlvE0_clEvENKUlvE0_clEvEUlfE_EEvS4_RKT_EUliE_EEviT1_ --------------------------
	.section	.nv.constant0._ZN2at6native18elementwise_kernelILi128ELi4EZNS0_15gpu_kernel_implIZZZNS0_17atanh_kernel_cudaERNS_18TensorIteratorBaseEENKUlvE0_clEvENKUlvE0_clEvEUlfE_EEvS4_RKT_EUliE_EEviT1_,"a",@progbits
	.sectionflags	@""
	.align	4
.nv.constant0._ZN2at6native18elementwise_kernelILi128ELi4EZNS0_15gpu_kernel_implIZZZNS0_17atanh_kernel_cudaERNS_18TensorIteratorBaseEENKUlvE0_clEvENKUlvE0_clEvEUlfE_EEvS4_RKT_EUliE_EEviT1_:
	.zero		896


//--------------------- .nv.constant2._ZN2at6native27unrolled_elementwise_kernelIZZZNS0_17atanh_kernel_cudaERNS_18TensorIteratorBaseEENKUlvE0_clEvENKUlvE0_clEvEUlfE_St5arrayIPcLm2EELi4E23TrivialOffsetCalculatorILi1EjESB_NS0_6memory12LoadWithCastILi1EEENSC_13StoreWithCastILi1EEEEEviT_T0_T2_T3_T4_T5_ --------------------------
	.section	.nv.constant2._ZN2at6native27unrolled_elementwise_kernelIZZZNS0_17atanh_kernel_cudaERNS_18TensorIteratorBaseEENKUlvE0_clEvENKUlvE0_clEvEUlfE_St5arrayIPcLm2EELi4E23TrivialOffsetCalculatorILi1EjESB_NS0_6memory12LoadWithCastILi1EEENSC_13StoreWithCastILi1EEEEEviT_T0_T2_T3_T4_T5_,"a",@progbits
	.sectionflags	@""
	.align	4
.nv.constant2._ZN2at6native27unrolled_elementwise_kernelIZZZNS0_17atanh_kernel_cudaERNS_18TensorIteratorBaseEENKUlvE0_clEvENKUlvE0_clEvEUlfE_St5arrayIPcLm2EELi4E23TrivialOffsetCalculatorILi1EjESB_NS0_6memory12LoadWithCastILi1EEENSC_13StoreWithCastILi1EEEEEviT_T0_T2_T3_T4_T5_:
        /*0000*/ 	.byte	0x00, 0x00, 0x00, 0xf0, 0xff, 0xff, 0x0f, 0x38


//--------------------- .nv.constant0._ZN2at6native27unrolled_elementwise_kernelIZZZNS0_17atanh_kernel_cudaERNS_18TensorIteratorBaseEENKUlvE0_clEvENKUlvE0_clEvEUlfE_St5arrayIPcLm2EELi4E23TrivialOffsetCalculatorILi1EjESB_NS0_6memory12LoadWithCastILi1EEENSC_13StoreWithCastILi1EEEEEviT_T0_T2_T3_T4_T5_ --------------------------
	.section	.nv.constant0._ZN2at6native27unrolled_elementwise_kernelIZZZNS0_17atanh_kernel_cudaERNS_18TensorIteratorBaseEENKUlvE0_clEvENKUlvE0_clEvEUlfE_St5arrayIPcLm2EELi4E23TrivialOffsetCalculatorILi1EjESB_NS0_6memory12LoadWithCastILi1EEENSC_13StoreWithCastILi1EEEEEviT_T0_T2_T3_T4_T5_,"a",@progbits
	.sectionflags	@""
	.align	4
.nv.constant0._ZN2at6native27unrolled_elementwise_kernelIZZZNS0_17atanh_kernel_cudaERNS_18TensorIteratorBaseEENKUlvE0_clEvENKUlvE0_clEvEUlfE_St5arrayIPcLm2EELi4E23TrivialOffsetCalculatorILi1EjESB_NS0_6memory12LoadWithCastILi1EEENSC_13StoreWithCastILi1EEEEEviT_T0_T2_T3_T4_T5_:
	.zero		396


//--------------------- .nv.constant0._ZN2at6native18elementwise_kernelILi128ELi2EZNS0_22gpu_kernel_impl_nocastIZZZNS0_17atanh_kernel_cudaERNS_18TensorIteratorBaseEENKUlvE0_clEvENKUlvE0_clEvEUlfE_EEvS4_RKT_EUliE_EEviT1_ --------------------------
	.section	.nv.constant0._ZN2at6native18elementwise_kernelILi128ELi2EZNS0_22gpu_kernel_impl_nocastIZZZNS0_17atanh_kernel_cudaERNS_18TensorIteratorBaseEENKUlvE0_clEvENKUlvE0_clEvEUlfE_EEvS4_RKT_EUliE_EEviT1_,"a",@progbits
	.sectionflags	@""
	.align	4
.nv.constant0._ZN2at6native18elementwise_kernelILi128ELi2EZNS0_22gpu_kernel_impl_nocastIZZZNS0_17atanh_kernel_cudaERNS_18TensorIteratorBaseEENKUlvE0_clEvENKUlvE0_clEvEUlfE_EEvS4_RKT_EUliE_EEviT1_:
	.zero		896


//--------------------- .nv.constant0._ZN2at6native27unrolled_elementwise_kernelIZZZNS0_17atanh_kernel_cudaERNS_18TensorIteratorBaseEENKUlvE0_clEvENKUlvE0_clEvEUlfE_St5arrayIPcLm2EELi4E23TrivialOffsetCalculatorILi1EjESB_NS0_6memory15LoadWithoutCastENSC_16StoreWithoutCastEEEviT_T0_T2_T3_T4_T5_ --------------------------
	.section	.nv.constant0._ZN2at6native27unrolled_elementwise_kernelIZZZNS0_17atanh_kernel_cudaERNS_18TensorIteratorBaseEENKUlvE0_clEvENKUlvE0_clEvEUlfE_St5arrayIPcLm2EELi4E23TrivialOffsetCalculatorILi1EjESB_NS0_6memory15LoadWithoutCastENSC_16StoreWithoutCastEEEviT_T0_T2_T3_T4_T5_,"a",@progbits
	.sectionflags	@""
	.align	4
.nv.constant0._ZN2at6native27unrolled_elementwise_kernelIZZZNS0_17atanh_kernel_cudaERNS_18TensorIteratorBaseEENKUlvE0_clEvENKUlvE0_clEvEUlfE_St5arrayIPcLm2EELi4E23TrivialOffsetCalculatorILi1EjESB_NS0_6memory15LoadWithoutCastENSC_16StoreWithoutCastEEEviT_T0_T2_T3_T4_T5_:
	.zero		380


//--------------------- .nv.constant0._ZN2at6native29vectorized_elementwise_kernelILi2EZZZNS0_17atanh_kernel_cudaERNS_18TensorIteratorBaseEENKUlvE0_clEvENKUlvE0_clEvEUlfE_St5arrayIPcLm2EEEEviT0_T1_ --------------------------
	.section	.nv.constant0._ZN2at6native29vectorized_elementwise_kernelILi2EZZZNS0_17atanh_kernel_cudaERNS_18TensorIteratorBaseEENKUlvE0_clEvENKUlvE0_clEvEUlfE_St5arrayIPcLm2EEEEviT0_T1_,"a",@progbits
	.sectionflags	@""
	.align	4
.nv.constant0._ZN2at6native29vectorized_elementwise_kernelILi2EZZZNS0_17atanh_kernel_cudaERNS_18TensorIteratorBaseEENKUlvE0_clEvENKUlvE0_clEvEUlfE_St5arrayIPcLm2EEEEviT0_T1_:
	.zero		376


//--------------------- .nv.constant0._ZN2at6native29vectorized_elementwise_kernelILi4EZZZNS0_17atanh_kernel_cudaERNS_18TensorIteratorBaseEENKUlvE0_clEvENKUlvE0_clEvEUlfE_St5arrayIPcLm2EEEEviT0_T1_ --------------------------
	.section	.nv.constant0._ZN2at6native29vectorized_elementwise_kernelILi4EZZZNS0_17atanh_kernel_cudaERNS_18TensorIteratorBaseEENKUlvE0_clEvENKUlvE0_clEvEUlfE_St5arrayIPcLm2EEEEviT0_T1_,"a",@progbits
	.sectionflags	@""
	.align	4
.nv.constant0._ZN2at6native29vectorized_elementwise_kernelILi4EZZZNS0_17atanh_kernel_cudaERNS_18TensorIteratorBaseEENKUlvE0_clEvENKUlvE0_clEvEUlfE_St5arrayIPcLm2EEEEviT0_T1_:
	.zero		376


//--------------------- .nv.constant0._ZN2at6native29vectorized_elementwise_kernelILi8EZZZNS0_17atanh_kernel_cudaERNS_18TensorIteratorBaseEENKUlvE0_clEvENKUlvE0_clEvEUlfE_St5arrayIPcLm2EEEEviT0_T1_ --------------------------
	.section	.nv.constant0._ZN2at6native29vectorized_elementwise_kernelILi8EZZZNS0_17atanh_kernel_cudaERNS_18TensorIteratorBaseEENKUlvE0_clEvENKUlvE0_clEvEUlfE_St5arrayIPcLm2EEEEviT0_T1_,"a",@progbits
	.sectionflags	@""
	.align	4
.nv.constant0._ZN2at6native29vectorized_elementwise_kernelILi8EZZZNS0_17atanh_kernel_cudaERNS_18TensorIteratorBaseEENKUlvE0_clEvENKUlvE0_clEvEUlfE_St5arrayIPcLm2EEEEviT0_T1_:
	.zero		376


//--------------------- .nv.constant2._ZN2at6native18elementwise_kernelILi128ELi4EZNS0_15gpu_kernel_implIZZZNS0_17atanh_kernel_cudaERNS_18TensorIteratorBaseEENKUlvE0_clEvENKUlvE_clEvEUldE_EEvS4_RKT_EUliE_EEviT1_ --------------------------
	.section	.nv.constant2._ZN2at6native18elementwise_kernelILi128ELi4EZNS0_15gpu_kernel_implIZZZNS0_17atanh_kernel_cudaERNS_18TensorIteratorBaseEENKUlvE0_clEvENKUlvE_clEvEUldE_EEvS4_RKT_EUliE_EEviT1_,"a",@progbits
	.sectionflags	@""
	.align	4
.nv.constant2._ZN2at6native18elementwise_kernelILi128ELi4EZNS0_15gpu_kernel_implIZZZNS0_17atanh_kernel_cudaERNS_18TensorIteratorBaseEENKUlvE0_clEvENKUlvE_clEvEUldE_EEvS4_RKT_EUliE_EEviT1_:
        /*0000*/ 	.byte	0x04, 0x8b, 0x7a, 0x8b, 0x25, 0xee, 0xd0, 0x3e, 0x6f, 0x67, 0x02, 0x9f, 0x66, 0xb2, 0xf3, 0x3e
        /* <DEDUP_REMOVED lines=8> */


//--------------------- .nv.constant0._ZN2at6native18elementwise_kernelILi128ELi4EZNS0_15gpu_kernel_implIZZZNS0_17atanh_kernel_cudaERNS_18TensorIteratorBaseEENKUlvE0_clEvENKUlvE_clEvEUldE_EEvS4_RKT_EUliE_EEviT1_ --------------------------
	.section	.nv.constant0._ZN2at6native18elementwise_kernelILi128ELi4EZNS0_15gpu_kernel_implIZZZNS0_17atanh_kernel_cudaERNS_18TensorIteratorBaseEENKUlvE0_clEvENKUlvE_clEvEUldE_EEvS4_RKT_EUliE_EEviT1_,"a",@progbits
	.sectionflags	@""
	.align	4
.nv.constant0._ZN2at6native18elementwise_kernelILi128ELi4EZNS0_15gpu_kernel_implIZZZNS0_17atanh_kernel_cudaERNS_18TensorIteratorBaseEENKUlvE0_clEvENKUlvE_clEvEUldE_EEvS4_RKT_EUliE_EEviT1_:
	.zero		896


//--------------------- .nv.constant2._ZN2at6native27unrolled_elementwise_kernelIZZZNS0_17atanh_kernel_cudaERNS_18TensorIteratorBaseEENKUlvE0_clEvENKUlvE_clEvEUldE_St5arrayIPcLm2EELi4E23TrivialOffsetCalculatorILi1EjESB_NS0_6memory12LoadWithCastILi1EEENSC_13StoreWithCastILi1EEEEEviT_T0_T2_T3_T4_T5_ --------------------------
	.section	.nv.constant2._ZN2at6native27unrolled_elementwise_kernelIZZZNS0_17atanh_kernel_cudaERNS_18TensorIteratorBaseEENKUlvE0_clEvENKUlvE_clEvEUldE_St5arrayIPcLm2EELi4E23TrivialOffsetCalculatorILi1EjESB_NS0_6memory12LoadWithCastILi1EEENSC_13StoreWithCastILi1EEEEEviT_T0_T2_T3_T4_T5_,"a",@progbits
	.sectionflags	@""
	.align	4
.nv.constant2._ZN2at6native27unrolled_elementwise_kernelIZZZNS0_17atanh_kernel_cudaERNS_18TensorIteratorBaseEENKUlvE0_clEvENKUlvE_clEvEUldE_St5arrayIPcLm2EELi4E23TrivialOffsetCalculatorILi1EjESB_NS0_6memory12LoadWithCastILi1EEENSC_13StoreWithCastILi1EEEEEviT_T0_T2_T3_T4_T5_:
        /* <DEDUP_REMOVED lines=9> */


//--------------------- .nv.constant0._ZN2at6native27unrolled_elementwise_kernelIZZZNS0_17atanh_kernel_cudaERNS_18TensorIteratorBaseEENKUlvE0_clEvENKUlvE_clEvEUldE_St5arrayIPcLm2EELi4E23TrivialOffsetCalculatorILi1EjESB_NS0_6memory12LoadWithCastILi1EEENSC_13StoreWithCastILi1EEEEEviT_T0_T2_T3_T4_T5_ --------------------------
	.section	.nv.constant0._ZN2at6native27unrolled_elementwise_kernelIZZZNS0_17atanh_kernel_cudaERNS_18TensorIteratorBaseEENKUlvE0_clEvENKUlvE_clEvEUldE_St5arrayIPcLm2EELi4E23TrivialOffsetCalculatorILi1EjESB_NS0_6memory12LoadWithCastILi1EEENSC_13StoreWithCastILi1EEEEEviT_T0_T2_T3_T4_T5_,"a",@progbits
	.sectionflags	@""
	.align	4
.nv.constant0._ZN2at6native27unrolled_elementwise_kernelIZZZNS0_17atanh_kernel_cudaERNS_18TensorIteratorBaseEENKUlvE0_clEvENKUlvE_clEvEUldE_St5arrayIPcLm2EELi4E23TrivialOffsetCalculatorILi1EjESB_NS0_6memory12LoadWithCastILi1EEENSC_13StoreWithCastILi1EEEEEviT_T0_T2_T3_T4_T5_:
	.zero		396


//--------------------- .nv.constant2._ZN2at6native18elementwise_kernelILi128ELi2EZNS0_22gpu_kernel_impl_nocastIZZZNS0_17atanh_kernel_cudaERNS_18TensorIteratorBaseEENKUlvE0_clEvENKUlvE_clEvEUldE_EEvS4_RKT_EUliE_EEviT1_ --------------------------
	.section	.nv.constant2._ZN2at6native18elementwise_kernelILi128ELi2EZNS0_22gpu_kernel_impl_nocastIZZZNS0_17atanh_kernel_cudaERNS_18TensorIteratorBaseEENKUlvE0_clEvENKUlvE_clEvEUldE_EEvS4_RKT_EUliE_EEviT1_,"a",@progbits
	.sectionflags	@""
	.align	4
.nv.constant2._ZN2at6native18elementwise_kernelILi128ELi2EZNS0_22gpu_kernel_impl_nocastIZZZNS0_17atanh_kernel_cudaERNS_18TensorIteratorBaseEENKUlvE0_clEvENKUlvE_clEvEUldE_EEvS4_RKT_EUliE_EEviT1_:
        /* <DEDUP_REMOVED lines=9> */


//--------------------- .nv.constant0._ZN2at6native18elementwise_kernelILi128ELi2EZNS0_22gpu_kernel_impl_nocastIZZZNS0_17atanh_kernel_cudaERNS_18TensorIteratorBaseEENKUlvE0_clEvENKUlvE_clEvEUldE_EEvS4_RKT_EUliE_EEviT1_ --------------------------
	.section	.nv.constant0._ZN2at6native18elementwise_kernelILi128ELi2EZNS0_22gpu_kernel_impl_nocastIZZZNS0_17atanh_kernel_cudaERNS_18TensorIteratorBaseEENKUlvE0_clEvENKUlvE_clEvEUldE_EEvS4_RKT_EUliE_EEviT1_,"a",@progbits
	.sectionflags	@""
	.align	4
.nv.constant0._ZN2at6native18elementwise_kernelILi128ELi2EZNS0_22gpu_kernel_impl_nocastIZZZNS0_17atanh_kernel_cudaERNS_18TensorIteratorBaseEENKUlvE0_clEvENKUlvE_clEvEUldE_EEvS4_RKT_EUliE_EEviT1_:
	.zero		896


//--------------------- .nv.constant2._ZN2at6native27unrolled_elementwise_kernelIZZZNS0_17atanh_kernel_cudaERNS_18TensorIteratorBaseEENKUlvE0_clEvENKUlvE_clEvEUldE_St5arrayIPcLm2EELi4E23TrivialOffsetCalculatorILi1EjESB_NS0_6memory15LoadWithoutCastENSC_16StoreWithoutCastEEEviT_T0_T2_T3_T4_T5_ --------------------------
	.section	.nv.constant2._ZN2at6native27unrolled_elementwise_kernelIZZZNS0_17atanh_kernel_cudaERNS_18TensorIteratorBaseEENKUlvE0_clEvENKUlvE_clEvEUldE_St5arrayIPcLm2EELi4E23TrivialOffsetCalculatorILi1EjESB_NS0_6memory15LoadWithoutCastENSC_16StoreWithoutCastEEEviT_T0_T2_T3_T4_T5_,"a",@progbits
	.sectionflags	@""
	.align	4
.nv.constant2._ZN2at6native27unrolled_elementwise_kernelIZZZNS0_17atanh_kernel_cudaERNS_18TensorIteratorBaseEENKUlvE0_clEvENKUlvE_clEvEUldE_St5arrayIPcLm2EELi4E23TrivialOffsetCalculatorILi1EjESB_NS0_6memory15LoadWithoutCastENSC_16StoreWithoutCastEEEviT_T0_T2_T3_T4_T5_:
        /* <DEDUP_REMOVED lines=9> */


//--------------------- .nv.constant0._ZN2at6native27unrolled_elementwise_kernelIZZZNS0_17atanh_kernel_cudaERNS_18TensorIteratorBaseEENKUlvE0_clEvENKUlvE_clEvEUldE_St5arrayIPcLm2EELi4E23TrivialOffsetCalculatorILi1EjESB_NS0_6memory15LoadWithoutCastENSC_16StoreWithoutCastEEEviT_T0_T2_T3_T4_T5_ --------------------------
	.section	.nv.constant0._ZN2at6native27unrolled_elementwise_kernelIZZZNS0_17atanh_kernel_cudaERNS_18TensorIteratorBaseEENKUlvE0_clEvENKUlvE_clEvEUldE_St5arrayIPcLm2EELi4E23TrivialOffsetCalculatorILi1EjESB_NS0_6memory15LoadWithoutCastENSC_16StoreWithoutCastEEEviT_T0_T2_T3_T4_T5_,"a",@progbits
	.sectionflags	@""
	.align	4
.nv.constant0._ZN2at6native27unrolled_elementwise_kernelIZZZNS0_17atanh_kernel_cudaERNS_18TensorIteratorBaseEENKUlvE0_clEvENKUlvE_clEvEUldE_St5arrayIPcLm2EELi4E23TrivialOffsetCalculatorILi1EjESB_NS0_6memory15LoadWithoutCastENSC_16StoreWithoutCastEEEviT_T0_T2_T3_T4_T5_:
	.zero		380


//--------------------- .nv.constant2._ZN2at6native29vectorized_elementwise_kernelILi2EZZZNS0_17atanh_kernel_cudaERNS_18TensorIteratorBaseEENKUlvE0_clEvENKUlvE_clEvEUldE_St5arrayIPcLm2EEEEviT0_T1_ --------------------------
	.section	.nv.constant2._ZN2at6native29vectorized_elementwise_kernelILi2EZZZNS0_17atanh_kernel_cudaERNS_18TensorIteratorBaseEENKUlvE0_clEvENKUlvE_clEvEUldE_St5arrayIPcLm2EEEEviT0_T1_,"a",@progbits
	.sectionflags	@""
	.align	4
.nv.constant2._ZN2at6native29vectorized_elementwise_kernelILi2EZZZNS0_17atanh_kernel_cudaERNS_18TensorIteratorBaseEENKUlvE0_clEvENKUlvE_clEvEUldE_St5arrayIPcLm2EEEEviT0_T1_:
        /* <DEDUP_REMOVED lines=9> */


//--------------------- .nv.constant0._ZN2at6native29vectorized_elementwise_kernelILi2EZZZNS0_17atanh_kernel_cudaERNS_18TensorIteratorBaseEENKUlvE0_clEvENKUlvE_clEvEUldE_St5arrayIPcLm2EEEEviT0_T1_ --------------------------
	.section	.nv.constant0._ZN2at6native29vectorized_elementwise_kernelILi2EZZZNS0_17atanh_kernel_cudaERNS_18TensorIteratorBaseEENKUlvE0_clEvENKUlvE_clEvEUldE_St5arrayIPcLm2EEEEviT0_T1_,"a",@progbits
	.sectionflags	@""
	.align	4
.nv.constant0._ZN2at6native29vectorized_elementwise_kernelILi2EZZZNS0_17atanh_kernel_cudaERNS_18TensorIteratorBaseEENKUlvE0_clEvENKUlvE_clEvEUldE_St5arrayIPcLm2EEEEviT0_T1_:
	.zero		376


//--------------------- .nv.constant2._ZN2at6native29vectorized_elementwise_kernelILi4EZZZNS0_17atanh_kernel_cudaERNS_18TensorIteratorBaseEENKUlvE0_clEvENKUlvE_clEvEUldE_St5arrayIPcLm2EEEEviT0_T1_ --------------------------
	.section	.nv.constant2._ZN2at6native29vectorized_elementwise_kernelILi4EZZZNS0_17atanh_kernel_cudaERNS_18TensorIteratorBaseEENKUlvE0_clEvENKUlvE_clEvEUldE_St5arrayIPcLm2EEEEviT0_T1_,"a",@progbits
	.sectionflags	@""
	.align	4
.nv.constant2._ZN2at6native29vectorized_elementwise_kernelILi4EZZZNS0_17atanh_kernel_cudaERNS_18TensorIteratorBaseEENKUlvE0_clEvENKUlvE_clEvEUldE_St5arrayIPcLm2EEEEviT0_T1_:
        /* <DEDUP_REMOVED lines=9> */


//--------------------- .nv.constant0._ZN2at6native29vectorized_elementwise_kernelILi4EZZZNS0_17atanh_kernel_cudaERNS_18TensorIteratorBaseEENKUlvE0_clEvENKUlvE_clEvEUldE_St5arrayIPcLm2EEEEviT0_T1_ --------------------------
	.section	.nv.constant0._ZN2at6native29vectorized_elementwise_kernelILi4EZZZNS0_17atanh_kernel_cudaERNS_18TensorIteratorBaseEENKUlvE0_clEvENKUlvE_clEvEUldE_St5arrayIPcLm2EEEEviT0_T1_,"a",@progbits
	.sectionflags	@""
	.align	4
.nv.constant0._ZN2at6native29vectorized_elementwise_kernelILi4EZZZNS0_17atanh_kernel_cudaERNS_18TensorIteratorBaseEENKUlvE0_clEvENKUlvE_clEvEUldE_St5arrayIPcLm2EEEEviT0_T1_:
	.zero		376


//--------------------- .nv.constant0._ZN2at6native29vectorized_elementwise_kernelILi8EZZZNS0_17atanh_kernel_cudaERNS_18TensorIteratorBaseEENKUlvE0_clEvENKUlvE_clEvEUldE_St5arrayIPcLm2EEEEviT0_T1_ --------------------------
	.section	.nv.constant0._ZN2at6native29vectorized_elementwise_kernelILi8EZZZNS0_17atanh_kernel_cudaERNS_18TensorIteratorBaseEENKUlvE0_clEvENKUlvE_clEvEUldE_St5arrayIPcLm2EEEEviT0_T1_,"a",@progbits
	.sectionflags	@""
	.align	4
.nv.constant0._ZN2at6native29vectorized_elementwise_kernelILi8EZZZNS0_17atanh_kernel_cudaERNS_18TensorIteratorBaseEENKUlvE0_clEvENKUlvE_clEvEUldE_St5arrayIPcLm2EEEEviT0_T1_:
	.zero		376


//--------------------- .text._ZN2at6native18elementwise_kernelILi128ELi4EZNS0_15gpu_kernel_implIZZZNS0_17atanh_kernel_cudaERNS_18TensorIteratorBaseEENKUlvE0_clEvENKUlvE2_clEvEUlN3c108BFloat16EE_EEvS4_RKT_EUliE_EEviT1_ --------------------------
	.section	.text._ZN2at6native18elementwise_kernelILi128ELi4EZNS0_15gpu_kernel_implIZZZNS0_17atanh_kernel_cudaERNS_18TensorIteratorBaseEENKUlvE0_clEvENKUlvE2_clEvEUlN3c108BFloat16EE_EEvS4_RKT_EUliE_EEviT1_,"ax",@progbits
	.sectioninfo	@"SHI_REGISTERS=26"
	.align	128
        .global         _ZN2at6native18elementwise_kernelILi128ELi4EZNS0_15gpu_kernel_implIZZZNS0_17atanh_kernel_cudaERNS_18TensorIteratorBaseEENKUlvE0_clEvENKUlvE2_clEvEUlN3c108BFloat16EE_EEvS4_RKT_EUliE_EEviT1_
        .type           _ZN2at6native18elementwise_kernelILi128ELi4EZNS0_15gpu_kernel_implIZZZNS0_17atanh_kernel_cudaERNS_18TensorIteratorBaseEENKUlvE0_clEvENKUlvE2_clEvEUlN3c108BFloat16EE_EEvS4_RKT_EUliE_EEviT1_,@function
        .size           _ZN2at6native18elementwise_kernelILi128ELi4EZNS0_15gpu_kernel_implIZZZNS0_17atanh_kernel_cudaERNS_18TensorIteratorBaseEENKUlvE0_clEvENKUlvE2_clEvEUlN3c108BFloat16EE_EEvS4_RKT_EUliE_EEviT1_,(.L_x_3075 - _ZN2at6native18elementwise_kernelILi128ELi4EZNS0_15gpu_kernel_implIZZZNS0_17atanh_kernel_cudaERNS_18TensorIteratorBaseEENKUlvE0_clEvENKUlvE2_clEvEUlN3c108BFloat16EE_EEvS4_RKT_EUliE_EEviT1_)
        .other          _ZN2at6native18elementwise_kernelILi128ELi4EZNS0_15gpu_kernel_implIZZZNS0_17atanh_kernel_cudaERNS_18TensorIteratorBaseEENKUlvE0_clEvENKUlvE2_clEvEUlN3c108BFloat16EE_EEvS4_RKT_EUliE_EEviT1_,@"STO_CUDA_ENTRY STV_DEFAULT"
_ZN2at6native18elementwise_kernelILi128ELi4EZNS0_15gpu_kernel_implIZZZNS0_17atanh_kernel_cudaERNS_18TensorIteratorBaseEENKUlvE0_clEvENKUlvE2_clEvEUlN3c108BFloat16EE_EEvS4_RKT_EUliE_EEviT1_:
.text._ZN2at6native18elementwise_kernelILi128ELi4EZNS0_15gpu_kernel_implIZZZNS0_17atanh_kernel_cudaERNS_18TensorIteratorBaseEENKUlvE0_clEvENKUlvE2_clEvEUlN3c108BFloat16EE_EEvS4_RKT_EUliE_EEviT1_:
[----:B------:R-:W-:Y:S02]  /*0000*/  IMAD.MOV.U32 R1, RZ, RZ, c[0x0][0x28] ;  /* 0x00000a00ff017624 */ /* 0x000fe400078e00ff */
[----:B------:R-:W0:Y:S01]  /*0010*/  S2R R18, SR_CTAID.X ;  /* 0x0000000000127919 */ /* 0x000e220000002500 */
[----:B------:R-:W-:Y:S01]  /*0020*/  ULDC.64 UR36, c[0x0][0x118] ;  /* 0x0000460000247ab9 */ /* 0x000fe20000000a00 */
[----:B------:R-:W-:Y:S02]  /*0030*/  BSSY B6, `(.L_x_0) ;  /* 0x000030b000067945 */ /* 0x000fe40003800000 */
[----:B------:R-:W0:Y:S02]  /*0040*/  S2R R23, SR_TID.X ;  /* 0x0000000000177919 */ /* 0x000e240000002100 */
[----:B0-----:R-:W-:-:S05]  /*0050*/  IMAD R19, R18, 0x200, R23 ;  /* 0x0000020012137824 */ /* 0x001fca00078e0217 */
[----:B------:R-:W-:-:S13]  /*0060*/  ISETP.GE.AND P0, PT, R19, c[0x0][0x160], PT ;  /* 0x0000580013007a0c */ /* 0x000fda0003f06270 */
[----:B------:R-:W-:Y:S05]  /*0070*/  @P0 BRA `(.L_x_1) ;  /* 0x0000306000000947 */ /* 0x000fea0003800000 */
[----:B------:R-:W-:Y:S01]  /*0080*/  ISETP.NE.AND P0, PT, RZ, c[0x0][0x168], PT ;  /* 0x00005a00ff007a0c */ /* 0x000fe20003f05270 */
[----:B------:R-:W-:Y:S02]  /*0090*/  IMAD.MOV.U32 R0, RZ, RZ, RZ ;  /* 0x000000ffff007224 */ /* 0x000fe400078e00ff */
[----:B------:R-:W-:-:S10]  /*00a0*/  IMAD.MOV.U32 R16, RZ, RZ, RZ ;  /* 0x000000ffff107224 */ /* 0x000fd400078e00ff */
[----:B------:R-:W-:Y:S05]  /*00b0*/  @!P0 BRA `(.L_x_2) ;  /* 0x00000e2000008947 */ /* 0x000fea0003800000 */
[----:B------:R-:W-:Y:S02]  /*00c0*/  IMAD.MOV.U32 R2, RZ, RZ, RZ ;  /* 0x000000ffff027224 */ /* 0x000fe400078e00ff */
[----:B------:R-:W-:Y:S02]  /*00d0*/  IMAD.MOV.U32 R3, RZ, RZ, R19 ;  /* 0x000000ffff037224 */ /* 0x000fe400078e0013 */
[----:B------:R-:W-:Y:S02]  /*00e0*/  IMAD.MOV.U32 R6, RZ, RZ, c[0x0][0x168] ;  /* 0x00005a00ff067624 */ /* 0x000fe400078e00ff */
[----:B------:R-:W-:-:S03]  /*00f0*/  IMAD.HI.U32 R4, R19, c[0x0][0x170], R2 ;  /* 0x00005c0013047a27 */ /* 0x000fc600078e0002 */
[----:B------:R-:W-:Y:S02]  /*0100*/  ISETP.NE.AND P0, PT, R6, 0x1, PT ;  /* 0x000000010600780c */ /* 0x000fe40003f05270 */
[----:B------:R-:W-:-:S05]  /*0110*/  SHF.R.U32.HI R5, RZ, c[0x0][0x174], R4 ;  /* 0x00005d00ff057a19 */ /* 0x000fca0000011604 */
[----:B------:R-:W-:-:S04]  /*0120*/  IMAD.MOV R0, RZ, RZ, -R5 ;  /* 0x000000ffff007224 */ /* 0x000fc800078e0a05 */
[----:B------:R-:W-:-:S04]  /*0130*/  IMAD R19, R0, c[0x0][0x16c], R19 ;  /* 0x00005b0000137a24 */ /* 0x000fc800078e0213 */
[C---:B------:R-:W-:Y:S02]  /*0140*/  IMAD R16, R19.reuse, c[0x0][0x298], RZ ;  /* 0x0000a60013107a24 */ /* 0x040fe400078e02ff */
[----:B------:R-:W-:Y:S01]  /*0150*/  IMAD R0, R19, c[0x0][0x29c], RZ ;  /* 0x0000a70013007a24 */ /* 0x000fe200078e02ff */
[----:B------:R-:W-:Y:S05]  /*0160*/  @!P0 BRA `(.L_x_2) ;  /* 0x00000d7000008947 */ /* 0x000fea0003800000 */
[----:B------:R-:W-:Y:S01]  /*0170*/  IMAD.MOV.U32 R4, RZ, RZ, RZ ;  /* 0x000000ffff047224 */ /* 0x000fe200078e00ff */
[----:B------:R-:W-:-:S03]  /*0180*/  ISETP.NE.AND P0, PT, R6, 0x2, PT ;  /* 0x000000020600780c */ /* 0x000fc60003f05270 */
[----:B------:R-:W-:-:S05]  /*0190*/  IMAD.HI.U32 R2, R5, c[0x0][0x17c], R4 ;  /* 0x00005f0005027a27 */ /* 0x000fca00078e0004 */
[----:B------:R-:W-:-:S05]  /*01a0*/  SHF.R.U32.HI R3, RZ, c[0x0][0x180], R2 ;  /* 0x00006000ff037a19 */ /* 0x000fca0000011602 */
[----:B------:R-:W-:-:S04]  /*01b0*/  IMAD.MOV R4, RZ, RZ, -R3 ;  /* 0x000000ffff047224 */ /* 0x000fc800078e0a03 */
[----:B------:R-:W-:-:S04]  /*01c0*/  IMAD R4, R4, c[0x0][0x178], R5 ;  /* 0x00005e0004047a24 */ /* 0x000fc800078e0205 */
[C---:B------:R-:W-:Y:S02]  /*01d0*/  IMAD R16, R4.reuse, c[0x0][0x2a0], RZ ;  /* 0x0000a80004107a24 */ /* 0x040fe400078e02ff */
[----:B------:R-:W-:Y:S02]  /*01e0*/  IMAD R0, R4, c[0x0][0x2a4], RZ ;  /* 0x0000a90004007a24 */ /* 0x000fe400078e02ff */
[C---:B------:R-:W-:Y:S02]  /*01f0*/  IMAD R16, R19.reuse, c[0x0][0x298], R16 ;  /* 0x0000a60013107a24 */ /* 0x040fe400078e0210 */
[----:B------:R-:W-:Y:S01]  /*0200*/  IMAD R0, R19, c[0x0][0x29c], R0 ;  /* 0x0000a70013007a24 */ /* 0x000fe200078e0200 */
[----:B------:R-:W-:Y:S05]  /*0210*/  @!P0 BRA `(.L_x_2) ;  /* 0x00000cc000008947 */ /* 0x000fea0003800000 */
[----:B------:R-:W-:Y:S01]  /*0220*/  IMAD.MOV.U32 R2, RZ, RZ, RZ ;  /* 0x000000ffff027224 */ /* 0x000fe200078e00ff */
[----:B------:R-:W-:-:S03]  /*0230*/  ISETP.NE.AND P0, PT, R6, 0x3, PT ;  /* 0x000000030600780c */ /* 0x000fc60003f05270 */
[----:B------:R-:W-:-:S05]  /*0240*/  IMAD.HI.U32 R4, R3, c[0x0][0x188], R2 ;  /* 0x0000620003047a27 */ /* 0x000fca00078e0002 */
[----:B------:R-:W-:-:S05]  /*0250*/  SHF.R.U32.HI R5, RZ, c[0x0][0x18c], R4 ;  /* 0x00006300ff057a19 */ /* 0x000fca0000011604 */
[----:B------:R-:W-:-:S04]  /*0260*/  IMAD.MOV R2, RZ, RZ, -R5 ;  /* 0x000000ffff027224 */ /* 0x000fc800078e0a05 */
[----:B------:R-:W-:-:S04]  /*0270*/  IMAD R3, R2, c[0x0][0x184], R3 ;  /* 0x0000610002037a24 */ /* 0x000fc800078e0203 */
        /* <DEDUP_REMOVED lines=183> */
[----:B------:R-:W-:Y:S01]  /*0df0*/  ISETP.NE.AND P0, PT, R6, 0x18, PT ;  /* 0x000000180600780c */ /* 0x000fe20003f05270 */
[----:B------:R-:W-:-:S04]  /*0e00*/  IMAD.MOV.U32 R4, RZ, RZ, RZ ;  /* 0x000000ffff047224 */ /* 0x000fc800078e00ff */
[----:B------:R-:W-:-:S05]  /*0e10*/  IMAD.HI.U32 R2, R5, c[0x0][0x284], R4 ;  /* 0x0000a10005027a27 */ /* 0x000fca00078e0004 */
[----:B------:R-:W-:-:S03]  /*0e20*/  SHF.R.U32.HI R3, RZ, c[0x0][0x288], R2 ;  /* 0x0000a200ff037a19 */ /* 0x000fc60000011602 */
[----:B------:R-:W-:Y:S02]  /*0e30*/  @P0 IMAD.MOV.U32 R2, RZ, RZ, RZ ;  /* 0x000000ffff020224 */ /* 0x000fe400078e00ff */
[--C-:B------:R-:W-:Y:S02]  /*0e40*/  IMAD.MOV R4, RZ, RZ, -R3.reuse ;  /* 0x000000ffff047224 */ /* 0x100fe400078e0a03 */
[----:B------:R-:W-:-:S04]  /*0e50*/  @P0 IMAD.HI.U32 R2, R3, c[0x0][0x290], R2 ;  /* 0x0000a40003020a27 */ /* 0x000fc800078e0002 */
[----:B------:R-:W-:Y:S01]  /*0e60*/  IMAD R5, R4, c[0x0][0x280], R5 ;  /* 0x0000a00004057a24 */ /* 0x000fe200078e0205 */
[----:B------:R-:W-:-:S03]  /*0e70*/  @P0 SHF.R.U32.HI R2, RZ, c[0x0][0x294], R2 ;  /* 0x0000a500ff020a19 */ /* 0x000fc60000011602 */
[C---:B------:R-:W-:Y:S02]  /*0e80*/  IMAD R16, R5.reuse, c[0x0][0x350], R16 ;  /* 0x0000d40005107a24 */ /* 0x040fe400078e0210 */
[----:B------:R-:W-:Y:S02]  /*0e90*/  @P0 IMAD.MOV R2, RZ, RZ, -R2 ;  /* 0x000000ffff020224 */ /* 0x000fe400078e0a02 */
[----:B------:R-:W-:Y:S02]  /*0ea0*/  IMAD R0, R5, c[0x0][0x354], R0 ;  /* 0x0000d50005007a24 */ /* 0x000fe400078e0200 */
[----:B------:R-:W-:-:S04]  /*0eb0*/  @P0 IMAD R3, R2, c[0x0][0x28c], R3 ;  /* 0x0000a30002030a24 */ /* 0x000fc800078e0203 */
[C---:B------:R-:W-:Y:S02]  /*0ec0*/  @P0 IMAD R16, R3.reuse, c[0x0][0x358], R16 ;  /* 0x0000d60003100a24 */ /* 0x040fe400078e0210 */
[----:B------:R-:W-:Y:S02]  /*0ed0*/  @P0 IMAD R0, R3, c[0x0][0x35c], R0 ;  /* 0x0000d70003000a24 */ /* 0x000fe400078e0200 */
.L_x_2:
[----:B------:R-:W0:Y:S01]  /*0ee0*/  LDC.U8 R5, c[0x0][0x372] ;  /* 0x0000dc80ff057b82 */ /* 0x000e220000000000 */
[----:B------:R-:W-:Y:S02]  /*0ef0*/  IADD3 R16, P1, R16, c[0x0][0x360], RZ ;  /* 0x0000d80010107a10 */ /* 0x000fe40007f3e0ff */
[----:B------:R-:W-:-:S03]  /*0f00*/  IADD3 R2, P2, R0, c[0x0][0x368], RZ ;  /* 0x0000da0000027a10 */ /* 0x000fc60007f5e0ff */
[----:B------:R-:W-:Y:S02]  /*0f10*/  IMAD.X R17, RZ, RZ, c[0x0][0x364], P1 ;  /* 0x0000d900ff117624 */ /* 0x000fe400008e06ff */
[----:B------:R-:W-:Y:S01]  /*0f20*/  IMAD.X R3, RZ, RZ, c[0x0][0x36c], P2 ;  /* 0x0000db00ff037624 */ /* 0x000fe200010e06ff */
[----:B0-----:R-:W-:-:S04]  /*0f30*/  PRMT R4, R5, 0x9910, RZ ;  /* 0x0000991005047816 */ /* 0x001fc800000000ff */
[----:B------:R-:W-:-:S13]  /*0f40*/  ISETP.GT.AND P0, PT, R4, 0x9, PT ;  /* 0x000000090400780c */ /* 0x000fda0003f04270 */
[----:B------:R-:W-:Y:S05]  /*0f50*/  @P0 BRA `(.L_x_3) ;  /* 0x0000042000000947 */ /* 0x000fea0003800000 */
[----:B------:R-:W-:-:S13]  /*0f60*/  ISETP.GT.AND P0, PT, R4, 0x4, PT ;  /* 0x000000040400780c */ /* 0x000fda0003f04270 */
[----:B------:R-:W-:Y:S05]  /*0f70*/  @P0 BRA `(.L_x_4) ;  /* 0x0000020000000947 */ /* 0x000fea0003800000 */
[----:B------:R-:W-:-:S13]  /*0f80*/  ISETP.GT.AND P0, PT, R4, 0x1, PT ;  /* 0x000000010400780c */ /* 0x000fda0003f04270 */
[----:B------:R-:W-:Y:S05]  /*0f90*/  @P0 BRA `(.L_x_5) ;  /* 0x000000c000000947 */ /* 0x000fea0003800000 */
[----:B------:R-:W-:-:S13]  /*0fa0*/  ISETP.NE.AND P0, PT, R5, RZ, PT ;  /* 0x000000ff0500720c */ /* 0x000fda0003f05270 */
[----:B------:R-:W-:Y:S05]  /*0fb0*/  @!P0 BRA `(.L_x_6) ;  /* 0x0000006000008947 */ /* 0x000fea0003800000 */
[----:B------:R-:W-:-:S13]  /*0fc0*/  ISETP.NE.AND P0, PT, R4, 0x1, PT ;  /* 0x000000010400780c */ /* 0x000fda0003f05270 */
[----:B------:R-:W-:Y:S05]  /*0fd0*/  @P0 BRA `(.L_x_7) ;  /* 0x00000cf000000947 */ /* 0x000fea0003800000 */
[----:B------:R-:W2:Y:S02]  /*0fe0*/  LDG.E.S8 R2, [R2.64] ;  /* 0x0000002402027981 */ /* 0x000ea4000c1e1300 */
[----:B--2---:R-:W0:Y:S02]  /*0ff0*/  I2F.S16 R0, R2 ;  /* 0x0000000200007306 */ /* 0x004e240000101400 */
[----:B0-----:R-:W-:Y:S01]  /*1000*/  F2FP.BF16.PACK_AB R0, RZ, R0 ;  /* 0x00000000ff00723e */ /* 0x001fe200000010ff */
[----:B------:R-:W-:Y:S05]  /*1010*/  BRA `(.L_x_8) ;  /* 0x00000e7000007947 */ /* 0x000fea0003800000 */
.L_x_6:
[----:B------:R-:W2:Y:S02]  /*1020*/  LDG.E.U8 R2, [R2.64] ;  /* 0x0000002402027981 */ /* 0x000ea4000c1e1100 */
[----:B--2---:R-:W0:Y:S02]  /*1030*/  I2F.U16 R0, R2 ;  /* 0x0000000200007306 */ /* 0x004e240000101000 */
[----:B0-----:R-:W-:Y:S01]  /*1040*/  F2FP.BF16.PACK_AB R0, RZ, R0 ;  /* 0x00000000ff00723e */ /* 0x001fe200000010ff */
[----:B------:R-:W-:Y:S05]  /*1050*/  BRA `(.L_x_8) ;  /* 0x00000e3000007947 */ /* 0x000fea0003800000 */
.L_x_5:
[----:B------:R-:W-:-:S13]  /*1060*/  ISETP.NE.AND P0, PT, R4, 0x2, PT ;  /* 0x000000020400780c */ /* 0x000fda0003f05270 */
[----:B------:R-:W-:Y:S05]  /*1070*/  @!P0 BRA `(.L_x_9) ;  /* 0x000000c000008947 */ /* 0x000fea0003800000 */
[----:B------:R-:W-:-:S13]  /*1080*/  ISETP.NE.AND P0, PT, R4, 0x3, PT ;  /* 0x000000030400780c */ /* 0x000fda0003f05270 */
[----:B------:R-:W-:Y:S05]  /*1090*/  @!P0 BRA `(.L_x_10) ;  /* 0x0000006000008947 */ /* 0x000fea0003800000 */
[----:B------:R-:W-:-:S13]  /*10a0*/  ISETP.NE.AND P0, PT, R4, 0x4, PT ;  /* 0x000000040400780c */ /* 0x000fda0003f05270 */
[----:B------:R-:W-:Y:S05]  /*10b0*/  @P0 BRA `(.L_x_7) ;  /* 0x00000c1000000947 */ /* 0x000fea0003800000 */
[----:B------:R-:W2:Y:S02]  /*10c0*/  LDG.E.64 R2, [R2.64] ;  /* 0x0000002402027981 */ /* 0x000ea4000c1e1b00 */
[----:B--2---:R-:W0:Y:S02]  /*10d0*/  I2F.S64 R0, R2 ;  /* 0x0000000200007312 */ /* 0x004e240000301400 */
[----:B0-----:R-:W-:Y:S01]  /*10e0*/  F2FP.BF16.PACK_AB R0, RZ, R0 ;  /* 0x00000000ff00723e */ /* 0x001fe200000010ff */
[----:B------:R-:W-:Y:S05]  /*10f0*/  BRA `(.L_x_8) ;  /* 0x00000d9000007947 */ /* 0x000fea0003800000 */
.L_x_10:
[----:B------:R-:W2:Y:S02]  /*1100*/  LDG.E R2, [R2.64] ;  /* 0x0000002402027981 */ /* 0x000ea4000c1e1900 */
[----:B--2---:R-:W0:Y:S02]  /*1110*/  I2F R0, R2 ;  /* 0x0000000200007306 */ /* 0x004e240000201400 */
[----:B0-----:R-:W-:Y:S01]  /*1120*/  F2FP.BF16.PACK_AB R0, RZ, R0 ;  /* 0x00000000ff00723e */ /* 0x001fe200000010ff */
[----:B------:R-:W-:Y:S05]  /*1130*/  BRA `(.L_x_8) ;  /* 0x00000d5000007947 */ /* 0x000fea0003800000 */
.L_x_9:
[----:B------:R-:W2:Y:S02]  /*1140*/  LDG.E.U16 R2, [R2.64] ;  /* 0x0000002402027981 */ /* 0x000ea4000c1e1500 */
[----:B--2---:R-:W0:Y:S02]  /*1150*/  I2F.S16 R0, R2 ;  /* 0x0000000200007306 */ /* 0x004e240000101400 */
[----:B0-----:R-:W-:Y:S01]  /*1160*/  F2FP.BF16.PACK_AB R0, RZ, R0 ;  /* 0x00000000ff00723e */ /* 0x001fe200000010ff */
[----:B------:R-:W-:Y:S05]  /*1170*/  BRA `(.L_x_8) ;  /* 0x00000d1000007947 */ /* 0x000fea0003800000 */
.L_x_4:
[----:B------:R-:W-:-:S13]  /*1180*/  ISETP.GT.AND P0, PT, R4, 0x6, PT ;  /* 0x000000060400780c */ /* 0x000fda0003f04270 */
[----:B------:R-:W-:Y:S05]  /*1190*/  @P0 BRA `(.L_x_11) ;  /* 0x000000b000000947 */ /* 0x000fea0003800000 */
[----:B------:R-:W-:-:S13]  /*11a0*/  ISETP.NE.AND P0, PT, R4, 0x5, PT ;  /* 0x000000050400780c */ /* 0x000fda0003f05270 */
[----:B------:R-:W-:Y:S05]  /*11b0*/  @!P0 BRA `(.L_x_12) ;  /* 0x0000005000008947 */ /* 0x000fea0003800000 */
[----:B------:R-:W-:-:S13]  /*11c0*/  ISETP.NE.AND P0, PT, R4, 0x6, PT ;  /* 0x000000060400780c */ /* 0x000fda0003f05270 */
[----:B------:R-:W-:Y:S05]  /*11d0*/  @P0 BRA `(.L_x_7) ;  /* 0x00000af000000947 */ /* 0x000fea0003800000 */
[----:B------:R-:W2:Y:S02]  /*11e0*/  LDG.E R2, [R2.64] ;  /* 0x0000002402027981 */ /* 0x000ea4000c1e1900 */
[----:B--2---:R-:W-:Y:S01]  /*11f0*/  F2FP.BF16.PACK_AB R0, RZ, R2 ;  /* 0x00000002ff00723e */ /* 0x004fe200000010ff */
[----:B------:R-:W-:Y:S05]  /*1200*/  BRA `(.L_x_8) ;  /* 0x00000c8000007947 */ /* 0x000fea0003800000 */
.L_x_12:
[----:B------:R-:W2:Y:S02]  /*1210*/  LDG.E.U16 R0, [R2.64] ;  /* 0x0000002402007981 */ /* 0x000ea4000c1e1500 */
[----:B--2---:R-:W-:-:S05]  /*1220*/  HADD2.F32 R0, -RZ, R0.H0_H0 ;  /* 0x20000000ff007230 */ /* 0x004fca0000004100 */
[----:B------:R-:W-:Y:S01]  /*1230*/  F2FP.BF16.PACK_AB R0, RZ, R0 ;  /* 0x00000000ff00723e */ /* 0x000fe200000010ff */
[----:B------:R-:W-:Y:S05]  /*1240*/  BRA `(.L_x_8) ;  /* 0x00000c4000007947 */ /* 0x000fea0003800000 */
.L_x_11:
[----:B------:R-:W-:-:S13]  /*1250*/  ISETP.NE.AND P0, PT, R4, 0x7, PT ;  /* 0x000000070400780c */ /* 0x000fda0003f05270 */
[----:B------:R-:W-:Y:S05]  /*1260*/  @!P0 BRA `(.L_x_13) ;  /* 0x000000b000008947 */ /* 0x000fea0003800000 */
[----:B------:R-:W-:-:S13]  /*1270*/  ISETP.NE.AND P0, PT, R4, 0x8, PT ;  /* 0x000000080400780c */ /* 0x000fda0003f05270 */
[----:B------:R-:W-:Y:S05]  /*1280*/  @!P0 BRA `(.L_x_14) ;  /* 0x0000005000008947 */ /* 0x000fea0003800000 */
[----:B------:R-:W-:-:S13]  /*1290*/  ISETP.NE.AND P0, PT, R4, 0x9, PT ;  /* 0x000000090400780c */ /* 0x000fda0003f05270 */
[----:B------:R-:W-:Y:S05]  /*12a0*/  @P0 BRA `(.L_x_7) ;  /* 0x00000a2000000947 */ /* 0x000fea0003800000 */
[----:B------:R-:W2:Y:S02]  /*12b0*/  LDG.E R2, [R2.64] ;  /* 0x0000002402027981 */ /* 0x000ea4000c1e1900 */
[----:B--2---:R-:W-:Y:S01]  /*12c0*/  F2FP.BF16.PACK_AB R0, RZ, R2 ;  /* 0x00000002ff00723e */ /* 0x004fe200000010ff */
[----:B------:R-:W-:Y:S05]  /*12d0*/  BRA `(.L_x_8) ;  /* 0x00000bb000007947 */ /* 0x000fea0003800000 */
.L_x_14:
[----:B------:R-:W2:Y:S02]  /*12e0*/  LDG.E.U16 R2, [R2.64] ;  /* 0x0000002402027981 */ /* 0x000ea4000c1e1500 */
[----:B--2---:R-:W-:-:S05]  /*12f0*/  HADD2.F32 R0, -RZ, R2.H0_H0 ;  /* 0x20000002ff007230 */ /* 0x004fca0000004100 */
[----:B------:R-:W-:Y:S01]  /*1300*/  F2FP.BF16.PACK_AB R0, RZ, R0 ;  /* 0x00000000ff00723e */ /* 0x000fe200000010ff */
[----:B------:R-:W-:Y:S05]  /*1310*/  BRA `(.L_x_8) ;  /* 0x00000b7000007947 */ /* 0x000fea0003800000 */
.L_x_13:
[----:B------:R-:W2:Y:S02]  /*1320*/  LDG.E.64 R2, [R2.64] ;  /* 0x0000002402027981 */ /* 0x000ea4000c1e1b00 */
[----:B--2---:R-:W0:Y:S01]  /*1330*/  F2F.F32.F64 R0, R2 ;  /* 0x0000000200007310 */ /* 0x004e220000301000 */
[----:B------:R-:W0:-:S14]  /*1340*/  DSETP.GEU.AND P0, PT, |R2|, c[0x2][0x0], PT ;  /* 0x008000000200762a */ /* 0x000e1c0003f0e200 */
[----:B0-----:R-:W-:-:S05]  /*1350*/  @!P0 FMUL R0, R0, 1.175494350822287508e-38 ;  /* 0x0080000000008820 */ /* 0x001fca0000400000 */
[----:B------:R-:W-:Y:S01]  /*1360*/  F2FP.BF16.PACK_AB R0, RZ, R0 ;  /* 0x00000000ff00723e */ /* 0x000fe200000010ff */
[----:B------:R-:W-:Y:S05]  /*1370*/  BRA `(.L_x_8) ;  /* 0x00000b1000007947 */ /* 0x000fea0003800000 */
.L_x_3:
[----:B------:R-:W-:-:S13]  /*1380*/  ISETP.GT.AND P0, PT, R4, 0x18, PT ;  /* 0x000000180400780c */ /* 0x000fda0003f04270 */
[----:B------:R-:W-:Y:S05]  /*1390*/  @P0 BRA `(.L_x_15) ;  /* 0x000003e000000947 */ /* 0x000fea0003800000 */
[----:B------:R-:W-:-:S13]  /*13a0*/  ISETP.GT.AND P0, PT, R4, 0xe, PT ;  /* 0x0000000e0400780c */ /* 0x000fda0003f04270 */
[----:B------:R-:W-:Y:S05]  /*13b0*/  @P0 BRA `(.L_x_16) ;  /* 0x000000f000000947 */ /* 0x000fea0003800000 */
[----:B------:R-:W-:-:S13]  /*13c0*/  ISETP.NE.AND P0, PT, R4, 0xa, PT ;  /* 0x0000000a0400780c */ /* 0x000fda0003f05270 */
[----:B------:R-:W-:Y:S05]  /*13d0*/  @!P0 BRA `(.L_x_17) ;  /* 0x0000007000008947 */ /* 0x000fea0003800000 */
[----:B------:R-:W-:-:S13]  /*13e0*/  ISETP.NE.AND P0, PT, R4, 0xb, PT ;  /* 0x0000000b0400780c */ /* 0x000fda0003f05270 */
[----:B------:R-:W-:Y:S05]  /*13f0*/  @P0 BRA `(.L_x_7) ;  /* 0x000008d000000947 */ /* 0x000fea0003800000 */
[----:B------:R-:W2:Y:S02]  /*1400*/  LDG.E.U8 R2, [R2.64] ;  /* 0x0000002402027981 */ /* 0x000ea4000c1e1100 */
[----:B--2---:R-:W-:-:S04]  /*1410*/  ISETP.NE.AND P0, PT, R2, RZ, PT ;  /* 0x000000ff0200720c */ /* 0x004fc80003f05270 */
[----:B------:R-:W-:-:S04]  /*1420*/  FSEL R0, RZ, 1, !P0 ;  /* 0x3f800000ff007808 */ /* 0x000fc80004000000 */
[----:B------:R-:W-:Y:S01]  /*1430*/  F2FP.BF16.PACK_AB R0, RZ, R0 ;  /* 0x00000000ff00723e */ /* 0x000fe200000010ff */
[----:B------:R-:W-:Y:S05]  /*1440*/  BRA `(.L_x_8) ;  /* 0x00000a4000007947 */ /* 0x000fea0003800000 */
.L_x_17:
[----:B------:R-:W2:Y:S02]  /*1450*/  LDG.E.64 R2, [R2.64] ;  /* 0x0000002402027981 */ /* 0x000ea4000c1e1b00 */
[----:B--2---:R-:W0:Y:S01]  /*1460*/  F2F.F32.F64 R0, R2 ;  /* 0x0000000200007310 */ /* 0x004e220000301000 */
[----:B------:R-:W0:-:S14]  /*1470*/  DSETP.GEU.AND P0, PT, |R2|, c[0x2][0x0], PT ;  /* 0x008000000200762a */ /* 0x000e1c0003f0e200 */
[----:B0-----:R-:W-:-:S05]  /*1480*/  @!P0 FMUL R0, R0, 1.175494350822287508e-38 ;  /* 0x0080000000008820 */ /* 0x001fca0000400000 */
[----:B------:R-:W-:Y:S01]  /*1490*/  F2FP.BF16.PACK_AB R0, RZ, R0 ;  /* 0x00000000ff00723e */ /* 0x000fe200000010ff */
[----:B------:R-:W-:Y:S05]  /*14a0*/  BRA `(.L_x_8) ;  /* 0x000009e000007947 */ /* 0x000fea0003800000 */
.L_x_16:
[----:B------:R-:W-:-:S13]  /*14b0*/  ISETP.NE.AND P0, PT, R4, 0xf, PT ;  /* 0x0000000f0400780c */ /* 0x000fda0003f05270 */
[----:B------:R-:W-:Y:S05]  /*14c0*/  @!P0 BRA `(.L_x_18) ;  /* 0x0000029000008947 */ /* 0x000fea0003800000 */
[----:B------:R-:W-:-:S13]  /*14d0*/  ISETP.NE.AND P0, PT, R4, 0x17, PT ;  /* 0x000000170400780c */ /* 0x000fda0003f05270 */
[----:B------:R-:W-:Y:S05]  /*14e0*/  @!P0 BRA `(.L_x_19) ;  /* 0x0000018000008947 */ /* 0x000fea0003800000 */
[----:B------:R-:W-:-:S13]  /*14f0*/  ISETP.NE.AND P0, PT, R4, 0x18, PT ;  /* 0x000000180400780c */ /* 0x000fda0003f05270 */
[----:B------:R-:W-:Y:S05]  /*1500*/  @P0 BRA `(.L_x_7) ;  /* 0x000007c000000947 */ /* 0x000fea0003800000 */
[----:B------:R-:W2:Y:S01]  /*1510*/  LDG.E.U8 R0, [R2.64] ;  /* 0x0000002402007981 */ /* 0x000ea2000c1e1100 */
[----:B------:R-:W-:Y:S02]  /*1520*/  IMAD.MOV.U32 R8, RZ, RZ, -0x800000 ;  /* 0xff800000ff087424 */ /* 0x000fe400078e00ff */
[----:B--2---:R-:W-:-:S05]  /*1530*/  IMAD.SHL.U32 R0, R0, 0x1000000, RZ ;  /* 0x0100000000007824 */ /* 0x004fca00078e00ff */
[----:B------:R-:W-:-:S04]  /*1540*/  LOP3.LUT R4, R0, 0x7f000000, RZ, 0xc0, !PT ;  /* 0x7f00000000047812 */ /* 0x000fc800078ec0ff */
[----:B------:R-:W0:Y:S01]  /*1550*/  FLO.U32 R5, R4 ;  /* 0x0000000400057300 */ /* 0x000e2200000e0000 */
[C---:B------:R-:W-:Y:S02]  /*1560*/  IADD3 R6, R4.reuse, 0x1000000, RZ ;  /* 0x0100000004067810 */ /* 0x040fe40007ffe0ff */
[----:B------:R-:W-:Y:S02]  /*1570*/  IADD3 R2, R4, -0x1, RZ ;  /* 0xffffffff04027810 */ /* 0x000fe40007ffe0ff */
[----:B------:R-:W-:Y:S02]  /*1580*/  SHF.R.S32.HI R6, RZ, 0x8, R6 ;  /* 0x00000008ff067819 */ /* 0x000fe40000011406 */
[----:B------:R-:W-:Y:S02]  /*1590*/  SHF.R.S32.HI R2, RZ, 0x1f, R2 ;  /* 0x0000001fff027819 */ /* 0x000fe40000011402 */
[----:B0-----:R-:W-:-:S04]  /*15a0*/  IADD3 R5, -R5, 0x1f, RZ ;  /* 0x0000001f05057810 */ /* 0x001fc80007ffe1ff */
[C---:B------:R-:W-:Y:S02]  /*15b0*/  ISETP.GT.U32.AND P0, PT, R5.reuse, 0x4, PT ;  /* 0x000000040500780c */ /* 0x040fe40003f04070 */
[----:B------:R-:W-:-:S04]  /*15c0*/  IADD3 R5, R5, -0x4, RZ ;  /* 0xfffffffc05057810 */ /* 0x000fc80007ffe0ff */
[----:B------:R-:W-:-:S05]  /*15d0*/  SEL R5, R5, RZ, P0 ;  /* 0x000000ff05057207 */ /* 0x000fca0000000000 */
[----:B------:R-:W-:Y:S01]  /*15e0*/  IMAD R8, R5, R8, 0x3c000000 ;  /* 0x3c00000005087424 */ /* 0x000fe200078e0208 */
[----:B------:R-:W-:-:S04]  /*15f0*/  SHF.L.U32 R5, R4, R5, RZ ;  /* 0x0000000504057219 */ /* 0x000fc800000006ff */
[----:B------:R-:W-:-:S04]  /*1600*/  LEA.HI R5, R5, R8, RZ, 0x1c ;  /* 0x0000000805057211 */ /* 0x000fc800078fe0ff */
[----:B------:R-:W-:-:S04]  /*1610*/  LOP3.LUT R5, R5, 0x7f800000, R6, 0xf8, !PT ;  /* 0x7f80000005057812 */ /* 0x000fc800078ef806 */
[----:B------:R-:W-:-:S04]  /*1620*/  LOP3.LUT R5, R5, R2, RZ, 0x30, !PT ;  /* 0x0000000205057212 */ /* 0x000fc800078e30ff */
[----:B------:R-:W-:-:S04]  /*1630*/  LOP3.LUT R5, R5, 0x80000000, R0, 0xf8, !PT ;  /* 0x8000000005057812 */ /* 0x000fc800078ef800 */
[----:B------:R-:W-:-:S04]  /*1640*/  F2FP.BF16.PACK_AB R5, RZ, R5 ;  /* 0x00000005ff05723e */ /* 0x000fc800000010ff */
[----:B------:R-:W-:Y:S01]  /*1650*/  PRMT R0, R5, 0x7610, R0 ;  /* 0x0000761005007816 */ /* 0x000fe20000000000 */
[----:B------:R-:W-:Y:S05]  /*1660*/  BRA `(.L_x_8) ;  /* 0x0000082000007947 */ /* 0x000fea0003800000 */
.L_x_19:
[----:B------:R-:W2:Y:S02]  /*1670*/  LDG.E.U8 R2, [R2.64] ;  /* 0x0000002402027981 */ /* 0x000ea4000c1e1100 */
[C---:B--2---:R-:W-:Y:S02]  /*1680*/  IMAD.SHL.U32 R0, R2.reuse, 0x2000000, RZ ;  /* 0x0200000002007824 */ /* 0x044fe400078e00ff */
[----:B------:R-:W-:-:S03]  /*1690*/  IMAD.SHL.U32 R5, R2, 0x1000000, RZ ;  /* 0x0100000002057824 */ /* 0x000fc600078e00ff */
[----:B------:R-:W-:-:S13]  /*16a0*/  ISETP.GE.U32.AND P0, PT, R0, 0x8000000, PT ;  /* 0x080000000000780c */ /* 0x000fda0003f06070 */
[C---:B------:R-:W-:Y:S02]  /*16b0*/  @!P0 IMAD.SHL.U32 R0, R2.reuse, 0x100, RZ ;  /* 0x0000010002008824 */ /* 0x040fe400078e00ff */
[----:B------:R-:W-:-:S03]  /*16c0*/  @P0 IMAD.SHL.U32 R4, R2, 0x200000, RZ ;  /* 0x0020000002040824 */ /* 0x000fc600078e00ff */
[----:B------:R-:W-:Y:S02]  /*16d0*/  @!P0 LOP3.LUT R0, R0, 0x7f00, RZ, 0xc0, !PT ;  /* 0x00007f0000008812 */ /* 0x000fe400078ec0ff */
[----:B------:R-:W-:Y:S02]  /*16e0*/  @P0 LOP3.LUT R4, R4, 0x70000000, RZ, 0xfc, !PT ;  /* 0x7000000004040812 */ /* 0x000fe400078efcff */
[----:B------:R-:W-:-:S03]  /*16f0*/  @!P0 LOP3.LUT R0, R0, 0x3f000000, RZ, 0xfc, !PT ;  /* 0x3f00000000008812 */ /* 0x000fc600078efcff */
[----:B------:R-:W-:Y:S02]  /*1700*/  @P0 FMUL.FTZ R4, R4, 1.9259299443872358531e-34 ;  /* 0x0780000004040820 */ /* 0x000fe40000410000 */
[----:B------:R-:W-:-:S05]  /*1710*/  @!P0 FADD.FTZ R4, R0, -0.5 ;  /* 0xbf00000000048421 */ /* 0x000fca0000010000 */
[----:B------:R-:W-:-:S04]  /*1720*/  LOP3.LUT R4, R4, 0x80000000, R5, 0xf8, !PT ;  /* 0x8000000004047812 */ /* 0x000fc800078ef805 */
[----:B------:R-:W-:-:S04]  /*1730*/  F2FP.BF16.PACK_AB R4, RZ, R4 ;  /* 0x00000004ff04723e */ /* 0x000fc800000010ff */
[----:B------:R-:W-:Y:S01]  /*1740*/  PRMT R0, R4, 0x7610, R0 ;  /* 0x0000761004007816 */ /* 0x000fe20000000000 */
[----:B------:R-:W-:Y:S05]  /*1750*/  BRA `(.L_x_8) ;  /* 0x0000073000007947 */ /* 0x000fea0003800000 */
.L_x_18:
[----:B------:R0:W5:Y:S01]  /*1760*/  LDG.E.U16 R0, [R2.64] ;  /* 0x0000002402007981 */ /* 0x000162000c1e1500 */
[----:B------:R-:W-:Y:S05]  /*1770*/  BRA `(.L_x_8) ;  /* 0x0000071000007947 */ /* 0x000fea0003800000 */
.L_x_15:
[----:B------:R-:W-:-:S13]  /*1780*/  ISETP.GT.AND P0, PT, R4, 0x1b, PT ;  /* 0x0000001b0400780c */ /* 0x000fda0003f04270 */
[----:B------:R-:W-:Y:S05]  /*1790*/  @P0 BRA `(.L_x_20) ;  /* 0x0000042000000947 */ /* 0x000fea0003800000 */
[----:B------:R-:W-:-:S13]  /*17a0*/  ISETP.NE.AND P0, PT, R4, 0x19, PT ;  /* 0x000000190400780c */ /* 0x000fda0003f05270 */
[----:B------:R-:W-:Y:S05]  /*17b0*/  @!P0 BRA `(.L_x_21) ;  /* 0x0000024000008947 */ /* 0x000fea0003800000 */
[----:B------:R-:W-:-:S13]  /*17c0*/  ISETP.NE.AND P0, PT, R4, 0x1a, PT ;  /* 0x0000001a0400780c */ /* 0x000fda0003f05270 */
[----:B------:R-:W-:Y:S05]  /*17d0*/  @!P0 BRA `(.L_x_22) ;  /* 0x0000006000008947 */ /* 0x000fea0003800000 */
[----:B------:R-:W-:-:S13]  /*17e0*/  ISETP.NE.AND P0, PT, R4, 0x1b, PT ;  /* 0x0000001b0400780c */ /* 0x000fda0003f05270 */
[----:B------:R-:W-:Y:S05]  /*17f0*/  @P0 BRA `(.L_x_7) ;  /* 0x000004d000000947 */ /* 0x000fea0003800000 */
[----:B------:R-:W2:Y:S02]  /*1800*/  LDG.E.U16 R2, [R2.64] ;  /* 0x0000002402027981 */ /* 0x000ea4000c1e1500 */
[----:B--2---:R-:W0:Y:S02]  /*1810*/  I2F.U16 R0, R2 ;  /* 0x0000000200007306 */ /* 0x004e240000101000 */
[----:B0-----:R-:W-:Y:S01]  /*1820*/  F2FP.BF16.PACK_AB R0, RZ, R0 ;  /* 0x00000000ff00723e */ /* 0x001fe200000010ff */
[----:B------:R-:W-:Y:S05]  /*1830*/  BRA `(.L_x_8) ;  /* 0x0000065000007947 */ /* 0x000fea0003800000 */
.L_x_22:
[----:B------:R-:W2:Y:S01]  /*1840*/  LDG.E.U8 R2, [R2.64] ;  /* 0x0000002402027981 */ /* 0x000ea2000c1e1100 */
[----:B------:R-:W-:Y:S01]  /*1850*/  BSSY B0, `(.L_x_23) ;  /* 0x0000018000007945 */ /* 0x000fe20003800000 */
[----:B------:R-:W-:Y:S01]  /*1860*/  IMAD.MOV.U32 R0, RZ, RZ, RZ ;  /* 0x000000ffff007224 */ /* 0x000fe200078e00ff */
[----:B--2---:R-:W-:-:S13]  /*1870*/  ISETP.NE.AND P0, PT, R2, RZ, PT ;  /* 0x000000ff0200720c */ /* 0x004fda0003f05270 */
[----:B------:R-:W-:Y:S05]  /*1880*/  @!P0 BRA `(.L_x_24) ;  /* 0x0000014000008947 */ /* 0x000fea0003800000 */
[----:B------:R-:W-:-:S13]  /*1890*/  ISETP.NE.AND P0, PT, R2, 0x80, PT ;  /* 0x000000800200780c */ /* 0x000fda0003f05270 */
[----:B------:R-:W-:Y:S01]  /*18a0*/  @!P0 IMAD.MOV.U32 R0, RZ, RZ, 0x7f800001 ;  /* 0x7f800001ff008424 */ /* 0x000fe200078e00ff */
[----:B------:R-:W-:Y:S05]  /*18b0*/  @!P0 BRA `(.L_x_24) ;  /* 0x0000011000008947 */ /* 0x000fea0003800000 */
[C---:B------:R-:W-:Y:S01]  /*18c0*/  LOP3.LUT P0, R0, R2.reuse, 0x78, RZ, 0xc0, !PT ;  /* 0x0000007802007812 */ /* 0x040fe2000780c0ff */
[----:B------:R-:W-:Y:S01]  /*18d0*/  BSSY B1, `(.L_x_25) ;  /* 0x000000c000017945 */ /* 0x000fe20003800000 */
[----:B------:R-:W-:Y:S02]  /*18e0*/  SHF.R.U32.HI R3, RZ, 0x7, R2 ;  /* 0x00000007ff037819 */ /* 0x000fe40000011602 */
[----:B------:R-:W-:Y:S02]  /*18f0*/  LOP3.LUT R2, R2, 0x7, RZ, 0xc0, !PT ;  /* 0x0000000702027812 */ /* 0x000fe400078ec0ff */
[----:B------:R-:W-:Y:S01]  /*1900*/  SHF.R.U32.HI R0, RZ, 0x3, R0 ;  /* 0x00000003ff007819 */ /* 0x000fe20000011600 */
[----:B------:R-:W-:-:S06]  /*1910*/  IMAD.U32 R4, R3, -0x80000000, RZ ;  /* 0x8000000003047824 */ /* 0x000fcc00078e00ff */
[----:B------:R-:W-:Y:S05]  /*1920*/  @P0 BRA `(.L_x_26) ;  /* 0x0000006000000947 */ /* 0x000fea0003800000 */
[----:B------:R-:W0:Y:S02]  /*1930*/  FLO.U32 R3, R2 ;  /* 0x0000000200037300 */ /* 0x000e2400000e0000 */
[----:B0-----:R-:W-:-:S04]  /*1940*/  IADD3 R3, -R3, 0x1f, RZ ;  /* 0x0000001f03037810 */ /* 0x001fc80007ffe1ff */
[----:B------:R-:W-:Y:S02]  /*1950*/  IADD3 R5, R3, -0x1c, RZ ;  /* 0xffffffe403057810 */ /* 0x000fe40007ffe0ff */
[----:B------:R-:W-:Y:S02]  /*1960*/  IADD3 R0, R0, 0x1d, -R3 ;  /* 0x0000001d00007810 */ /* 0x000fe40007ffe803 */
[----:B------:R-:W-:-:S04]  /*1970*/  SHF.L.U32 R5, R2, R5, RZ ;  /* 0x0000000502057219 */ /* 0x000fc800000006ff */
[----:B------:R-:W-:Y:S02]  /*1980*/  LOP3.LUT R2, R5, 0x7, RZ, 0xc0, !PT ;  /* 0x0000000705027812 */ /* 0x000fe400078ec0ff */
.L_x_26:
[----:B------:R-:W-:Y:S05]  /*1990*/  BSYNC B1 ;  /* 0x0000000000017941 */ /* 0x000fea0003800000 */
.L_x_25:
[----:B------:R-:W-:Y:S01]  /*19a0*/  LEA R3, R0, 0x3b800000, 0x17 ;  /* 0x3b80000000037811 */ /* 0x000fe200078eb8ff */
[----:B------:R-:W-:-:S05]  /*19b0*/  IMAD.SHL.U32 R0, R2, 0x100000, RZ ;  /* 0x0010000002007824 */ /* 0x000fca00078e00ff */
[----:B------:R-:W-:Y:S02]  /*19c0*/  LOP3.LUT R0, R3, R0, R4, 0xfe, !PT ;  /* 0x0000000003007212 */ /* 0x000fe400078efe04 */
.L_x_24:
[----:B------:R-:W-:Y:S05]  /*19d0*/  BSYNC B0 ;  /* 0x0000000000007941 */ /* 0x000fea0003800000 */
.L_x_23:
[----:B------:R-:W-:Y:S01]  /*19e0*/  F2FP.BF16.PACK_AB R0, RZ, R0 ;  /* 0x00000000ff00723e */ /* 0x000fe200000010ff */
[----:B------:R-:W-:Y:S05]  /*19f0*/  BRA `(.L_x_8) ;  /* 0x0000049000007947 */ /* 0x000fea0003800000 */
.L_x_21:
        /* <DEDUP_REMOVED lines=21> */
.L_x_30:
[----:B------:R-:W-:Y:S05]  /*1b50*/  BSYNC B1 ;  /* 0x0000000000017941 */ /* 0x000fea0003800000 */
.L_x_29:
[----:B------:R-:W-:Y:S01]  /*1b60*/  LEA R3, R0, 0x37800000, 0x17 ;  /* 0x3780000000037811 */ /* 0x000fe200078eb8ff */
[----:B------:R-:W-:-:S05]  /*1b70*/  IMAD.SHL.U32 R0, R2, 0x200000, RZ ;  /* 0x0020000002007824 */ /* 0x000fca00078e00ff */
[----:B------:R-:W-:Y:S02]  /*1b80*/  LOP3.LUT R0, R3, R0, R4, 0xfe, !PT ;  /* 0x0000000003007212 */ /* 0x000fe400078efe04 */
.L_x_28:
[----:B------:R-:W-:Y:S05]  /*1b90*/  BSYNC B0 ;  /* 0x0000000000007941 */ /* 0x000fea0003800000 */
.L_x_27:
[----:B------:R-:W-:Y:S01]  /*1ba0*/  F2FP.BF16.PACK_AB R0, RZ, R0 ;  /* 0x00000000ff00723e */ /* 0x000fe200000010ff */
[----:B------:R-:W-:Y:S05]  /*1bb0*/  BRA `(.L_x_8) ;  /* 0x000002d000007947 */ /* 0x000fea0003800000 */
.L_x_20:
[----:B------:R-:W-:-:S13]  /*1bc0*/  ISETP.NE.AND P0, PT, R4, 0x1c, PT ;  /* 0x0000001c0400780c */ /* 0x000fda0003f05270 */
[----:B------:R-:W-:Y:S05]  /*1bd0*/  @!P0 BRA `(.L_x_31) ;  /* 0x0000028000008947 */ /* 0x000fea0003800000 */
[----:B------:R-:W-:-:S13]  /*1be0*/  ISETP.NE.AND P0, PT, R4, 0x1d, PT ;  /* 0x0000001d0400780c */ /* 0x000fda0003f05270 */
[----:B------:R-:W-:Y:S05]  /*1bf0*/  @!P0 BRA `(.L_x_32) ;  /* 0x0000022000008947 */ /* 0x000fea0003800000 */
[----:B------:R-:W-:-:S13]  /*1c00*/  ISETP.NE.AND P0, PT, R4, 0x2c, PT ;  /* 0x0000002c0400780c */ /* 0x000fda0003f05270 */
[----:B------:R-:W-:Y:S05]  /*1c10*/  @P0 BRA `(.L_x_7) ;  /* 0x000000b000000947 */ /* 0x000fea0003800000 */
[----:B------:R-:W2:Y:S01]  /*1c20*/  LDG.E.U8 R2, [R2.64] ;  /* 0x0000002402027981 */ /* 0x000ea2000c1e1100 */
[----:B------:R-:W-:Y:S01]  /*1c30*/  BSSY B0, `(.L_x_33) ;  /* 0x0000007000007945 */ /* 0x000fe20003800000 */
[----:B------:R-:W-:Y:S01]  /*1c40*/  IMAD.MOV.U32 R0, RZ, RZ, 0x400000 ;  /* 0x00400000ff007424 */ /* 0x000fe200078e00ff */
[----:B--2---:R-:W-:-:S13]  /*1c50*/  ISETP.NE.AND P0, PT, R2, RZ, PT ;  /* 0x000000ff0200720c */ /* 0x004fda0003f05270 */
[----:B------:R-:W-:Y:S05]  /*1c60*/  @!P0 BRA `(.L_x_34) ;  /* 0x0000003000008947 */ /* 0x000fea0003800000 */
[----:B------:R-:W-:-:S13]  /*1c70*/  ISETP.NE.AND P0, PT, R2, 0xff, PT ;  /* 0x000000ff0200780c */ /* 0x000fda0003f05270 */
[----:B------:R-:W-:Y:S02]  /*1c80*/  @!P0 IMAD.MOV.U32 R0, RZ, RZ, 0x7f800001 ;  /* 0x7f800001ff008424 */ /* 0x000fe400078e00ff */
[----:B------:R-:W-:Y:S02]  /*1c90*/  @P0 IMAD.SHL.U32 R0, R2, 0x800000, RZ ;  /* 0x0080000002000824 */ /* 0x000fe400078e00ff */
.L_x_34:
[----:B------:R-:W-:Y:S05]  /*1ca0*/  BSYNC B0 ;  /* 0x0000000000007941 */ /* 0x000fea0003800000 */
.L_x_33:
[----:B------:R-:W-:Y:S01]  /*1cb0*/  F2FP.BF16.PACK_AB R0, RZ, R0 ;  /* 0x00000000ff00723e */ /* 0x000fe200000010ff */
[----:B------:R-:W-:Y:S05]  /*1cc0*/  BRA `(.L_x_8) ;  /* 0x000001c000007947 */ /* 0x000fea0003800000 */
.L_x_7:
[----:B------:R-:W-:Y:S01]  /*1cd0*/  MOV R2, 0x0 ;  /* 0x0000000000027802 */ /* 0x000fe20000000f00 */
[----:B------:R-:W-:Y:S02]  /*1ce0*/  IMAD.MOV.U32 R4, RZ, RZ, c[0x4][0x128] ;  /* 0x01004a00ff047624 */ /* 0x000fe400078e00ff */
[----:B------:R-:W-:Y:S02]  /*1cf0*/  IMAD.MOV.U32 R5, RZ, RZ, c[0x4][0x12c] ;  /* 0x01004b00ff057624 */ /* 0x000fe400078e00ff */
[----:B------:R-:W-:Y:S01]  /*1d00*/  IMAD.MOV.U32 R6, RZ, RZ, c[0x4][0x130] ;  /* 0x01004c00ff067624 */ /* 0x000fe200078e00ff */
[----:B------:R-:W0:Y:S01]  /*1d10*/  LDC.64 R2, c[0x4][R2] ;  /* 0x0100000002027b82 */ /* 0x000e220000000a00 */
[----:B------:R-:W-:-:S02]  /*1d20*/  IMAD.MOV.U32 R7, RZ, RZ, c[0x4][0x134] ;  /* 0x01004d00ff077624 */ /* 0x000fc400078e00ff */
[----:B------:R-:W-:Y:S02]  /*1d30*/  IMAD.MOV.U32 R8, RZ, RZ, 0x4e ;  /* 0x0000004eff087424 */ /* 0x000fe400078e00ff */
[----:B------:R-:W-:Y:S02]  /*1d40*/  IMAD.MOV.U32 R10, RZ, RZ, c[0x4][0x38] ;  /* 0x01000e00ff0a7624 */ /* 0x000fe400078e00ff */
[----:B------:R-:W-:Y:S02]  /*1d50*/  IMAD.MOV.U32 R11, RZ, RZ, c[0x4][0x3c] ;  /* 0x01000f00ff0b7624 */ /* 0x000fe400078e00ff */
[----:B------:R-:W-:Y:S02]  /*1d60*/  IMAD.MOV.U32 R12, RZ, RZ, 0x1 ;  /* 0x00000001ff0c7424 */ /* 0x000fe400078e00ff */
[----:B------:R-:W-:Y:S02]  /*1d70*/  IMAD.MOV.U32 R13, RZ, RZ, RZ ;  /* 0x000000ffff0d7224 */ /* 0x000fe400078e00ff */
[----:B------:R-:W-:Y:S01]  /*1d80*/  LEPC R14 ;  /* 0x00000000000e734e */ /* 0x000fe20000000000 */
[----:B------:R-:W-:Y:S02]  /*1d90*/  MOV R9, 0x1e00 ;  /* 0x00001e0000097802 */ /* 0x000fe40000000f00 */
[----:B------:R-:W-:-:S02]  /*1da0*/  MOV R20, 0x1d80 ;  /* 0x00001d8000147802 */ /* 0x000fc40000000f00 */
[----:B------:R-:W-:Y:S02]  /*1db0*/  MOV R21, 0x0 ;  /* 0x0000000000157802 */ /* 0x000fe40000000f00 */
[----:B------:R-:W-:Y:S02]  /*1dc0*/  MOV R0, 0x0 ;  /* 0x0000000000007802 */ /* 0x000fe40000000f00 */
[----:B------:R-:W-:-:S04]  /*1dd0*/  IADD3 R20, P0, P1, -R20, R9, R14 ;  /* 0x0000000914147210 */ /* 0x000fc8000791e10e */
[----:B------:R-:W-:-:S04]  /*1de0*/  IADD3.X R21, ~R0, R21, R15, P0, P1 ;  /* 0x0000001500157210 */ /* 0x000fc800007e250f */
[----:B0-----:R-:W-:Y:S05]  /*1df0*/  CALL.ABS.NOINC R2 ;  /* 0x0000000002007343 */ /* 0x001fea0003c00000 */
[----:B------:R-:W-:Y:S01]  /*1e00*/  PRMT R0, RZ, 0x7610, R0 ;  /* 0x00007610ff007816 */ /* 0x000fe20000000000 */
[----:B------:R-:W-:Y:S05]  /*1e10*/  BRA `(.L_x_8) ;  /* 0x0000007000007947 */ /* 0x000fea0003800000 */
.L_x_32:
[----:B------:R-:W2:Y:S02]  /*1e20*/  LDG.E.64 R2, [R2.64] ;  /* 0x0000002402027981 */ /* 0x000ea4000c1e1b00 */
[----:B--2---:R-:W0:Y:S02]  /*1e30*/  I2F.U64 R0, R2 ;  /* 0x0000000200007312 */ /* 0x004e240000301000 */
[----:B0-----:R-:W-:Y:S01]  /*1e40*/  F2FP.BF16.PACK_AB R0, RZ, R0 ;  /* 0x00000000ff00723e */ /* 0x001fe200000010ff */
[----:B------:R-:W-:Y:S05]  /*1e50*/  BRA `(.L_x_8) ;  /* 0x0000003000007947 */ /* 0x000fea0003800000 */
.L_x_31:
[----:B------:R-:W2:Y:S02]  /*1e60*/  LDG.E R2, [R2.64] ;  /* 0x0000002402027981 */ /* 0x000ea4000c1e1900 */
[----:B--2---:R-:W0:Y:S02]  /*1e70*/  I2F.U32 R0, R2 ;  /* 0x0000000200007306 */ /* 0x004e240000201000 */
[----:B0-----:R-:W-:-:S06]  /*1e80*/  F2FP.BF16.PACK_AB R0, RZ, R0 ;  /* 0x00000000ff00723e */ /* 0x001fcc00000010ff */
.L_x_8:
[----:B-----5:R-:W-:Y:S01]  /*1e90*/  PRMT R0, RZ, 0x5410, R0 ;  /* 0x00005410ff007816 */ /* 0x020fe20000000000 */
[----:B------:R-:W-:Y:S01]  /*1ea0*/  IMAD.MOV.U32 R7, RZ, RZ, 0x3e800000 ;  /* 0x3e800000ff077424 */ /* 0x000fe200078e00ff */
[----:B------:R-:W1:Y:S01]  /*1eb0*/  LDC.U8 R8, c[0x0][0x371] ;  /* 0x0000dc40ff087b82 */ /* 0x000e620000000000 */
[----:B------:R-:W-:Y:S01]  /*1ec0*/  BSSY B0, `(.L_x_35) ;  /* 0x0000028000007945 */ /* 0x000fe20003800000 */
[C---:B------:R-:W-:Y:S01]  /*1ed0*/  FSETP.GT.FTZ.AND P0, PT, |R0|.reuse, 8.50705917302346158658e+37, PT ;  /* 0x7e8000000000780b */ /* 0x040fe20003f14200 */
[----:B0-----:R-:W-:-:S04]  /*1ee0*/  FADD.FTZ R2, |R0|, -RZ ;  /* 0x800000ff00027221 */ /* 0x001fc80000010200 */
[----:B------:R-:W-:-:S06]  /*1ef0*/  FADD.FTZ R3, -R2, 1 ;  /* 0x3f80000002037421 */ /* 0x000fcc0000010100 */
[----:B------:R-:W0:Y:S02]  /*1f00*/  MUFU.RCP R3, R3 ;  /* 0x0000000300037308 */ /* 0x000e240000001000 */
[----:B0-----:R-:W-:-:S04]  /*1f10*/  FADD.FTZ R5, R3, R3 ;  /* 0x0000000303057221 */ /* 0x001fc80000010000 */
[----:B------:R-:W-:-:S05]  /*1f20*/  FMUL.FTZ R2, |R0|, R5 ;  /* 0x0000000500027220 */ /* 0x000fca0000410200 */
[----:B------:R-:W-:-:S04]  /*1f30*/  FSEL R2, R2, -2, !P0 ;  /* 0xc000000002027808 */ /* 0x000fc80004000000 */
[C---:B------:R-:W-:Y:S01]  /*1f40*/  ISETP.GE.U32.AND P1, PT, R2.reuse, 0x7f800000, PT ;  /* 0x7f8000000200780c */ /* 0x040fe20003f26070 */
[----:B------:R-:W-:-:S05]  /*1f50*/  FADD.FTZ.RZ R4, R2, 1 ;  /* 0x3f80000002047421 */ /* 0x000fca000001c000 */
[----:B------:R-:W-:-:S04]  /*1f60*/  IADD3 R4, R4, -0x3f400000, RZ ;  /* 0xc0c0000004047810 */ /* 0x000fc80007ffe0ff */
[----:B------:R-:W-:-:S04]  /*1f70*/  LOP3.LUT R5, R4, 0xff800000, RZ, 0xc0, !PT ;  /* 0xff80000004057812 */ /* 0x000fc800078ec0ff */
[----:B------:R-:W-:Y:S01]  /*1f80*/  IADD3 R6, -R5, 0x40800000, RZ ;  /* 0x4080000005067810 */ /* 0x000fe20007ffe1ff */
[----:B------:R-:W-:Y:S02]  /*1f90*/  IMAD.IADD R4, R2, 0x1, -R5 ;  /* 0x0000000102047824 */ /* 0x000fe400078e0a05 */
[----:B------:R-:W0:Y:S02]  /*1fa0*/  I2F R5, R5 ;  /* 0x0000000500057306 */ /* 0x000e240000201400 */
[----:B------:R-:W-:Y:S02]  /*1fb0*/  FFMA.FTZ R3, R6, R7, -1 ;  /* 0xbf80000006037423 */ /* 0x000fe40000010007 */
[----:B------:R-:W-:Y:S02]  /*1fc0*/  IMAD.MOV.U32 R6, RZ, RZ, 0x3d39bf78 ;  /* 0x3d39bf78ff067424 */ /* 0x000fe400078e00ff */
[----:B------:R-:W-:Y:S02]  /*1fd0*/  FADD.FTZ R3, R4, R3 ;  /* 0x0000000304037221 */ /* 0x000fe40000010000 */
[----:B------:R-:W-:-:S02]  /*1fe0*/  IMAD.MOV.U32 R7, RZ, RZ, 0x3f000000 ;  /* 0x3f000000ff077424 */ /* 0x000fc400078e00ff */
[----:B------:R-:W-:Y:S01]  /*1ff0*/  FFMA.FTZ R4, R3, -R6, 0.10546888411045074463 ;  /* 0x3dd8001203047423 */ /* 0x000fe20000010806 */
[----:B-1----:R-:W-:Y:S02]  /*2000*/  PRMT R6, R8, 0x9910, RZ ;  /* 0x0000991008067816 */ /* 0x002fe400000000ff */
[----:B------:R-:W-:Y:S01]  /*2010*/  LOP3.LUT R0, R7, 0x80000000, R0, 0xb8, !PT ;  /* 0x8000000007007812 */ /* 0x000fe200078eb800 */
[----:B------:R-:W-:Y:S01]  /*2020*/  FFMA.FTZ R4, R3, R4, -0.13229703903198242188 ;  /* 0xbe0778e003047423 */ /* 0x000fe20000010004 */
[----:B------:R-:W-:-:S03]  /*2030*/  ISETP.GT.AND P0, PT, R6, 0x9, PT ;  /* 0x000000090600780c */ /* 0x000fc60003f04270 */
[----:B------:R-:W-:-:S04]  /*2040*/  FFMA.FTZ R4, R3, R4, 0.14491446316242218018 ;  /* 0x3e14647503047423 */ /* 0x000fc80000010004 */
[----:B------:R-:W-:-:S04]  /*2050*/  FFMA.FTZ R4, R3, R4, -0.16641564667224884033 ;  /* 0xbe2a68dd03047423 */ /* 0x000fc80000010004 */
[----:B------:R-:W-:-:S04]  /*2060*/  FFMA.FTZ R4, R3, R4, 0.19988867640495300293 ;  /* 0x3e4caf9e03047423 */ /* 0x000fc80000010004 */
[----:B------:R-:W-:-:S04]  /*2070*/  FFMA.FTZ R4, R3, R4, -0.25000196695327758789 ;  /* 0xbe80004203047423 */ /* 0x000fc80000010004 */
[----:B------:R-:W-:-:S04]  /*2080*/  FFMA.FTZ R4, R3, R4, 0.33333510160446166992 ;  /* 0x3eaaaae603047423 */ /* 0x000fc80000010004 */
[----:B------:R-:W-:-:S04]  /*2090*/  FFMA.FTZ R4, R3, R4, -0.5 ;  /* 0xbf00000003047423 */ /* 0x000fc80000010004 */
[----:B------:R-:W-:-:S04]  /*20a0*/  FMUL.FTZ R4, R3, R4 ;  /* 0x0000000403047220 */ /* 0x000fc80000410000 */
[----:B------:R-:W-:Y:S02]  /*20b0*/  FFMA.FTZ R4, R3, R4, R3 ;  /* 0x0000000403047223 */ /* 0x000fe40000010003 */
[----:B0-----:R-:W-:-:S04]  /*20c0*/  FMUL.FTZ R3, R5, 1.1920928955078125e-07 ;  /* 0x3400000005037820 */ /* 0x001fc80000410000 */
[----:B------:R-:W-:Y:S01]  /*20d0*/  FFMA.FTZ R3, R3, 0.69314718246459960938, R4 ;  /* 0x3f31721803037823 */ /* 0x000fe20000010004 */
[----:B------:R-:W-:Y:S05]  /*20e0*/  @!P1 BRA `(.L_x_36) ;  /* 0x0000005000009947 */ /* 0x000fea0003800000 */
[C---:B------:R-:W-:Y:S02]  /*20f0*/  ISETP.GE.AND P1, PT, R2.reuse, -0x407fffff, PT ;  /* 0xbf8000010200780c */ /* 0x040fe40003f26270 */
[----:B------:R-:W-:-:S11]  /*2100*/  FSETP.NEU.FTZ.AND P2, PT, R2, RZ, PT ;  /* 0x000000ff0200720b */ /* 0x000fd60003f5d000 */
[----:B------:R-:W-:-:S04]  /*2110*/  @P1 IMAD.MOV.U32 R5, RZ, RZ, 0x7f800000 ;  /* 0x7f800000ff051424 */ /* 0x000fc800078e00ff */
[----:B------:R-:W-:-:S05]  /*2120*/  @P1 FFMA.FTZ R3, R2, R5, +INF ;  /* 0x7f80000002031423 */ /* 0x000fca0000010005 */
[----:B------:R-:W-:Y:S02]  /*2130*/  FSEL R3, R3, -RZ, P2 ;  /* 0x800000ff03037208 */ /* 0x000fe40001000000 */
.L_x_36:
[----:B------:R-:W-:Y:S05]  /*2140*/  BSYNC B0 ;  /* 0x0000000000007941 */ /* 0x000fea0003800000 */
.L_x_35:
[----:B------:R-:W-:-:S05]  /*2150*/  FMUL.FTZ R0, R0, R3 ;  /* 0x0000000300007220 */ /* 0x000fca0000410000 */
[----:B------:R-:W-:Y:S01]  /*2160*/  F2FP.BF16.PACK_AB R0, RZ, R0 ;  /* 0x00000000ff00723e */ /* 0x000fe200000010ff */
        /* <DEDUP_REMOVED lines=9> */
[----:B------:R-:W-:-:S04]  /*2200*/  PRMT R0, RZ, 0x5410, R0 ;  /* 0x00005410ff007816 */ /* 0x000fc80000000000 */
[----:B------:R-:W0:Y:S02]  /*2210*/  F2I.FTZ.TRUNC.NTZ R3, R0 ;  /* 0x0000000000037305 */ /* 0x000e24000021f100 */
[----:B0-----:R0:W-:Y:S01]  /*2220*/  STG.E.U8 [R16.64], R3 ;  /* 0x0000000310007986 */ /* 0x0011e2000c101124 */
[----:B------:R-:W-:Y:S05]  /*2230*/  BRA `(.L_x_42) ;  /* 0x00000e8000007947 */ /* 0x000fea0003800000 */
.L_x_40:
[----:B------:R-:W-:-:S06]  /*2240*/  PRMT R3, RZ, 0x5410, R0 ;  /* 0x00005410ff037816 */ /* 0x000fcc0000000000 */
[----:B------:R-:W0:Y:S02]  /*2250*/  F2I.S64.TRUNC R2, R3 ;  /* 0x0000000300027311 */ /* 0x000e24000020d900 */
[----:B0-----:R0:W-:Y:S01]  /*2260*/  STG.E.U8 [R16.64], R2 ;  /* 0x0000000210007986 */ /* 0x0011e2000c101124 */
[----:B------:R-:W-:Y:S05]  /*2270*/  BRA `(.L_x_42) ;  /* 0x00000e4000007947 */ /* 0x000fea0003800000 */
.L_x_39:
[----:B------:R-:W-:-:S13]  /*2280*/  ISETP.NE.AND P0, PT, R6, 0x2, PT ;  /* 0x000000020600780c */ /* 0x000fda0003f05270 */
[----:B------:R-:W-:Y:S05]  /*2290*/  @!P0 BRA `(.L_x_43) ;  /* 0x000000c000008947 */ /* 0x000fea0003800000 */
[----:B------:R-:W-:-:S13]  /*22a0*/  ISETP.NE.AND P0, PT, R6, 0x3, PT ;  /* 0x000000030600780c */ /* 0x000fda0003f05270 */
[----:B------:R-:W-:Y:S05]  /*22b0*/  @!P0 BRA `(.L_x_44) ;  /* 0x0000006000008947 */ /* 0x000fea0003800000 */
[----:B------:R-:W-:-:S13]  /*22c0*/  ISETP.NE.AND P0, PT, R6, 0x4, PT ;  /* 0x000000040600780c */ /* 0x000fda0003f05270 */
[----:B------:R-:W-:Y:S05]  /*22d0*/  @P0 BRA `(.L_x_41) ;  /* 0x00000c3000000947 */ /* 0x000fea0003800000 */
[----:B------:R-:W-:-:S06]  /*22e0*/  PRMT R2, RZ, 0x5410, R0 ;  /* 0x00005410ff027816 */ /* 0x000fcc0000000000 */
[----:B------:R-:W0:Y:S02]  /*22f0*/  F2I.S64.TRUNC R2, R2 ;  /* 0x0000000200027311 */ /* 0x000e24000020d900 */
[----:B0-----:R0:W-:Y:S01]  /*2300*/  STG.E.64 [R16.64], R2 ;  /* 0x0000000210007986 */ /* 0x0011e2000c101b24 */
[----:B------:R-:W-:Y:S05]  /*2310*/  BRA `(.L_x_42) ;  /* 0x00000da000007947 */ /* 0x000fea0003800000 */
.L_x_44:
[----:B------:R-:W-:-:S04]  /*2320*/  PRMT R0, RZ, 0x5410, R0 ;  /* 0x00005410ff007816 */ /* 0x000fc80000000000 */
[----:B------:R-:W0:Y:S02]  /*2330*/  F2I.FTZ.TRUNC.NTZ R3, R0 ;  /* 0x0000000000037305 */ /* 0x000e24000021f100 */
[----:B0-----:R0:W-:Y:S01]  /*2340*/  STG.E [R16.64], R3 ;  /* 0x0000000310007986 */ /* 0x0011e2000c101924 */
[----:B------:R-:W-:Y:S05]  /*2350*/  BRA `(.L_x_42) ;  /* 0x00000d6000007947 */ /* 0x000fea0003800000 */
.L_x_43:
[----:B------:R-:W-:-:S04]  /*2360*/  PRMT R0, RZ, 0x5410, R0 ;  /* 0x00005410ff007816 */ /* 0x000fc80000000000 */
[----:B------:R-:W0:Y:S02]  /*2370*/  F2I.FTZ.TRUNC.NTZ R3, R0 ;  /* 0x0000000000037305 */ /* 0x000e24000021f100 */
[----:B0-----:R0:W-:Y:S01]  /*2380*/  STG.E.U16 [R16.64], R3 ;  /* 0x0000000310007986 */ /* 0x0011e2000c101524 */
[----:B------:R-:W-:Y:S05]  /*2390*/  BRA `(.L_x_42) ;  /* 0x00000d2000007947 */ /* 0x000fea0003800000 */
.L_x_38:
[----:B------:R-:W-:-:S13]  /*23a0*/  ISETP.GT.AND P0, PT, R6, 0x6, PT ;  /* 0x000000060600780c */ /* 0x000fda0003f04270 */
[----:B------:R-:W-:Y:S05]  /*23b0*/  @P0 BRA `(.L_x_45) ;  /* 0x000000b000000947 */ /* 0x000fea0003800000 */
[----:B------:R-:W-:-:S13]  /*23c0*/  ISETP.NE.AND P0, PT, R6, 0x5, PT ;  /* 0x000000050600780c */ /* 0x000fda0003f05270 */
[----:B------:R-:W-:Y:S05]  /*23d0*/  @!P0 BRA `(.L_x_46) ;  /* 0x0000005000008947 */ /* 0x000fea0003800000 */
[----:B------:R-:W-:-:S13]  /*23e0*/  ISETP.NE.AND P0, PT, R6, 0x6, PT ;  /* 0x000000060600780c */ /* 0x000fda0003f05270 */
[----:B------:R-:W-:Y:S05]  /*23f0*/  @P0 BRA `(.L_x_41) ;  /* 0x00000b1000000947 */ /* 0x000fea0003800000 */
[----:B------:R-:W-:-:S05]  /*2400*/  PRMT R3, RZ, 0x5410, R0 ;  /* 0x00005410ff037816 */ /* 0x000fca0000000000 */
[----:B------:R0:W-:Y:S01]  /*2410*/  STG.E [R16.64], R3 ;  /* 0x0000000310007986 */ /* 0x0001e2000c101924 */
[----:B------:R-:W-:Y:S05]  /*2420*/  BRA `(.L_x_42) ;  /* 0x00000c9000007947 */ /* 0x000fea0003800000 */
.L_x_46:
[----:B------:R-:W-:-:S04]  /*2430*/  PRMT R0, RZ, 0x5410, R0 ;  /* 0x00005410ff007816 */ /* 0x000fc80000000000 */
[----:B------:R-:W-:-:S05]  /*2440*/  F2FP.PACK_AB R0, RZ, R0 ;  /* 0x00000000ff00723e */ /* 0x000fca00000000ff */
[----:B------:R0:W-:Y:S01]  /*2450*/  STG.E.U16 [R16.64], R0 ;  /* 0x0000000010007986 */ /* 0x0001e2000c101524 */
[----:B------:R-:W-:Y:S05]  /*2460*/  BRA `(.L_x_42) ;  /* 0x00000c5000007947 */ /* 0x000fea0003800000 */
.L_x_45:
[----:B------:R-:W-:-:S13]  /*2470*/  ISETP.NE.AND P0, PT, R6, 0x7, PT ;  /* 0x000000070600780c */ /* 0x000fda0003f05270 */
[----:B------:R-:W-:Y:S05]  /*2480*/  @!P0 BRA `(.L_x_47) ;  /* 0x000000d000008947 */ /* 0x000fea0003800000 */
[----:B------:R-:W-:-:S13]  /*2490*/  ISETP.NE.AND P0, PT, R6, 0x8, PT ;  /* 0x000000080600780c */ /* 0x000fda0003f05270 */
[----:B------:R-:W-:Y:S05]  /*24a0*/  @!P0 BRA `(.L_x_48) ;  /* 0x0000006000008947 */ /* 0x000fea0003800000 */
[----:B------:R-:W-:-:S13]  /*24b0*/  ISETP.NE.AND P0, PT, R6, 0x9, PT ;  /* 0x000000090600780c */ /* 0x000fda0003f05270 */
[----:B------:R-:W-:Y:S05]  /*24c0*/  @P0 BRA `(.L_x_41) ;  /* 0x00000a4000000947 */ /* 0x000fea0003800000 */
[----:B------:R-:W-:Y:S01]  /*24d0*/  IMAD.MOV.U32 R3, RZ, RZ, RZ ;  /* 0x000000ffff037224 */ /* 0x000fe200078e00ff */
[----:B------:R-:W-:-:S05]  /*24e0*/  PRMT R2, RZ, 0x5410, R0 ;  /* 0x00005410ff027816 */ /* 0x000fca0000000000 */
[----:B------:R0:W-:Y:S01]  /*24f0*/  STG.E.64 [R16.64], R2 ;  /* 0x0000000210007986 */ /* 0x0001e2000c101b24 */
[----:B------:R-:W-:Y:S05]  /*2500*/  BRA `(.L_x_42) ;  /* 0x00000bb000007947 */ /* 0x000fea0003800000 */
.L_x_48:
[----:B------:R-:W-:-:S04]  /*2510*/  PRMT R0, RZ, 0x5410, R0 ;  /* 0x00005410ff007816 */ /* 0x000fc80000000000 */
[----:B------:R-:W-:-:S04]  /*2520*/  F2FP.PACK_AB R3, RZ, R0 ;  /* 0x00000000ff03723e */ /* 0x000fc800000000ff */
[----:B------:R-:W-:-:S05]  /*2530*/  PRMT R3, R3, 0x5410, RZ ;  /* 0x0000541003037816 */ /* 0x000fca00000000ff */
[----:B------:R0:W-:Y:S01]  /*2540*/  STG.E [R16.64], R3 ;  /* 0x0000000310007986 */ /* 0x0001e2000c101924 */
[----:B------:R-:W-:Y:S05]  /*2550*/  BRA `(.L_x_42) ;  /* 0x00000b6000007947 */ /* 0x000fea0003800000 */
.L_x_47:
[----:B------:R-:W-:-:S05]  /*2560*/  PRMT R2, RZ, 0x5410, R0 ;  /* 0x00005410ff027816 */ /* 0x000fca0000000000 */
[----:B------:R-:W-:-:S06]  /*2570*/  FMUL.FTZ R2, R2, 1 ;  /* 0x3f80000002027820 */ /* 0x000fcc0000410000 */
[----:B------:R-:W0:Y:S02]  /*2580*/  F2F.F64.F32 R2, R2 ;  /* 0x0000000200027310 */ /* 0x000e240000201800 */
[----:B0-----:R0:W-:Y:S01]  /*2590*/  STG.E.64 [R16.64], R2 ;  /* 0x0000000210007986 */ /* 0x0011e2000c101b24 */
[----:B------:R-:W-:Y:S05]  /*25a0*/  BRA `(.L_x_42) ;  /* 0x00000b1000007947 */ /* 0x000fea0003800000 */
.L_x_37:
        /* <DEDUP_REMOVED lines=8> */
[----:B------:R-:W-:-:S04]  /*2630*/  PRMT R0, RZ, 0x5410, R0 ;  /* 0x00005410ff007816 */ /* 0x000fc80000000000 */
[----:B------:R-:W-:-:S04]  /*2640*/  FSETP.NEU.FTZ.AND P0, PT, R0, RZ, PT ;  /* 0x000000ff0000720b */ /* 0x000fc80003f1d000 */
[----:B------:R-:W-:-:S05]  /*2650*/  SEL R3, RZ, 0x1, !P0 ;  /* 0x00000001ff037807 */ /* 0x000fca0004000000 */
[----:B------:R0:W-:Y:S01]  /*2660*/  STG.E.U8 [R16.64], R3 ;  /* 0x0000000310007986 */ /* 0x0001e2000c101124 */
[----:B------:R-:W-:Y:S05]  /*2670*/  BRA `(.L_x_42) ;  /* 0x00000a4000007947 */ /* 0x000fea0003800000 */
.L_x_51:
[----:B------:R-:W-:Y:S01]  /*2680*/  PRMT R0, RZ, 0x5410, R0 ;  /* 0x00005410ff007816 */ /* 0x000fe20000000000 */
[----:B------:R-:W-:-:S04]  /*2690*/  CS2R R6, SRZ ;  /* 0x0000000000067805 */ /* 0x000fc8000001ff00 */
[----:B------:R-:W-:-:S04]  /*26a0*/  FMUL.FTZ R0, R0, 1 ;  /* 0x3f80000000007820 */ /* 0x000fc80000410000 */
[----:B------:R-:W0:Y:S02]  /*26b0*/  F2F.F64.F32 R4, R0 ;  /* 0x0000000000047310 */ /* 0x000e240000201800 */
[----:B0-----:R0:W-:Y:S01]  /*26c0*/  STG.E.128 [R16.64], R4 ;  /* 0x0000000410007986 */ /* 0x0011e2000c101d24 */
[----:B------:R-:W-:Y:S05]  /*26d0*/  BRA `(.L_x_42) ;  /* 0x000009e000007947 */ /* 0x000fea0003800000 */
.L_x_50:
[----:B------:R-:W-:-:S13]  /*26e0*/  ISETP.NE.AND P0, PT, R6, 0xf, PT ;  /* 0x0000000f0600780c */ /* 0x000fda0003f05270 */
[----:B------:R-:W-:Y:S05]  /*26f0*/  @!P0 BRA `(.L_x_52) ;  /* 0x000002d000008947 */ /* 0x000fea0003800000 */
[----:B------:R-:W-:-:S13]  /*2700*/  ISETP.NE.AND P0, PT, R6, 0x17, PT ;  /* 0x000000170600780c */ /* 0x000fda0003f05270 */
[----:B------:R-:W-:Y:S05]  /*2710*/  @!P0 BRA `(.L_x_53) ;  /* 0x0000015000008947 */ /* 0x000fea0003800000 */
[----:B------:R-:W-:-:S13]  /*2720*/  ISETP.NE.AND P0, PT, R6, 0x18, PT ;  /* 0x000000180600780c */ /* 0x000fda0003f05270 */
[----:B------:R-:W-:Y:S05]  /*2730*/  @P0 BRA `(.L_x_41) ;  /* 0x000007d000000947 */ /* 0x000fea0003800000 */
[----:B------:R-:W-:Y:S01]  /*2740*/  PRMT R5, RZ, 0x5410, R0 ;  /* 0x00005410ff057816 */ /* 0x000fe20000000000 */
[----:B------:R-:W-:Y:S03]  /*2750*/  BSSY B0, `(.L_x_54) ;  /* 0x000000e000007945 */ /* 0x000fe60003800000 */
[C---:B------:R-:W-:Y:S02]  /*2760*/  LOP3.LUT R2, R5.reuse, 0x7fffffff, RZ, 0xc0, !PT ;  /* 0x7fffffff05027812 */ /* 0x040fe400078ec0ff */
[----:B------:R-:W-:Y:S02]  /*2770*/  LOP3.LUT R0, R5, 0x80000000, RZ, 0xc0, !PT ;  /* 0x8000000005007812 */ /* 0x000fe400078ec0ff */
[----:B------:R-:W-:Y:S02]  /*2780*/  ISETP.GT.U32.AND P0, PT, R2, 0x43efffff, PT ;  /* 0x43efffff0200780c */ /* 0x000fe40003f04070 */
[----:B------:R-:W-:Y:S01]  /*2790*/  SHF.R.U32.HI R3, RZ, 0x18, R0 ;  /* 0x00000018ff037819 */ /* 0x000fe20000011600 */
[----:B------:R-:W-:-:S10]  /*27a0*/  IMAD.MOV.U32 R0, RZ, RZ, 0x7f ;  /* 0x0000007fff007424 */ /* 0x000fd400078e00ff */
[----:B------:R-:W-:Y:S05]  /*27b0*/  @P0 BRA `(.L_x_55) ;  /* 0x0000007000000947 */ /* 0x000fea0003800000 */
[----:B------:R-:W-:-:S13]  /*27c0*/  ISETP.GE.U32.AND P0, PT, R2, 0x3c800000, PT ;  /* 0x3c8000000200780c */ /* 0x000fda0003f06070 */
[----:B------:R-:W-:Y:S01]  /*27d0*/  @P0 SHF.R.U32.HI R0, RZ, 0x14, R5 ;  /* 0x00000014ff000819 */ /* 0x000fe20000011605 */
[----:B------:R-:W-:-:S03]  /*27e0*/  @!P0 FADD.FTZ R2, R2, 16384 ;  /* 0x4680000002028421 */ /* 0x000fc60000010000 */
[----:B------:R-:W-:-:S04]  /*27f0*/  @P0 LOP3.LUT R0, R0, 0x1, RZ, 0xc0, !PT ;  /* 0x0000000100000812 */ /* 0x000fc800078ec0ff */
[----:B------:R-:W-:-:S04]  /*2800*/  @P0 IADD3 R0, R5, 0x407ffff, R0 ;  /* 0x0407ffff05000810 */ /* 0x000fc80007ffe000 */
[----:B------:R-:W-:Y:S02]  /*2810*/  @P0 SHF.R.U32.HI R0, RZ, 0x14, R0 ;  /* 0x00000014ff000819 */ /* 0x000fe40000011600 */
[----:B------:R-:W-:Y:S02]  /*2820*/  @!P0 IADD3 R0, R2, -0x46800000, RZ ;  /* 0xb980000002008810 */ /* 0x000fe40007ffe0ff */
.L_x_55:
[----:B------:R-:W-:Y:S05]  /*2830*/  BSYNC B0 ;  /* 0x0000000000007941 */ /* 0x000fea0003800000 */
.L_x_54:
[----:B------:R-:W-:-:S05]  /*2840*/  LOP3.LUT R3, R0, R3, RZ, 0xfc, !PT ;  /* 0x0000000300037212 */ /* 0x000fca00078efcff */
[----:B------:R0:W-:Y:S01]  /*2850*/  STG.E.U8 [R16.64], R3 ;  /* 0x0000000310007986 */ /* 0x0001e2000c101124 */
[----:B------:R-:W-:Y:S05]  /*2860*/  BRA `(.L_x_42) ;  /* 0x0000085000007947 */ /* 0x000fea0003800000 */
.L_x_53:
[----:B------:R-:W-:Y:S01]  /*2870*/  PRMT R3, RZ, 0x5410, R0 ;  /* 0x00005410ff037816 */ /* 0x000fe20000000000 */
[----:B------:R-:W-:Y:S03]  /*2880*/  BSSY B0, `(.L_x_56) ;  /* 0x000000f000007945 */ /* 0x000fe60003800000 */
[----:B------:R-:W-:-:S04]  /*2890*/  LOP3.LUT R2, R3, 0x7fffffff, RZ, 0xc0, !PT ;  /* 0x7fffffff03027812 */ /* 0x000fc800078ec0ff */
[----:B------:R-:W-:-:S13]  /*28a0*/  ISETP.GT.U32.AND P0, PT, R2, 0x477fffff, PT ;  /* 0x477fffff0200780c */ /* 0x000fda0003f04070 */
[----:B------:R-:W-:Y:S05]  /*28b0*/  @P0 BRA `(.L_x_57) ;  /* 0x0000008000000947 */ /* 0x000fea0003800000 */
[----:B------:R-:W-:-:S13]  /*28c0*/  ISETP.GE.U32.AND P0, PT, R2, 0x38800000, PT ;  /* 0x388000000200780c */ /* 0x000fda0003f06070 */
[----:B------:R-:W-:Y:S01]  /*28d0*/  @P0 SHF.R.U32.HI R0, RZ, 0x15, R3 ;  /* 0x00000015ff000819 */ /* 0x000fe20000011603 */
[----:B------:R-:W-:-:S03]  /*28e0*/  @!P0 FADD.FTZ R2, R2, 128 ;  /* 0x4300000002028421 */ /* 0x000fc60000010000 */
[----:B------:R-:W-:-:S04]  /*28f0*/  @P0 LOP3.LUT R0, R0, 0x1, RZ, 0xc0, !PT ;  /* 0x0000000100000812 */ /* 0x000fc800078ec0ff */
[----:B------:R-:W-:-:S04]  /*2900*/  @P0 IADD3 R0, R3, 0x80fffff, R0 ;  /* 0x080fffff03000810 */ /* 0x000fc80007ffe000 */
[----:B------:R-:W-:Y:S02]  /*2910*/  @P0 SHF.R.U32.HI R0, RZ, 0x15, R0 ;  /* 0x00000015ff000819 */ /* 0x000fe40000011600 */
[----:B------:R-:W-:Y:S01]  /*2920*/  @!P0 IADD3 R0, R2, -0x43000000, RZ ;  /* 0xbd00000002008810 */ /* 0x000fe20007ffe0ff */
[----:B------:R-:W-:Y:S05]  /*2930*/  BRA `(.L_x_58) ;  /* 0x0000003000007947 */ /* 0x000fea0003800000 */
.L_x_57:
[----:B------:R-:W-:Y:S01]  /*2940*/  IMAD.MOV.U32 R0, RZ, RZ, 0x7f ;  /* 0x0000007fff007424 */ /* 0x000fe200078e00ff */
[----:B------:R-:W-:-:S04]  /*2950*/  ISETP.GT.U32.AND P0, PT, R2, 0x7f800000, PT ;  /* 0x7f8000000200780c */ /* 0x000fc80003f04070 */
[----:B------:R-:W-:-:S04]  /*2960*/  SEL R0, R0, 0x7c, P0 ;  /* 0x0000007c00007807 */ /* 0x000fc80000000000 */
.L_x_58:
[----:B------:R-:W-:Y:S05]  /*2970*/  BSYNC B0 ;  /* 0x0000000000007941 */ /* 0x000fea0003800000 */
.L_x_56:
[----:B------:R-:W-:-:S04]  /*2980*/  LOP3.LUT R2, R3, 0x80000000, RZ, 0xc0, !PT ;  /* 0x8000000003027812 */ /* 0x000fc800078ec0ff */
[----:B------:R-:W-:-:S04]  /*2990*/  SHF.R.U32.HI R3, RZ, 0x18, R2 ;  /* 0x00000018ff037819 */ /* 0x000fc80000011602 */
[----:B------:R-:W-:-:S05]  /*29a0*/  LOP3.LUT R3, R0, R3, RZ, 0xfc, !PT ;  /* 0x0000000300037212 */ /* 0x000fca00078efcff */
[----:B------:R0:W-:Y:S01]  /*29b0*/  STG.E.U8 [R16.64], R3 ;  /* 0x0000000310007986 */ /* 0x0001e2000c101124 */
[----:B------:R-:W-:Y:S05]  /*29c0*/  BRA `(.L_x_42) ;  /* 0x000006f000007947 */ /* 0x000fea0003800000 */
.L_x_52:
[----:B------:R0:W-:Y:S01]  /*29d0*/  STG.E.U16 [R16.64], R0 ;  /* 0x0000000010007986 */ /* 0x0001e2000c101524 */
[----:B------:R-:W-:Y:S05]  /*29e0*/  BRA `(.L_x_42) ;  /* 0x000006d000007947 */ /* 0x000fea0003800000 */
.L_x_49:
        /* <DEDUP_REMOVED lines=8> */
[----:B------:R-:W-:-:S06]  /*2a70*/  PRMT R3, RZ, 0x5410, R0 ;  /* 0x00005410ff037816 */ /* 0x000fcc0000000000 */
[----:B------:R-:W0:Y:S02]  /*2a80*/  F2I.FTZ.U32.TRUNC.NTZ R3, R3 ;  /* 0x0000000300037305 */ /* 0x000e24000021f000 */
[----:B0-----:R0:W-:Y:S01]  /*2a90*/  STG.E.U16 [R16.64], R3 ;  /* 0x0000000310007986 */ /* 0x0011e2000c101524 */
[----:B------:R-:W-:Y:S05]  /*2aa0*/  BRA `(.L_x_42) ;  /* 0x0000061000007947 */ /* 0x000fea0003800000 */
.L_x_61:
[----:B------:R-:W-:Y:S01]  /*2ab0*/  PRMT R3, RZ, 0x5410, R0 ;  /* 0x00005410ff037816 */ /* 0x000fe20000000000 */
[----:B------:R-:W-:Y:S01]  /*2ac0*/  BSSY B0, `(.L_x_62) ;  /* 0x0000014000007945 */ /* 0x000fe20003800000 */
[----:B------:R-:W-:Y:S02]  /*2ad0*/  IMAD.MOV.U32 R8, RZ, RZ, 0x80 ;  /* 0x00000080ff087424 */ /* 0x000fe400078e00ff */
[----:B------:R-:W-:-:S04]  /*2ae0*/  LOP3.LUT R2, R3, 0x7fffffff, RZ, 0xc0, !PT ;  /* 0x7fffffff03027812 */ /* 0x000fc800078ec0ff */
[----:B------:R-:W-:-:S13]  /*2af0*/  ISETP.GT.U32.AND P0, PT, R2, 0x437fffff, PT ;  /* 0x437fffff0200780c */ /* 0x000fda0003f04070 */
[----:B------:R-:W-:Y:S05]  /*2b00*/  @P0 BRA `(.L_x_63) ;  /* 0x000000f000000947 */ /* 0x000fea0003800000 */
[----:B------:R-:W-:-:S13]  /*2b10*/  ISETP.GE.U32.AND P0, PT, R2, 0x3c000000, PT ;  /* 0x3c0000000200780c */ /* 0x000fda0003f06070 */
[----:B------:R-:W-:-:S04]  /*2b20*/  @P0 SHF.R.U32.HI R0, RZ, 0x14, R3 ;  /* 0x00000014ff000819 */ /* 0x000fc80000011603 */
[----:B------:R-:W-:-:S04]  /*2b30*/  @P0 LOP3.LUT R0, R0, 0x1, RZ, 0xc0, !PT ;  /* 0x0000000100000812 */ /* 0x000fc800078ec0ff */
[----:B------:R-:W-:-:S04]  /*2b40*/  @P0 IADD3 R0, R3, 0x487ffff, R0 ;  /* 0x0487ffff03000810 */ /* 0x000fc80007ffe000 */
[----:B------:R-:W-:-:S04]  /*2b50*/  @P0 SHF.R.U32.HI R0, RZ, 0x14, R0 ;  /* 0x00000014ff000819 */ /* 0x000fc80000011600 */
[----:B------:R-:W-:Y:S01]  /*2b60*/  @P0 LOP3.LUT R0, R0, 0xff, RZ, 0xc0, !PT ;  /* 0x000000ff00000812 */ /* 0x000fe200078ec0ff */
[----:B------:R-:W-:Y:S05]  /*2b70*/  @P0 BRA `(.L_x_64) ;  /* 0x0000004000000947 */ /* 0x000fea0003800000 */
[----:B------:R-:W-:Y:S01]  /*2b80*/  FADD.FTZ R0, R2, 8192 ;  /* 0x4600000002007421 */ /* 0x000fe20000010000 */
[----:B------:R-:W-:-:S04]  /*2b90*/  PRMT R8, RZ, 0x7610, R8 ;  /* 0x00007610ff087816 */ /* 0x000fc80000000008 */
[----:B------:R-:W-:-:S13]  /*2ba0*/  LOP3.LUT P0, R0, R0, 0xff, RZ, 0xc0, !PT ;  /* 0x000000ff00007812 */ /* 0x000fda000780c0ff */
[----:B------:R-:W-:Y:S05]  /*2bb0*/  @!P0 BRA `(.L_x_63) ;  /* 0x0000004000008947 */ /* 0x000fea0003800000 */
.L_x_64:
[----:B------:R-:W-:-:S04]  /*2bc0*/  LOP3.LUT R2, R3, 0x80000000, RZ, 0xc0, !PT ;  /* 0x8000000003027812 */ /* 0x000fc800078ec0ff */
[----:B------:R-:W-:-:S04]  /*2bd0*/  SHF.R.U32.HI R3, RZ, 0x18, R2 ;  /* 0x00000018ff037819 */ /* 0x000fc80000011602 */
[----:B------:R-:W-:-:S04]  /*2be0*/  LOP3.LUT R0, R0, R3, RZ, 0xfc, !PT ;  /* 0x0000000300007212 */ /* 0x000fc800078efcff */
[----:B------:R-:W-:Y:S02]  /*2bf0*/  PRMT R8, R0, 0x7610, R8 ;  /* 0x0000761000087816 */ /* 0x000fe40000000008 */
.L_x_63:
[----:B------:R-:W-:Y:S05]  /*2c00*/  BSYNC B0 ;  /* 0x0000000000007941 */ /* 0x000fea0003800000 */
.L_x_62:
[----:B------:R0:W-:Y:S01]  /*2c10*/  STG.E.U8 [R16.64], R8 ;  /* 0x0000000810007986 */ /* 0x0001e2000c101124 */
[----:B------:R-:W-:Y:S05]  /*2c20*/  BRA `(.L_x_42) ;  /* 0x0000049000007947 */ /* 0x000fea0003800000 */
.L_x_60:
        /* <DEDUP_REMOVED lines=17> */
.L_x_67:
[----:B------:R-:W-:-:S04]  /*2d40*/  LOP3.LUT R2, R3, 0x80000000, RZ, 0xc0, !PT ;  /* 0x8000000003027812 */ /* 0x000fc800078ec0ff */
[----:B------:R-:W-:-:S04]  /*2d50*/  SHF.R.U32.HI R3, RZ, 0x18, R2 ;  /* 0x00000018ff037819 */ /* 0x000fc80000011602 */
[----:B------:R-:W-:-:S04]  /*2d60*/  LOP3.LUT R0, R0, R3, RZ, 0xfc, !PT ;  /* 0x0000000300007212 */ /* 0x000fc800078efcff */
[----:B------:R-:W-:Y:S02]  /*2d70*/  PRMT R8, R0, 0x7610, R8 ;  /* 0x0000761000087816 */ /* 0x000fe40000000008 */
.L_x_66:
[----:B------:R-:W-:Y:S05]  /*2d80*/  BSYNC B0 ;  /* 0x0000000000007941 */ /* 0x000fea0003800000 */
.L_x_65:
[----:B------:R0:W-:Y:S01]  /*2d90*/  STG.E.U8 [R16.64], R8 ;  /* 0x0000000810007986 */ /* 0x0001e2000c101124 */
[----:B------:R-:W-:Y:S05]  /*2da0*/  BRA `(.L_x_42) ;  /* 0x0000031000007947 */ /* 0x000fea0003800000 */
.L_x_59:
[----:B------:R-:W-:-:S13]  /*2db0*/  ISETP.NE.AND P0, PT, R6, 0x1c, PT ;  /* 0x0000001c0600780c */ /* 0x000fda0003f05270 */
[----:B------:R-:W-:Y:S05]  /*2dc0*/  @!P0 BRA `(.L_x_68) ;  /* 0x000002c000008947 */ /* 0x000fea0003800000 */
[----:B------:R-:W-:-:S13]  /*2dd0*/  ISETP.NE.AND P0, PT, R6, 0x1d, PT ;  /* 0x0000001d0600780c */ /* 0x000fda0003f05270 */
[----:B------:R-:W-:Y:S05]  /*2de0*/  @!P0 BRA `(.L_x_69) ;  /* 0x0000026000008947 */ /* 0x000fea0003800000 */
[----:B------:R-:W-:-:S13]  /*2df0*/  ISETP.NE.AND P0, PT, R6, 0x2c, PT ;  /* 0x0000002c0600780c */ /* 0x000fda0003f05270 */
[----:B------:R-:W-:Y:S05]  /*2e00*/  @P0 BRA `(.L_x_41) ;  /* 0x0000010000000947 */ /* 0x000fea0003800000 */
[----:B------:R-:W-:Y:S02]  /*2e10*/  PRMT R3, RZ, 0x5410, R0 ;  /* 0x00005410ff037816 */ /* 0x000fe40000000000 */
[----:B------:R-:W-:Y:S02]  /*2e20*/  PLOP3.LUT P0, PT, PT, PT, PT, 0x80, 0x0 ;  /* 0x000000000000781c */ /* 0x000fe40003f0f070 */
[----:B------:R-:W-:-:S04]  /*2e30*/  SHF.R.U32.HI R4, RZ, 0x17, R3 ;  /* 0x00000017ff047819 */ /* 0x000fc80000011603 */
[----:B------:R-:W-:-:S04]  /*2e40*/  LOP3.LUT R2, R4, 0xff, RZ, 0xc0, !PT ;  /* 0x000000ff04027812 */ /* 0x000fc800078ec0ff */
[----:B------:R-:W-:-:S13]  /*2e50*/  ISETP.NE.AND P2, PT, R2, 0xff, PT ;  /* 0x000000ff0200780c */ /* 0x000fda0003f45270 */
[--C-:B------:R-:W-:Y:S02]  /*2e60*/  @P2 SHF.R.U32.HI R0, RZ, 0x16, R3.reuse ;  /* 0x00000016ff002819 */ /* 0x100fe40000011603 */
[----:B------:R-:W-:Y:S01]  /*2e70*/  @P2 LOP3.LUT P1, RZ, R2, 0x3fffff, R3, 0xf8, !PT ;  /* 0x003fffff02ff2812 */ /* 0x000fe2000782f803 */
[----:B------:R-:W-:Y:S01]  /*2e80*/  IMAD.MOV.U32 R3, RZ, RZ, 0xff ;  /* 0x000000ffff037424 */ /* 0x000fe200078e00ff */
[----:B------:R-:W-:-:S04]  /*2e90*/  @P2 LOP3.LUT R0, R0, 0x1, RZ, 0xc0, !PT ;  /* 0x0000000100002812 */ /* 0x000fc800078ec0ff */
[----:B------:R-:W-:Y:S02]  /*2ea0*/  @P2 ISETP.EQ.U32.AND P1, PT, R0, 0x1, P1 ;  /* 0x000000010000280c */ /* 0x000fe40000f22070 */
[----:B------:R-:W-:Y:S02]  /*2eb0*/  @P2 IADD3 R0, R4, 0x1, RZ ;  /* 0x0000000104002810 */ /* 0x000fe40007ffe0ff */
[----:B------:R-:W-:-:S13]  /*2ec0*/  @P2 PLOP3.LUT P0, PT, P1, PT, PT, 0x80, 0x0 ;  /* 0x000000000000281c */ /* 0x000fda0000f0f070 */
[----:B------:R-:W-:-:S04]  /*2ed0*/  @!P0 IMAD.MOV R0, RZ, RZ, R4 ;  /* 0x000000ffff008224 */ /* 0x000fc800078e0204 */
[----:B------:R-:W-:-:S05]  /*2ee0*/  @P2 IMAD.MOV.U32 R3, RZ, RZ, R0 ;  /* 0x000000ffff032224 */ /* 0x000fca00078e0000 */
[----:B------:R0:W-:Y:S01]  /*2ef0*/  STG.E.U8 [R16.64], R3 ;  /* 0x0000000310007986 */ /* 0x0001e2000c101124 */
[----:B------:R-:W-:Y:S05]  /*2f00*/  BRA `(.L_x_42) ;  /* 0x000001b000007947 */ /* 0x000fea0003800000 */
.L_x_41:
[----:B------:R-:W-:Y:S01]  /*2f10*/  MOV R2, 0x0 ;  /* 0x0000000000027802 */ /* 0x000fe20000000f00 */
[----:B------:R-:W-:Y:S02]  /*2f20*/  IMAD.MOV.U32 R4, RZ, RZ, c[0x4][0x128] ;  /* 0x01004a00ff047624 */ /* 0x000fe400078e00ff */
[----:B------:R-:W-:Y:S02]  /*2f30*/  IMAD.MOV.U32 R5, RZ, RZ, c[0x4][0x12c] ;  /* 0x01004b00ff057624 */ /* 0x000fe400078e00ff */
[----:B------:R-:W-:Y:S01]  /*2f40*/  IMAD.MOV.U32 R6, RZ, RZ, c[0x4][0x130] ;  /* 0x01004c00ff067624 */ /* 0x000fe200078e00ff */
[----:B------:R-:W0:Y:S01]  /*2f50*/  LDC.64 R2, c[0x4][R2] ;  /* 0x0100000002027b82 */ /* 0x000e220000000a00 */
[----:B------:R-:W-:Y:S02]  /*2f60*/  IMAD.MOV.U32 R7, RZ, RZ, c[0x4][0x134] ;  /* 0x01004d00ff077624 */ /* 0x000fe400078e00ff */
[----:B------:R-:W-:-:S02]  /*2f70*/  IMAD.MOV.U32 R8, RZ, RZ, 0x65 ;  /* 0x00000065ff087424 */ /* 0x000fc400078e00ff */
[----:B------:R-:W-:Y:S02]  /*2f80*/  IMAD.MOV.U32 R10, RZ, RZ, c[0x4][0x40] ;  /* 0x01001000ff0a7624 */ /* 0x000fe400078e00ff */
[----:B------:R-:W-:Y:S02]  /*2f90*/  IMAD.MOV.U32 R11, RZ, RZ, c[0x4][0x44] ;  /* 0x01001100ff0b7624 */ /* 0x000fe400078e00ff */
[----:B------:R-:W-:Y:S02]  /*2fa0*/  IMAD.MOV.U32 R12, RZ, RZ, 0x1 ;  /* 0x00000001ff0c7424 */ /* 0x000fe400078e00ff */
[----:B------:R-:W-:Y:S02]  /*2fb0*/  IMAD.MOV.U32 R13, RZ, RZ, RZ ;  /* 0x000000ffff0d7224 */ /* 0x000fe400078e00ff */
[----:B------:R-:W-:Y:S01]  /*2fc0*/  LEPC R14 ;  /* 0x00000000000e734e */ /* 0x000fe20000000000 */
[----:B------:R-:W-:Y:S02]  /*2fd0*/  MOV R9, 0x3040 ;  /* 0x0000304000097802 */ /* 0x000fe40000000f00 */
[----:B------:R-:W-:Y:S02]  /*2fe0*/  MOV R20, 0x2fc0 ;  /* 0x00002fc000147802 */ /* 0x000fe40000000f00 */
[----:B------:R-:W-:-:S02]  /*2ff0*/  MOV R21, 0x0 ;  /* 0x0000000000157802 */ /* 0x000fc40000000f00 */
[----:B------:R-:W-:Y:S02]  /*3000*/  MOV R0, 0x0 ;  /* 0x0000000000007802 */ /* 0x000fe40000000f00 */
[----:B------:R-:W-:-:S04]  /*3010*/  IADD3 R20, P0, P1, -R20, R9, R14 ;  /* 0x0000000914147210 */ /* 0x000fc8000791e10e */
[----:B------:R-:W-:-:S04]  /*3020*/  IADD3.X R21, ~R0, R21, R15, P0, P1 ;  /* 0x0000001500157210 */ /* 0x000fc800007e250f */
[----:B0-----:R-:W-:Y:S05]  /*3030*/  CALL.ABS.NOINC R2 ;  /* 0x0000000002007343 */ /* 0x001fea0003c00000 */
[----:B------:R-:W-:Y:S05]  /*3040*/  BRA `(.L_x_42) ;  /* 0x0000007000007947 */ /* 0x000fea0003800000 */
.L_x_69:
[----:B------:R-:W-:-:S06]  /*3050*/  PRMT R2, RZ, 0x5410, R0 ;  /* 0x00005410ff027816 */ /* 0x000fcc0000000000 */
[----:B------:R-:W0:Y:S02]  /*3060*/  F2I.U64.TRUNC R2, R2 ;  /* 0x0000000200027311 */ /* 0x000e24000020d800 */
[----:B0-----:R0:W-:Y:S01]  /*3070*/  STG.E.64 [R16.64], R2 ;  /* 0x0000000210007986 */ /* 0x0011e2000c101b24 */
[----:B------:R-:W-:Y:S05]  /*3080*/  BRA `(.L_x_42) ;  /* 0x0000003000007947 */ /* 0x000fea0003800000 */
.L_x_68:
[----:B------:R-:W-:-:S04]  /*3090*/  PRMT R0, RZ, 0x5410, R0 ;  /* 0x00005410ff007816 */ /* 0x000fc80000000000 */
[----:B------:R-:W0:Y:S02]  /*30a0*/  F2I.FTZ.U32.TRUNC.NTZ R3, R0 ;  /* 0x0000000000037305 */ /* 0x000e24000021f000 */
[----:B0-----:R0:W-:Y:S02]  /*30b0*/  STG.E [R16.64], R3 ;  /* 0x0000000310007986 */ /* 0x0011e4000c101924 */
.L_x_42:
[----:B------:R-:W-:-:S05]  /*30c0*/  IMAD R18, R18, 0x200, R23 ;  /* 0x0000020012127824 */ /* 0x000fca00078e0217 */
[----:B------:R-:W-:Y:S02]  /*30d0*/  IADD3 R19, R18, 0x80, RZ ;  /* 0x0000008012137810 */ /* 0x000fe40007ffe0ff */
.L_x_1:
[----:B------:R-:W-:Y:S05]  /*30e0*/  BSYNC B6 ;  /* 0x0000000000067941 */ /* 0x000fea0003800000 */
.L_x_0:
[----:B------:R-:W-:Y:S01]  /*30f0*/  ISETP.GE.AND P0, PT, R19, c[0x0][0x160], PT ;  /* 0x0000580013007a0c */ /* 0x000fe20003f06270 */
[----:B------:R-:W-:-:S12]  /*3100*/  BSSY B6, `(.L_x_70) ;  /* 0x000060a000067945 */ /* 0x000fd80003800000 */
[----:B------:R-:W-:Y:S05]  /*3110*/  @P0 BRA `(.L_x_71) ;  /* 0x0000608000000947 */ /* 0x000fea0003800000 */
[----:B------:R-:W-:Y:S01]  /*3120*/  ISETP.NE.AND P0, PT, RZ, c[0x0][0x168], PT ;  /* 0x00005a00ff007a0c */ /* 0x000fe20003f05270 */
[----:B0-----:R-:W-:Y:S02]  /*3130*/  IMAD.MOV.U32 R0, RZ, RZ, RZ ;  /* 0x000000ffff007224 */ /* 0x001fe400078e00ff */
[----:B------:R-:W-:-:S10]  /*3140*/  IMAD.MOV.U32 R16, RZ, RZ, RZ ;  /* 0x000000ffff107224 */ /* 0x000fd400078e00ff */
[----:B------:R-:W-:Y:S05]  /*3150*/  @!P0 BRA `(.L_x_72) ;  /* 0x00000e0000008947 */ /* 0x000fea0003800000 */
[----:B------:R-:W-:Y:S02]  /*3160*/  IMAD.MOV.U32 R18, RZ, RZ, RZ ;  /* 0x000000ffff127224 */ /* 0x000fe400078e00ff */
[----:B------:R-:W-:Y:S02]  /*3170*/  IMAD.MOV.U32 R4, RZ, RZ, 0x1 ;  /* 0x00000001ff047424 */ /* 0x000fe400078e00ff */
[----:B------:R-:W-:-:S03]  /*3180*/  IMAD.HI.U32 R2, R19, c[0x0][0x170], R18 ;  /* 0x00005c0013027a27 */ /* 0x000fc600078e0012 */
[----:B------:R-:W-:Y:S02]  /*3190*/  ISETP.NE.AND P0, PT, R4, c[0x0][0x168], PT ;  /* 0x00005a0004007a0c */ /* 0x000fe40003f05270 */
[----:B------:R-:W-:-:S05]  /*31a0*/  SHF.R.U32.HI R3, RZ, c[0x0][0x174], R2 ;  /* 0x00005d00ff037a19 */ /* 0x000fca0000011602 */
[----:B------:R-:W-:-:S04]  /*31b0*/  IMAD.MOV R0, RZ, RZ, -R3 ;  /* 0x000000ffff007224 */ /* 0x000fc800078e0a03 */
[----:B------:R-:W-:-:S04]  /*31c0*/  IMAD R0, R0, c[0x0][0x16c], R19 ;  /* 0x00005b0000007a24 */ /* 0x000fc800078e0213 */
[C---:B------:R-:W-:Y:S02]  /*31d0*/  IMAD R16, R0.reuse, c[0x0][0x298], RZ ;  /* 0x0000a60000107a24 */ /* 0x040fe400078e02ff */
[----:B------:R-:W-:Y:S01]  /*31e0*/  IMAD R0, R0, c[0x0][0x29c], RZ ;  /* 0x0000a70000007a24 */ /* 0x000fe200078e02ff */
[----:B------:R-:W-:Y:S05]  /*31f0*/  @!P0 BRA `(.L_x_72) ;  /* 0x00000d6000008947 */ /* 0x000fea0003800000 */
[----:B------:R-:W-:Y:S02]  /*3200*/  IMAD.MOV.U32 R2, RZ, RZ, RZ ;  /* 0x000000ffff027224 */ /* 0x000fe400078e00ff */
[----:B------:R-:W-:Y:S02]  /*3210*/  IMAD.MOV.U32 R6, RZ, RZ, c[0x0][0x168] ;  /* 0x00005a00ff067624 */ /* 0x000fe400078e00ff */
[----:B------:R-:W-:-:S03]  /*3220*/  IMAD.HI.U32 R4, R3, c[0x0][0x17c], R2 ;  /* 0x00005f0003047a27 */ /* 0x000fc600078e0002 */
[----:B------:R-:W-:Y:S02]  /*3230*/  ISETP.NE.AND P0, PT, R6, 0x2, PT ;  /* 0x000000020600780c */ /* 0x000fe40003f05270 */
        /* <DEDUP_REMOVED lines=210> */
.L_x_72:
        /* <DEDUP_REMOVED lines=20> */
.L_x_76:
[----:B------:R-:W2:Y:S02]  /*40a0*/  LDG.E.U8 R2, [R2.64] ;  /* 0x0000002402027981 */ /* 0x000ea4000c1e1100 */
[----:B--2---:R-:W0:Y:S02]  /*40b0*/  I2F.U16 R0, R2 ;  /* 0x0000000200007306 */ /* 0x004e240000101000 */
[----:B0-----:R-:W-:Y:S01]  /*40c0*/  F2FP.BF16.PACK_AB R0, RZ, R0 ;  /* 0x00000000ff00723e */ /* 0x001fe200000010ff */
[----:B------:R-:W-:Y:S05]  /*40d0*/  BRA `(.L_x_78) ;  /* 0x00000e3000007947 */ /* 0x000fea0003800000 */
.L_x_75:
        /* <DEDUP_REMOVED lines=10> */
.L_x_80:
[----:B------:R-:W2:Y:S02]  /*4180*/  LDG.E R2, [R2.64] ;  /* 0x0000002402027981 */ /* 0x000ea4000c1e1900 */
[----:B--2---:R-:W0:Y:S02]  /*4190*/  I2F R0, R2 ;  /* 0x0000000200007306 */ /* 0x004e240000201400 */
[----:B0-----:R-:W-:Y:S01]  /*41a0*/  F2FP.BF16.PACK_AB R0, RZ, R0 ;  /* 0x00000000ff00723e */ /* 0x001fe200000010ff */
[----:B------:R-:W-:Y:S05]  /*41b0*/  BRA `(.L_x_78) ;  /* 0x00000d5000007947 */ /* 0x000fea0003800000 */
.L_x_79:
[----:B------:R-:W2:Y:S02]  /*41c0*/  LDG.E.U16 R2, [R2.64] ;  /* 0x0000002402027981 */ /* 0x000ea4000c1e1500 */
[----:B--2---:R-:W0:Y:S02]  /*41d0*/  I2F.S16 R0, R2 ;  /* 0x0000000200007306 */ /* 0x004e240000101400 */
[----:B0-----:R-:W-:Y:S01]  /*41e0*/  F2FP.BF16.PACK_AB R0, RZ, R0 ;  /* 0x00000000ff00723e */ /* 0x001fe200000010ff */
[----:B------:R-:W-:Y:S05]  /*41f0*/  BRA `(.L_x_78) ;  /* 0x00000d1000007947 */ /* 0x000fea0003800000 */
.L_x_74:
        /* <DEDUP_REMOVED lines=9> */
.L_x_82:
[----:B------:R-:W2:Y:S02]  /*4290*/  LDG.E.U16 R0, [R2.64] ;  /* 0x0000002402007981 */ /* 0x000ea4000c1e1500 */
[----:B--2---:R-:W-:-:S05]  /*42a0*/  HADD2.F32 R0, -RZ, R0.H0_H0 ;  /* 0x20000000ff007230 */ /* 0x004fca0000004100 */
[----:B------:R-:W-:Y:S01]  /*42b0*/  F2FP.BF16.PACK_AB R0, RZ, R0 ;  /* 0x00000000ff00723e */ /* 0x000fe200000010ff */
[----:B------:R-:W-:Y:S05]  /*42c0*/  BRA `(.L_x_78) ;  /* 0x00000c4000007947 */ /* 0x000fea0003800000 */
.L_x_81:
        /* <DEDUP_REMOVED lines=9> */
.L_x_84:
[----:B------:R-:W2:Y:S02]  /*4360*/  LDG.E.U16 R2, [R2.64] ;  /* 0x0000002402027981 */ /* 0x000ea4000c1e1500 */
[----:B--2---:R-:W-:-:S05]  /*4370*/  HADD2.F32 R0, -RZ, R2.H0_H0 ;  /* 0x20000002ff007230 */ /* 0x004fca0000004100 */
[----:B------:R-:W-:Y:S01]  /*4380*/  F2FP.BF16.PACK_AB R0, RZ, R0 ;  /* 0x00000000ff00723e */ /* 0x000fe200000010ff */
[----:B------:R-:W-:Y:S05]  /*4390*/  BRA `(.L_x_78) ;  /* 0x00000b7000007947 */ /* 0x000fea0003800000 */
.L_x_83:
[----:B------:R-:W2:Y:S02]  /*43a0*/  LDG.E.64 R2, [R2.64] ;  /* 0x0000002402027981 */ /* 0x000ea4000c1e1b00 */
[----:B--2---:R-:W0:Y:S01]  /*43b0*/  F2F.F32.F64 R0, R2 ;  /* 0x0000000200007310 */ /* 0x004e220000301000 */
[----:B------:R-:W0:-:S14]  /*43c0*/  DSETP.GEU.AND P0, PT, |R2|, c[0x2][0x0], PT ;  /* 0x008000000200762a */ /* 0x000e1c0003f0e200 */
[----:B0-----:R-:W-:-:S05]  /*43d0*/  @!P0 FMUL R0, R0, 1.175494350822287508e-38 ;  /* 0x0080000000008820 */ /* 0x001fca0000400000 */
[----:B------:R-:W-:Y:S01]  /*43e0*/  F2FP.BF16.PACK_AB R0, RZ, R0 ;  /* 0x00000000ff00723e */ /* 0x000fe200000010ff */
[----:B------:R-:W-:Y:S05]  /*43f0*/  BRA `(.L_x_78) ;  /* 0x00000b1000007947 */ /* 0x000fea0003800000 */
.L_x_73:
        /* <DEDUP_REMOVED lines=13> */
.L_x_87:
[----:B------:R-:W2:Y:S02]  /*44d0*/  LDG.E.64 R2, [R2.64] ;  /* 0x0000002402027981 */ /* 0x000ea4000c1e1b00 */
[----:B--2---:R-:W0:Y:S01]  /*44e0*/  F2F.F32.F64 R0, R2 ;  /* 0x0000000200007310 */ /* 0x004e220000301000 */
[----:B------:R-:W0:-:S14]  /*44f0*/  DSETP.GEU.AND P0, PT, |R2|, c[0x2][0x0], PT ;  /* 0x008000000200762a */ /* 0x000e1c0003f0e200 */
[----:B0-----:R-:W-:-:S05]  /*4500*/  @!P0 FMUL R0, R0, 1.175494350822287508e-38 ;  /* 0x0080000000008820 */ /* 0x001fca0000400000 */
[----:B------:R-:W-:Y:S01]  /*4510*/  F2FP.BF16.PACK_AB R0, RZ, R0 ;  /* 0x00000000ff00723e */ /* 0x000fe200000010ff */
[----:B------:R-:W-:Y:S05]  /*4520*/  BRA `(.L_x_78) ;  /* 0x000009e000007947 */ /* 0x000fea0003800000 */
.L_x_86:
        /* <DEDUP_REMOVED lines=28> */
.L_x_89:
        /* <DEDUP_REMOVED lines=15> */
.L_x_88:
[----:B------:R0:W5:Y:S01]  /*47e0*/  LDG.E.U16 R0, [R2.64] ;  /* 0x0000002402007981 */ /* 0x000162000c1e1500 */
[----:B------:R-:W-:Y:S05]  /*47f0*/  BRA `(.L_x_78) ;  /* 0x0000071000007947 */ /* 0x000fea0003800000 */
.L_x_85:
        /* <DEDUP_REMOVED lines=12> */
.L_x_92:
        /* <DEDUP_REMOVED lines=21> */
.L_x_96:
[----:B------:R-:W-:Y:S05]  /*4a10*/  BSYNC B1 ;  /* 0x0000000000017941 */ /* 0x000fea0003800000 */
.L_x_95:
[----:B------:R-:W-:Y:S01]  /*4a20*/  LEA R3, R0, 0x3b800000, 0x17 ;  /* 0x3b80000000037811 */ /* 0x000fe200078eb8ff */
[----:B------:R-:W-:-:S05]  /*4a30*/  IMAD.SHL.U32 R0, R2, 0x100000, RZ ;  /* 0x0010000002007824 */ /* 0x000fca00078e00ff */
[----:B------:R-:W-:Y:S02]  /*4a40*/  LOP3.LUT R0, R3, R0, R4, 0xfe, !PT ;  /* 0x0000000003007212 */ /* 0x000fe400078efe04 */
.L_x_94:
[----:B------:R-:W-:Y:S05]  /*4a50*/  BSYNC B0 ;  /* 0x0000000000007941 */ /* 0x000fea0003800000 */
.L_x_93:
[----:B------:R-:W-:Y:S01]  /*4a60*/  F2FP.BF16.PACK_AB R0, RZ, R0 ;  /* 0x00000000ff00723e */ /* 0x000fe200000010ff */
[----:B------:R-:W-:Y:S05]  /*4a70*/  BRA `(.L_x_78) ;  /* 0x0000049000007947 */ /* 0x000fea0003800000 */
.L_x_91:
        /* <DEDUP_REMOVED lines=21> */
.L_x_100:
[----:B------:R-:W-:Y:S05]  /*4bd0*/  BSYNC B1 ;  /* 0x0000000000017941 */ /* 0x000fea0003800000 */
.L_x_99:
[----:B------:R-:W-:Y:S01]  /*4be0*/  LEA R3, R0, 0x37800000, 0x17 ;  /* 0x3780000000037811 */ /* 0x000fe200078eb8ff */
[----:B------:R-:W-:-:S05]  /*4bf0*/  IMAD.SHL.U32 R0, R2, 0x200000, RZ ;  /* 0x0020000002007824 */ /* 0x000fca00078e00ff */
[----:B------:R-:W-:Y:S02]  /*4c00*/  LOP3.LUT R0, R3, R0, R4, 0xfe, !PT ;  /* 0x0000000003007212 */ /* 0x000fe400078efe04 */
.L_x_98:
[----:B------:R-:W-:Y:S05]  /*4c10*/  BSYNC B0 ;  /* 0x0000000000007941 */ /* 0x000fea0003800000 */
.L_x_97:
[----:B------:R-:W-:Y:S01]  /*4c20*/  F2FP.BF16.PACK_AB R0, RZ, R0 ;  /* 0x00000000ff00723e */ /* 0x000fe200000010ff */
[----:B------:R-:W-:Y:S05]  /*4c30*/  BRA `(.L_x_78) ;  /* 0x000002d000007947 */ /* 0x000fea0003800000 */
.L_x_90:
        /* <DEDUP_REMOVED lines=14> */
.L_x_104:
[----:B------:R-:W-:Y:S05]  /*4d20*/  BSYNC B0 ;  /* 0x0000000000007941 */ /* 0x000fea0003800000 */
.L_x_103:
[----:B------:R-:W-:Y:S01]  /*4d30*/  F2FP.BF16.PACK_AB R0, RZ, R0 ;  /* 0x00000000ff00723e */ /* 0x000fe200000010ff */
[----:B------:R-:W-:Y:S05]  /*4d40*/  BRA `(.L_x_78) ;  /* 0x000001c000007947 */ /* 0x000fea0003800000 */
.L_x_77:
        /* <DEDUP_REMOVED lines=21> */
.L_x_102:
[----:B------:R-:W2:Y:S02]  /*4ea0*/  LDG.E.64 R2, [R2.64] ;  /* 0x0000002402027981 */ /* 0x000ea4000c1e1b00 */
[----:B--2---:R-:W0:Y:S02]  /*4eb0*/  I2F.U64 R0, R2 ;  /* 0x0000000200007312 */ /* 0x004e240000301000 */
[----:B0-----:R-:W-:Y:S01]  /*4ec0*/  F2FP.BF16.PACK_AB R0, RZ, R0 ;  /* 0x00000000ff00723e */ /* 0x001fe200000010ff */
[----:B------:R-:W-:Y:S05]  /*4ed0*/  BRA `(.L_x_78) ;  /* 0x0000003000007947 */ /* 0x000fea0003800000 */
.L_x_101:
[----:B------:R-:W2:Y:S02]  /*4ee0*/  LDG.E R2, [R2.64] ;  /* 0x0000002402027981 */ /* 0x000ea4000c1e1900 */
[----:B--2---:R-:W0:Y:S02]  /*4ef0*/  I2F.U32 R0, R2 ;  /* 0x0000000200007306 */ /* 0x004e240000201000 */
[----:B0-----:R-:W-:-:S06]  /*4f00*/  F2FP.BF16.PACK_AB R0, RZ, R0 ;  /* 0x00000000ff00723e */ /* 0x001fcc00000010ff */
.L_x_78:
        /* <DEDUP_REMOVED lines=43> */
.L_x_106:
[----:B------:R-:W-:Y:S05]  /*51c0*/  BSYNC B0 ;  /* 0x0000000000007941 */ /* 0x000fea0003800000 */
.L_x_105:
        /* <DEDUP_REMOVED lines=15> */
.L_x_110:
[----:B------:R-:W-:-:S06]  /*52c0*/  PRMT R3, RZ, 0x5410, R0 ;  /* 0x00005410ff037816 */ /* 0x000fcc0000000000 */
[----:B------:R-:W0:Y:S02]  /*52d0*/  F2I.S64.TRUNC R2, R3 ;  /* 0x0000000300027311 */ /* 0x000e24000020d900 */
[----:B0-----:R0:W-:Y:S01]  /*52e0*/  STG.E.U8 [R16.64], R2 ;  /* 0x0000000210007986 */ /* 0x0011e2000c101124 */
[----:B------:R-:W-:Y:S05]  /*52f0*/  BRA `(.L_x_112) ;  /* 0x00000e4000007947 */ /* 0x000fea0003800000 */
.L_x_109:
        /* <DEDUP_REMOVED lines=10> */
.L_x_114:
[----:B------:R-:W-:-:S04]  /*53a0*/  PRMT R0, RZ, 0x5410, R0 ;  /* 0x00005410ff007816 */ /* 0x000fc80000000000 */
[----:B------:R-:W0:Y:S02]  /*53b0*/  F2I.FTZ.TRUNC.NTZ R3, R0 ;  /* 0x0000000000037305 */ /* 0x000e24000021f100 */
[----:B0-----:R0:W-:Y:S01]  /*53c0*/  STG.E [R16.64], R3 ;  /* 0x0000000310007986 */ /* 0x0011e2000c101924 */
[----:B------:R-:W-:Y:S05]  /*53d0*/  BRA `(.L_x_112) ;  /* 0x00000d6000007947 */ /* 0x000fea0003800000 */
.L_x_113:
[----:B------:R-:W-:-:S04]  /*53e0*/  PRMT R0, RZ, 0x5410, R0 ;  /* 0x00005410ff007816 */ /* 0x000fc80000000000 */
[----:B------:R-:W0:Y:S02]  /*53f0*/  F2I.FTZ.TRUNC.NTZ R3, R0 ;  /* 0x0000000000037305 */ /* 0x000e24000021f100 */
[----:B0-----:R0:W-:Y:S01]  /*5400*/  STG.E.U16 [R16.64], R3 ;  /* 0x0000000310007986 */ /* 0x0011e2000c101524 */
[----:B------:R-:W-:Y:S05]  /*5410*/  BRA `(.L_x_112) ;  /* 0x00000d2000007947 */ /* 0x000fea0003800000 */
.L_x_108:
        /* <DEDUP_REMOVED lines=9> */
.L_x_116:
[----:B------:R-:W-:-:S04]  /*54b0*/  PRMT R0, RZ, 0x5410, R0 ;  /* 0x00005410ff007816 */ /* 0x000fc80000000000 */
[----:B------:R-:W-:-:S05]  /*54c0*/  F2FP.PACK_AB R0, RZ, R0 ;  /* 0x00000000ff00723e */ /* 0x000fca00000000ff */
[----:B------:R0:W-:Y:S01]  /*54d0*/  STG.E.U16 [R16.64], R0 ;  /* 0x0000000010007986 */ /* 0x0001e2000c101524 */
[----:B------:R-:W-:Y:S05]  /*54e0*/  BRA `(.L_x_112) ;  /* 0x00000c5000007947 */ /* 0x000fea0003800000 */
.L_x_115:
        /* <DEDUP_REMOVED lines=10> */
.L_x_118:
[----:B------:R-:W-:-:S04]  /*5590*/  PRMT R0, RZ, 0x5410, R0 ;  /* 0x00005410ff007816 */ /* 0x000fc80000000000 */
[----:B------:R-:W-:-:S04]  /*55a0*/  F2FP.PACK_AB R3, RZ, R0 ;  /* 0x00000000ff03723e */ /* 0x000fc800000000ff */
[----:B------:R-:W-:-:S05]  /*55b0*/  PRMT R3, R3, 0x5410, RZ ;  /* 0x0000541003037816 */ /* 0x000fca00000000ff */
[----:B------:R0:W-:Y:S01]  /*55c0*/  STG.E [R16.64], R3 ;  /* 0x0000000310007986 */ /* 0x0001e2000c101924 */
[----:B------:R-:W-:Y:S05]  /*55d0*/  BRA `(.L_x_112) ;  /* 0x00000b6000007947 */ /* 0x000fea0003800000 */
.L_x_117:
[----:B------:R-:W-:-:S05]  /*55e0*/  PRMT R2, RZ, 0x5410, R0 ;  /* 0x00005410ff027816 */ /* 0x000fca0000000000 */
[----:B------:R-:W-:-:S06]  /*55f0*/  FMUL.FTZ R2, R2, 1 ;  /* 0x3f80000002027820 */ /* 0x000fcc0000410000 */
[----:B------:R-:W0:Y:S02]  /*5600*/  F2F.F64.F32 R2, R2 ;  /* 0x0000000200027310 */ /* 0x000e240000201800 */
[----:B0-----:R0:W-:Y:S01]  /*5610*/  STG.E.64 [R16.64], R2 ;  /* 0x0000000210007986 */ /* 0x0011e2000c101b24 */
[----:B------:R-:W-:Y:S05]  /*5620*/  BRA `(.L_x_112) ;  /* 0x00000b1000007947 */ /* 0x000fea0003800000 */
.L_x_107:
        /* <DEDUP_REMOVED lines=13> */
.L_x_121:
[----:B------:R-:W-:Y:S01]  /*5700*/  PRMT R0, RZ, 0x5410, R0 ;  /* 0x00005410ff007816 */ /* 0x000fe20000000000 */
[----:B------:R-:W-:-:S04]  /*5710*/  CS2R R6, SRZ ;  /* 0x0000000000067805 */ /* 0x000fc8000001ff00 */
[----:B------:R-:W-:-:S04]  /*5720*/  FMUL.FTZ R0, R0, 1 ;  /* 0x3f80000000007820 */ /* 0x000fc80000410000 */
[----:B------:R-:W0:Y:S02]  /*5730*/  F2F.F64.F32 R4, R0 ;  /* 0x0000000000047310 */ /* 0x000e240000201800 */
[----:B0-----:R0:W-:Y:S01]  /*5740*/  STG.E.128 [R16.64], R4 ;  /* 0x0000000410007986 */ /* 0x0011e2000c101d24 */
[----:B------:R-:W-:Y:S05]  /*5750*/  BRA `(.L_x_112) ;  /* 0x000009e000007947 */ /* 0x000fea0003800000 */
.L_x_120:
        /* <DEDUP_REMOVED lines=21> */
.L_x_125:
[----:B------:R-:W-:Y:S05]  /*58b0*/  BSYNC B0 ;  /* 0x0000000000007941 */ /* 0x000fea0003800000 */
.L_x_124:
[----:B------:R-:W-:-:S05]  /*58c0*/  LOP3.LUT R3, R0, R3, RZ, 0xfc, !PT ;  /* 0x0000000300037212 */ /* 0x000fca00078efcff */
[----:B------:R0:W-:Y:S01]  /*58d0*/  STG.E.U8 [R16.64], R3 ;  /* 0x0000000310007986 */ /* 0x0001e2000c101124 */
[----:B------:R-:W-:Y:S05]  /*58e0*/  BRA `(.L_x_112) ;  /* 0x0000085000007947 */ /* 0x000fea0003800000 */
.L_x_123:
        /* <DEDUP_REMOVED lines=13> */
.L_x_127:
[----:B------:R-:W-:Y:S01]  /*59c0*/  IMAD.MOV.U32 R0, RZ, RZ, 0x7f ;  /* 0x0000007fff007424 */ /* 0x000fe200078e00ff */
[----:B------:R-:W-:-:S04]  /*59d0*/  ISETP.GT.U32.AND P0, PT, R2, 0x7f800000, PT ;  /* 0x7f8000000200780c */ /* 0x000fc80003f04070 */
[----:B------:R-:W-:-:S04]  /*59e0*/  SEL R0, R0, 0x7c, P0 ;  /* 0x0000007c00007807 */ /* 0x000fc80000000000 */
.L_x_128:
[----:B------:R-:W-:Y:S05]  /*59f0*/  BSYNC B0 ;  /* 0x0000000000007941 */ /* 0x000fea0003800000 */
.L_x_126:
[----:B------:R-:W-:-:S04]  /*5a00*/  LOP3.LUT R2, R3, 0x80000000, RZ, 0xc0, !PT ;  /* 0x8000000003027812 */ /* 0x000fc800078ec0ff */
[----:B------:R-:W-:-:S04]  /*5a10*/  SHF.R.U32.HI R3, RZ, 0x18, R2 ;  /* 0x00000018ff037819 */ /* 0x000fc80000011602 */
[----:B------:R-:W-:-:S05]  /*5a20*/  LOP3.LUT R3, R0, R3, RZ, 0xfc, !PT ;  /* 0x0000000300037212 */ /* 0x000fca00078efcff */
[----:B------:R0:W-:Y:S01]  /*5a30*/  STG.E.U8 [R16.64], R3 ;  /* 0x0000000310007986 */ /* 0x0001e2000c101124 */
[----:B------:R-:W-:Y:S05]  /*5a40*/  BRA `(.L_x_112) ;  /* 0x000006f000007947 */ /* 0x000fea0003800000 */
.L_x_122:
[----:B------:R0:W-:Y:S01]  /*5a50*/  STG.E.U16 [R16.64], R0 ;  /* 0x0000000010007986 */ /* 0x0001e2000c101524 */
[----:B------:R-:W-:Y:S05]  /*5a60*/  BRA `(.L_x_112) ;  /* 0x000006d000007947 */ /* 0x000fea0003800000 */
.L_x_119:
        /* <DEDUP_REMOVED lines=12> */
.L_x_131:
        /* <DEDUP_REMOVED lines=17> */
.L_x_134:
[----:B------:R-:W-:-:S04]  /*5c40*/  LOP3.LUT R2, R3, 0x80000000, RZ, 0xc0, !PT ;  /* 0x8000000003027812 */ /* 0x000fc800078ec0ff */
[----:B------:R-:W-:-:S04]  /*5c50*/  SHF.R.U32.HI R3, RZ, 0x18, R2 ;  /* 0x00000018ff037819 */ /* 0x000fc80000011602 */
[----:B------:R-:W-:-:S04]  /*5c60*/  LOP3.LUT R0, R0, R3, RZ, 0xfc, !PT ;  /* 0x0000000300007212 */ /* 0x000fc800078efcff */
[----:B------:R-:W-:Y:S02]  /*5c70*/  PRMT R8, R0, 0x7610, R8 ;  /* 0x0000761000087816 */ /* 0x000fe40000000008 */
.L_x_133:
[----:B------:R-:W-:Y:S05]  /*5c80*/  BSYNC B0 ;  /* 0x0000000000007941 */ /* 0x000fea0003800000 */
.L_x_132:
[----:B------:R0:W-:Y:S01]  /*5c90*/  STG.E.U8 [R16.64], R8 ;  /* 0x0000000810007986 */ /* 0x0001e2000c101124 */
[----:B------:R-:W-:Y:S05]  /*5ca0*/  BRA `(.L_x_112) ;  /* 0x0000049000007947 */ /* 0x000fea0003800000 */
.L_x_130:
        /* <DEDUP_REMOVED lines=17> */
.L_x_137:
[----:B------:R-:W-:-:S04]  /*5dc0*/  LOP3.LUT R2, R3, 0x80000000, RZ, 0xc0, !PT ;  /* 0x8000000003027812 */ /* 0x000fc800078ec0ff */
[----:B------:R-:W-:-:S04]  /*5dd0*/  SHF.R.U32.HI R3, RZ, 0x18, R2 ;  /* 0x00000018ff037819 */ /* 0x000fc80000011602 */
[----:B------:R-:W-:-:S04]  /*5de0*/  LOP3.LUT R0, R0, R3, RZ, 0xfc, !PT ;  /* 0x0000000300007212 */ /* 0x000fc800078efcff */
[----:B------:R-:W-:Y:S02]  /*5df0*/  PRMT R8, R0, 0x7610, R8 ;  /* 0x0000761000087816 */ /* 0x000fe40000000008 */
.L_x_136:
[----:B------:R-:W-:Y:S05]  /*5e00*/  BSYNC B0 ;  /* 0x0000000000007941 */ /* 0x000fea0003800000 */
.L_x_135:
[----:B------:R0:W-:Y:S01]  /*5e10*/  STG.E.U8 [R16.64], R8 ;  /* 0x0000000810007986 */ /* 0x0001e2000c101124 */
[----:B------:R-:W-:Y:S05]  /*5e20*/  BRA `(.L_x_112) ;  /* 0x0000031000007947 */ /* 0x000fea0003800000 */
.L_x_129:
        /* <DEDUP_REMOVED lines=22> */
.L_x_111:
        /* <DEDUP_REMOVED lines=20> */
.L_x_139:
[----:B------:R-:W-:-:S06]  /*60d0*/  PRMT R2, RZ, 0x5410, R0 ;  /* 0x00005410ff027816 */ /* 0x000fcc0000000000 */
[----:B------:R-:W0:Y:S02]  /*60e0*/  F2I.U64.TRUNC R2, R2 ;  /* 0x0000000200027311 */ /* 0x000e24000020d800 */
[----:B0-----:R0:W-:Y:S01]  /*60f0*/  STG.E.64 [R16.64], R2 ;  /* 0x0000000210007986 */ /* 0x0011e2000c101b24 */
[----:B------:R-:W-:Y:S05]  /*6100*/  BRA `(.L_x_112) ;  /* 0x0000003000007947 */ /* 0x000fea0003800000 */
.L_x_138:
[----:B------:R-:W-:-:S04]  /*6110*/  PRMT R0, RZ, 0x5410, R0 ;  /* 0x00005410ff007816 */ /* 0x000fc80000000000 */
[----:B------:R-:W0:Y:S02]  /*6120*/  F2I.FTZ.U32.TRUNC.NTZ R3, R0 ;  /* 0x0000000000037305 */ /* 0x000e24000021f000 */
[----:B0-----:R0:W-:Y:S02]  /*6130*/  STG.E [R16.64], R3 ;  /* 0x0000000310007986 */ /* 0x0011e4000c101924 */
.L_x_112:
[----:B------:R-:W-:-:S04]  /*6140*/  IADD3 R19, R19, 0x80, RZ ;  /* 0x0000008013137810 */ /* 0x000fc80007ffe0ff */
[----:B------:R-:W-:-:S13]  /*6150*/  ISETP.GE.AND P0, PT, R19, c[0x0][0x160], PT ;  /* 0x0000580013007a0c */ /* 0x000fda0003f06270 */
        /* <DEDUP_REMOVED lines=229> */
.L_x_140:
        /* <DEDUP_REMOVED lines=20> */
.L_x_144:
[----:B------:R-:W2:Y:S02]  /*70f0*/  LDG.E.U8 R2, [R2.64] ;  /* 0x0000002402027981 */ /* 0x000ea4000c1e1100 */
[----:B--2---:R-:W0:Y:S02]  /*7100*/  I2F.U16 R0, R2 ;  /* 0x0000000200007306 */ /* 0x004e240000101000 */
[----:B0-----:R-:W-:Y:S01]  /*7110*/  F2FP.BF16.PACK_AB R0, RZ, R0 ;  /* 0x00000000ff00723e */ /* 0x001fe200000010ff */
[----:B------:R-:W-:Y:S05]  /*7120*/  BRA `(.L_x_146) ;  /* 0x00000e3000007947 */ /* 0x000fea0003800000 */
.L_x_143:
        /* <DEDUP_REMOVED lines=10> */
.L_x_148:
[----:B------:R-:W2:Y:S02]  /*71d0*/  LDG.E R2, [R2.64] ;  /* 0x0000002402027981 */ /* 0x000ea4000c1e1900 */
[----:B--2---:R-:W0:Y:S02]  /*71e0*/  I2F R0, R2 ;  /* 0x0000000200007306 */ /* 0x004e240000201400 */
[----:B0-----:R-:W-:Y:S01]  /*71f0*/  F2FP.BF16.PACK_AB R0, RZ, R0 ;  /* 0x00000000ff00723e */ /* 0x001fe200000010ff */
[----:B------:R-:W-:Y:S05]  /*7200*/  BRA `(.L_x_146) ;  /* 0x00000d5000007947 */ /* 0x000fea0003800000 */
.L_x_147:
[----:B------:R-:W2:Y:S02]  /*7210*/  LDG.E.U16 R2, [R2.64] ;  /* 0x0000002402027981 */ /* 0x000ea4000c1e1500 */
[----:B--2---:R-:W0:Y:S02]  /*7220*/  I2F.S16 R0, R2 ;  /* 0x0000000200007306 */ /* 0x004e240000101400 */
[----:B0-----:R-:W-:Y:S01]  /*7230*/  F2FP.BF16.PACK_AB R0, RZ, R0 ;  /* 0x00000000ff00723e */ /* 0x001fe200000010ff */
[----:B------:R-:W-:Y:S05]  /*7240*/  BRA `(.L_x_146) ;  /* 0x00000d1000007947 */ /* 0x000fea0003800000 */
.L_x_142:
        /* <DEDUP_REMOVED lines=9> */
.L_x_150:
[----:B------:R-:W2:Y:S02]  /*72e0*/  LDG.E.U16 R0, [R2.64] ;  /* 0x0000002402007981 */ /* 0x000ea4000c1e1500 */
[----:B--2---:R-:W-:-:S05]  /*72f0*/  HADD2.F32 R0, -RZ, R0.H0_H0 ;  /* 0x20000000ff007230 */ /* 0x004fca0000004100 */
[----:B------:R-:W-:Y:S01]  /*7300*/  F2FP.BF16.PACK_AB R0, RZ, R0 ;  /* 0x00000000ff00723e */ /* 0x000fe200000010ff */
[----:B------:R-:W-:Y:S05]  /*7310*/  BRA `(.L_x_146) ;  /* 0x00000c4000007947 */ /* 0x000fea0003800000 */
.L_x_149:
        /* <DEDUP_REMOVED lines=9> */
.L_x_152:
[----:B------:R-:W2:Y:S02]  /*73b0*/  LDG.E.U16 R2, [R2.64] ;  /* 0x0000002402027981 */ /* 0x000ea4000c1e1500 */
[----:B--2---:R-:W-:-:S05]  /*73c0*/  HADD2.F32 R0, -RZ, R2.H0_H0 ;  /* 0x20000002ff007230 */ /* 0x004fca0000004100 */
[----:B------:R-:W-:Y:S01]  /*73d0*/  F2FP.BF16.PACK_AB R0, RZ, R0 ;  /* 0x00000000ff00723e */ /* 0x000fe200000010ff */
[----:B------:R-:W-:Y:S05]  /*73e0*/  BRA `(.L_x_146) ;  /* 0x00000b7000007947 */ /* 0x000fea0003800000 */
.L_x_151:
[----:B------:R-:W2:Y:S02]  /*73f0*/  LDG.E.64 R2, [R2.64] ;  /* 0x0000002402027981 */ /* 0x000ea4000c1e1b00 */
[----:B--2---:R-:W0:Y:S01]  /*7400*/  F2F.F32.F64 R0, R2 ;  /* 0x0000000200007310 */ /* 0x004e220000301000 */
[----:B------:R-:W0:-:S14]  /*7410*/  DSETP.GEU.AND P0, PT, |R2|, c[0x2][0x0], PT ;  /* 0x008000000200762a */ /* 0x000e1c0003f0e200 */
[----:B0-----:R-:W-:-:S05]  /*7420*/  @!P0 FMUL R0, R0, 1.175494350822287508e-38 ;  /* 0x0080000000008820 */ /* 0x001fca0000400000 */
[----:B------:R-:W-:Y:S01]  /*7430*/  F2FP.BF16.PACK_AB R0, RZ, R0 ;  /* 0x00000000ff00723e */ /* 0x000fe200000010ff */
[----:B------:R-:W-:Y:S05]  /*7440*/  BRA `(.L_x_146) ;  /* 0x00000b1000007947 */ /* 0x000fea0003800000 */
.L_x_141:
        /* <DEDUP_REMOVED lines=13> */
.L_x_155:
[----:B------:R-:W2:Y:S02]  /*7520*/  LDG.E.64 R2, [R2.64] ;  /* 0x0000002402027981 */ /* 0x000ea4000c1e1b00 */
[----:B--2---:R-:W0:Y:S01]  /*7530*/  F2F.F32.F64 R0, R2 ;  /* 0x0000000200007310 */ /* 0x004e220000301000 */
[----:B------:R-:W0:-:S14]  /*7540*/  DSETP.GEU.AND P0, PT, |R2|, c[0x2][0x0], PT ;  /* 0x008000000200762a */ /* 0x000e1c0003f0e200 */
[----:B0-----:R-:W-:-:S05]  /*7550*/  @!P0 FMUL R0, R0, 1.175494350822287508e-38 ;  /* 0x0080000000008820 */ /* 0x001fca0000400000 */
[----:B------:R-:W-:Y:S01]  /*7560*/  F2FP.BF16.PACK_AB R0, RZ, R0 ;  /* 0x00000000ff00723e */ /* 0x000fe200000010ff */
[----:B------:R-:W-:Y:S05]  /*7570*/  BRA `(.L_x_146) ;  /* 0x000009e000007947 */ /* 0x000fea0003800000 */
.L_x_154:
        /* <DEDUP_REMOVED lines=28> */
.L_x_157:
        /* <DEDUP_REMOVED lines=15> */
.L_x_156:
[----:B------:R0:W5:Y:S01]  /*7830*/  LDG.E.U16 R0, [R2.64] ;  /* 0x0000002402007981 */ /* 0x000162000c1e1500 */
[----:B------:R-:W-:Y:S05]  /*7840*/  BRA `(.L_x_146) ;  /* 0x0000071000007947 */ /* 0x000fea0003800000 */
.L_x_153:
        /* <DEDUP_REMOVED lines=12> */
.L_x_160:
        /* <DEDUP_REMOVED lines=21> */
.L_x_164:
[----:B------:R-:W-:Y:S05]  /*7a60*/  BSYNC B1 ;  /* 0x0000000000017941 */ /* 0x000fea0003800000 */
.L_x_163:
[----:B------:R-:W-:Y:S01]  /*7a70*/  LEA R3, R0, 0x3b800000, 0x17 ;  /* 0x3b80000000037811 */ /* 0x000fe200078eb8ff */
[----:B------:R-:W-:-:S05]  /*7a80*/  IMAD.SHL.U32 R0, R2, 0x100000, RZ ;  /* 0x0010000002007824 */ /* 0x000fca00078e00ff */
[----:B------:R-:W-:Y:S02]  /*7a90*/  LOP3.LUT R0, R3, R0, R4, 0xfe, !PT ;  /* 0x0000000003007212 */ /* 0x000fe400078efe04 */
.L_x_162:
[----:B------:R-:W-:Y:S05]  /*7aa0*/  BSYNC B0 ;  /* 0x0000000000007941 */ /* 0x000fea0003800000 */
.L_x_161:
[----:B------:R-:W-:Y:S01]  /*7ab0*/  F2FP.BF16.PACK_AB R0, RZ, R0 ;  /* 0x00000000ff00723e */ /* 0x000fe200000010ff */
[----:B------:R-:W-:Y:S05]  /*7ac0*/  BRA `(.L_x_146) ;  /* 0x0000049000007947 */ /* 0x000fea0003800000 */
.L_x_159:
        /* <DEDUP_REMOVED lines=21> */
.L_x_168:
[----:B------:R-:W-:Y:S05]  /*7c20*/  BSYNC B1 ;  /* 0x0000000000017941 */ /* 0x000fea0003800000 */
.L_x_167:
[----:B------:R-:W-:Y:S01]  /*7c30*/  LEA R3, R0, 0x37800000, 0x17 ;  /* 0x3780000000037811 */ /* 0x000fe200078eb8ff */
[----:B------:R-:W-:-:S05]  /*7c40*/  IMAD.SHL.U32 R0, R2, 0x200000, RZ ;  /* 0x0020000002007824 */ /* 0x000fca00078e00ff */
[----:B------:R-:W-:Y:S02]  /*7c50*/  LOP3.LUT R0, R3, R0, R4, 0xfe, !PT ;  /* 0x0000000003007212 */ /* 0x000fe400078efe04 */
.L_x_166:
[----:B------:R-:W-:Y:S05]  /*7c60*/  BSYNC B0 ;  /* 0x0000000000007941 */ /* 0x000fea0003800000 */
.L_x_165:
[----:B------:R-:W-:Y:S01]  /*7c70*/  F2FP.BF16.PACK_AB R0, RZ, R0 ;  /* 0x00000000ff00723e */ /* 0x000fe200000010ff */
[----:B------:R-:W-:Y:S05]  /*7c80*/  BRA `(.L_x_146) ;  /* 0x000002d000007947 */ /* 0x000fea0003800000 */
.L_x_158:
        /* <DEDUP_REMOVED lines=14> */
.L_x_172:
[----:B------:R-:W-:Y:S05]  /*7d70*/  BSYNC B0 ;  /* 0x0000000000007941 */ /* 0x000fea0003800000 */
.L_x_171:
[----:B------:R-:W-:Y:S01]  /*7d80*/  F2FP.BF16.PACK_AB R0, RZ, R0 ;  /* 0x00000000ff00723e */ /* 0x000fe200000010ff */
[----:B------:R-:W-:Y:S05]  /*7d90*/  BRA `(.L_x_146) ;  /* 0x000001c000007947 */ /* 0x000fea0003800000 */
.L_x_145:
        /* <DEDUP_REMOVED lines=21> */
.L_x_170:
[----:B------:R-:W2:Y:S02]  /*7ef0*/  LDG.E.64 R2, [R2.64] ;  /* 0x0000002402027981 */ /* 0x000ea4000c1e1b00 */
[----:B--2---:R-:W0:Y:S02]  /*7f00*/  I2F.U64 R0, R2 ;  /* 0x0000000200007312 */ /* 0x004e240000301000 */
[----:B0-----:R-:W-:Y:S01]  /*7f10*/  F2FP.BF16.PACK_AB R0, RZ, R0 ;  /* 0x00000000ff00723e */ /* 0x001fe200000010ff */
[----:B------:R-:W-:Y:S05]  /*7f20*/  BRA `(.L_x_146) ;  /* 0x0000003000007947 */ /* 0x000fea0003800000 */
.L_x_169:
[----:B------:R-:W2:Y:S02]  /*7f30*/  LDG.E R2, [R2.64] ;  /* 0x0000002402027981 */ /* 0x000ea4000c1e1900 */
[----:B--2---:R-:W0:Y:S02]  /*7f40*/  I2F.U32 R0, R2 ;  /* 0x0000000200007306 */ /* 0x004e240000201000 */
[----:B0-----:R-:W-:-:S06]  /*7f50*/  F2FP.BF16.PACK_AB R0, RZ, R0 ;  /* 0x00000000ff00723e */ /* 0x001fcc00000010ff */
.L_x_146:
        /* <DEDUP_REMOVED lines=43> */
.L_x_174:
[----:B------:R-:W-:Y:S05]  /*8210*/  BSYNC B0 ;  /* 0x0000000000007941 */ /* 0x000fea0003800000 */
.L_x_173:
        /* <DEDUP_REMOVED lines=15> */
.L_x_178:
[----:B------:R-:W-:-:S06]  /*8310*/  PRMT R3, RZ, 0x5410, R0 ;  /* 0x00005410ff037816 */ /* 0x000fcc0000000000 */
[----:B------:R-:W0:Y:S02]  /*8320*/  F2I.S64.TRUNC R2, R3 ;  /* 0x0000000300027311 */ /* 0x000e24000020d900 */
[----:B0-----:R0:W-:Y:S01]  /*8330*/  STG.E.U8 [R16.64], R2 ;  /* 0x0000000210007986 */ /* 0x0011e2000c101124 */
[----:B------:R-:W-:Y:S05]  /*8340*/  BRA `(.L_x_180) ;  /* 0x00000e4000007947 */ /* 0x000fea0003800000 */
.L_x_177:
        /* <DEDUP_REMOVED lines=10> */
.L_x_182:
[----:B------:R-:W-:-:S04]  /*83f0*/  PRMT R0, RZ, 0x5410, R0 ;  /* 0x00005410ff007816 */ /* 0x000fc80000000000 */
[----:B------:R-:W0:Y:S02]  /*8400*/  F2I.FTZ.TRUNC.NTZ R3, R0 ;  /* 0x0000000000037305 */ /* 0x000e24000021f100 */
[----:B0-----:R0:W-:Y:S01]  /*8410*/  STG.E [R16.64], R3 ;  /* 0x0000000310007986 */ /* 0x0011e2000c101924 */
[----:B------:R-:W-:Y:S05]  /*8420*/  BRA `(.L_x_180) ;  /* 0x00000d6000007947 */ /* 0x000fea0003800000 */
.L_x_181:
[----:B------:R-:W-:-:S04]  /*8430*/  PRMT R0, RZ, 0x5410, R0 ;  /* 0x00005410ff007816 */ /* 0x000fc80000000000 */
[----:B------:R-:W0:Y:S02]  /*8440*/  F2I.FTZ.TRUNC.NTZ R3, R0 ;  /* 0x0000000000037305 */ /* 0x000e24000021f100 */
[----:B0-----:R0:W-:Y:S01]  /*8450*/  STG.E.U16 [R16.64], R3 ;  /* 0x0000000310007986 */ /* 0x0011e2000c101524 */
[----:B------:R-:W-:Y:S05]  /*8460*/  BRA `(.L_x_180) ;  /* 0x00000d2000007947 */ /* 0x000fea0003800000 */
.L_x_176:
        /* <DEDUP_REMOVED lines=9> */
.L_x_184:
[----:B------:R-:W-:-:S04]  /*8500*/  PRMT R0, RZ, 0x5410, R0 ;  /* 0x00005410ff007816 */ /* 0x000fc80000000000 */
[----:B------:R-:W-:-:S05]  /*8510*/  F2FP.PACK_AB R0, RZ, R0 ;  /* 0x00000000ff00723e */ /* 0x000fca00000000ff */
[----:B------:R0:W-:Y:S01]  /*8520*/  STG.E.U16 [R16.64], R0 ;  /* 0x0000000010007986 */ /* 0x0001e2000c101524 */
[----:B------:R-:W-:Y:S05]  /*8530*/  BRA `(.L_x_180) ;  /* 0x00000c5000007947 */ /* 0x000fea0003800000 */
.L_x_183:
        /* <DEDUP_REMOVED lines=10> */
.L_x_186:
[----:B------:R-:W-:-:S04]  /*85e0*/  PRMT R0, RZ, 0x5410, R0 ;  /* 0x00005410ff007816 */ /* 0x000fc80000000000 */
[----:B------:R-:W-:-:S04]  /*85f0*/  F2FP.PACK_AB R3, RZ, R0 ;  /* 0x00000000ff03723e */ /* 0x000fc800000000ff */
[----:B------:R-:W-:-:S05]  /*8600*/  PRMT R3, R3, 0x5410, RZ ;  /* 0x0000541003037816 */ /* 0x000fca00000000ff */
[----:B------:R0:W-:Y:S01]  /*8610*/  STG.E [R16.64], R3 ;  /* 0x0000000310007986 */ /* 0x0001e2000c101924 */
[----:B------:R-:W-:Y:S05]  /*8620*/  BRA `(.L_x_180) ;  /* 0x00000b6000007947 */ /* 0x000fea0003800000 */
.L_x_185:
[----:B------:R-:W-:-:S05]  /*8630*/  PRMT R2, RZ, 0x5410, R0 ;  /* 0x00005410ff027816 */ /* 0x000fca0000000000 */
[----:B------:R-:W-:-:S06]  /*8640*/  FMUL.FTZ R2, R2, 1 ;  /* 0x3f80000002027820 */ /* 0x000fcc0000410000 */
[----:B------:R-:W0:Y:S02]  /*8650*/  F2F.F64.F32 R2, R2 ;  /* 0x0000000200027310 */ /* 0x000e240000201800 */
[----:B0-----:R0:W-:Y:S01]  /*8660*/  STG.E.64 [R16.64], R2 ;  /* 0x0000000210007986 */ /* 0x0011e2000c101b24 */
[----:B------:R-:W-:Y:S05]  /*8670*/  BRA `(.L_x_180) ;  /* 0x00000b1000007947 */ /* 0x000fea0003800000 */
.L_x_175:
        /* <DEDUP_REMOVED lines=13> */
.L_x_189:
[----:B------:R-:W-:Y:S01]  /*8750*/  PRMT R0, RZ, 0x5410, R0 ;  /* 0x00005410ff007816 */ /* 0x000fe20000000000 */
[----:B------:R-:W-:-:S04]  /*8760*/  CS2R R6, SRZ ;  /* 0x0000000000067805 */ /* 0x000fc8000001ff00 */
[----:B------:R-:W-:-:S04]  /*8770*/  FMUL.FTZ R0, R0, 1 ;  /* 0x3f80000000007820 */ /* 0x000fc80000410000 */
[----:B------:R-:W0:Y:S02]  /*8780*/  F2F.F64.F32 R4, R0 ;  /* 0x0000000000047310 */ /* 0x000e240000201800 */
[----:B0-----:R0:W-:Y:S01]  /*8790*/  STG.E.128 [R16.64], R4 ;  /* 0x0000000410007986 */ /* 0x0011e2000c101d24 */
[----:B------:R-:W-:Y:S05]  /*87a0*/  BRA `(.L_x_180) ;  /* 0x000009e000007947 */ /* 0x000fea0003800000 */
.L_x_188:
        /* <DEDUP_REMOVED lines=21> */
.L_x_193:
[----:B------:R-:W-:Y:S05]  /*8900*/  BSYNC B0 ;  /* 0x0000000000007941 */ /* 0x000fea0003800000 */
.L_x_192:
[----:B------:R-:W-:-:S05]  /*8910*/  LOP3.LUT R3, R0, R3, RZ, 0xfc, !PT ;  /* 0x0000000300037212 */ /* 0x000fca00078efcff */
[----:B------:R0:W-:Y:S01]  /*8920*/  STG.E.U8 [R16.64], R3 ;  /* 0x0000000310007986 */ /* 0x0001e2000c101124 */
[----:B------:R-:W-:Y:S05]  /*8930*/  BRA `(.L_x_180) ;  /* 0x0000085000007947 */ /* 0x000fea0003800000 */
.L_x_191:
        /* <DEDUP_REMOVED lines=13> */
.L_x_195:
[----:B------:R-:W-:Y:S01]  /*8a10*/  IMAD.MOV.U32 R0, RZ, RZ, 0x7f ;  /* 0x0000007fff007424 */ /* 0x000fe200078e00ff */
[----:B------:R-:W-:-:S04]  /*8a20*/  ISETP.GT.U32.AND P0, PT, R2, 0x7f800000, PT ;  /* 0x7f8000000200780c */ /* 0x000fc80003f04070 */
[----:B------:R-:W-:-:S04]  /*8a30*/  SEL R0, R0, 0x7c, P0 ;  /* 0x0000007c00007807 */ /* 0x000fc80000000000 */
.L_x_196:
[----:B------:R-:W-:Y:S05]  /*8a40*/  BSYNC B0 ;  /* 0x0000000000007941 */ /* 0x000fea0003800000 */
.L_x_194:
[----:B------:R-:W-:-:S04]  /*8a50*/  LOP3.LUT R2, R3, 0x80000000, RZ, 0xc0, !PT ;  /* 0x8000000003027812 */ /* 0x000fc800078ec0ff */
[----:B------:R-:W-:-:S04]  /*8a60*/  SHF.R.U32.HI R3, RZ, 0x18, R2 ;  /* 0x00000018ff037819 */ /* 0x000fc80000011602 */
[----:B------:R-:W-:-:S05]  /*8a70*/  LOP3.LUT R3, R0, R3, RZ, 0xfc, !PT ;  /* 0x0000000300037212 */ /* 0x000fca00078efcff */
[----:B------:R0:W-:Y:S01]  /*8a80*/  STG.E.U8 [R16.64], R3 ;  /* 0x0000000310007986 */ /* 0x0001e2000c101124 */
[----:B------:R-:W-:Y:S05]  /*8a90*/  BRA `(.L_x_180) ;  /* 0x000006f000007947 */ /* 0x000fea0003800000 */
.L_x_190:
[----:B------:R0:W-:Y:S01]  /*8aa0*/  STG.E.U16 [R16.64], R0 ;  /* 0x0000000010007986 */ /* 0x0001e2000c101524 */
[----:B------:R-:W-:Y:S05]  /*8ab0*/  BRA `(.L_x_180) ;  /* 0x000006d000007947 */ /* 0x000fea0003800000 */
.L_x_187:
        /* <DEDUP_REMOVED lines=12> */
.L_x_199:
        /* <DEDUP_REMOVED lines=17> */
.L_x_202:
[----:B------:R-:W-:-:S04]  /*8c90*/  LOP3.LUT R2, R3, 0x80000000, RZ, 0xc0, !PT ;  /* 0x8000000003027812 */ /* 0x000fc800078ec0ff */
[----:B------:R-:W-:-:S04]  /*8ca0*/  SHF.R.U32.HI R3, RZ, 0x18, R2 ;  /* 0x00000018ff037819 */ /* 0x000fc80000011602 */
[----:B------:R-:W-:-:S04]  /*8cb0*/  LOP3.LUT R0, R0, R3, RZ, 0xfc, !PT ;  /* 0x0000000300007212 */ /* 0x000fc800078efcff */
[----:B------:R-:W-:Y:S02]  /*8cc0*/  PRMT R8, R0, 0x7610, R8 ;  /* 0x0000761000087816 */ /* 0x000fe40000000008 */
.L_x_201:
[----:B------:R-:W-:Y:S05]  /*8cd0*/  BSYNC B0 ;  /* 0x0000000000007941 */ /* 0x000fea0003800000 */
.L_x_200:
[----:B------:R0:W-:Y:S01]  /*8ce0*/  STG.E.U8 [R16.64], R8 ;  /* 0x0000000810007986 */ /* 0x0001e2000c101124 */
[----:B------:R-:W-:Y:S05]  /*8cf0*/  BRA `(.L_x_180) ;  /* 0x0000049000007947 */ /* 0x000fea0003800000 */
.L_x_198:
        /* <DEDUP_REMOVED lines=17> */
.L_x_205:
[----:B------:R-:W-:-:S04]  /*8e10*/  LOP3.LUT R2, R3, 0x80000000, RZ, 0xc0, !PT ;  /* 0x8000000003027812 */ /* 0x000fc800078ec0ff */
[----:B------:R-:W-:-:S04]  /*8e20*/  SHF.R.U32.HI R3, RZ, 0x18, R2 ;  /* 0x00000018ff037819 */ /* 0x000fc80000011602 */
[----:B------:R-:W-:-:S04]  /*8e30*/  LOP3.LUT R0, R0, R3, RZ, 0xfc, !PT ;  /* 0x0000000300007212 */ /* 0x000fc800078efcff */
[----:B------:R-:W-:Y:S02]  /*8e40*/  PRMT R8, R0, 0x7610, R8 ;  /* 0x0000761000087816 */ /* 0x000fe40000000008 */
.L_x_204:
[----:B------:R-:W-:Y:S05]  /*8e50*/  BSYNC B0 ;  /* 0x0000000000007941 */ /* 0x000fea0003800000 */
.L_x_203:
[----:B------:R0:W-:Y:S01]  /*8e60*/  STG.E.U8 [R16.64], R8 ;  /* 0x0000000810007986 */ /* 0x0001e2000c101124 */
[----:B------:R-:W-:Y:S05]  /*8e70*/  BRA `(.L_x_180) ;  /* 0x0000031000007947 */ /* 0x000fea0003800000 */
.L_x_197:
        /* <DEDUP_REMOVED lines=22> */
.L_x_179:
        /* <DEDUP_REMOVED lines=20> */
.L_x_207:
[----:B------:R-:W-:-:S06]  /*9120*/  PRMT R2, RZ, 0x5410, R0 ;  /* 0x00005410ff027816 */ /* 0x000fcc0000000000 */
[----:B------:R-:W0:Y:S02]  /*9130*/  F2I.U64.TRUNC R2, R2 ;  /* 0x0000000200027311 */ /* 0x000e24000020d800 */
[----:B0-----:R0:W-:Y:S01]  /*9140*/  STG.E.64 [R16.64], R2 ;  /* 0x0000000210007986 */ /* 0x0011e2000c101b24 */
[----:B------:R-:W-:Y:S05]  /*9150*/  BRA `(.L_x_180) ;  /* 0x0000003000007947 */ /* 0x000fea0003800000 */
.L_x_206:
[----:B------:R-:W-:-:S04]  /*9160*/  PRMT R0, RZ, 0x5410, R0 ;  /* 0x00005410ff007816 */ /* 0x000fc80000000000 */
[----:B------:R-:W0:Y:S02]  /*9170*/  F2I.FTZ.U32.TRUNC.NTZ R3, R0 ;  /* 0x0000000000037305 */ /* 0x000e24000021f000 */
[----:B0-----:R0:W-:Y:S02]  /*9180*/  STG.E [R16.64], R3 ;  /* 0x0000000310007986 */ /* 0x0011e4000c101924 */
.L_x_180:
[----:B------:R-:W-:Y:S02]  /*9190*/  IADD3 R19, R19, 0x80, RZ ;  /* 0x0000008013137810 */ /* 0x000fe40007ffe0ff */
.L_x_71:
[----:B------:R-:W-:Y:S05]  /*91a0*/  BSYNC B6 ;  /* 0x0000000000067941 */ /* 0x000fea0003800000 */
.L_x_70:
[----:B------:R-:W-:-:S13]  /*91b0*/  ISETP.GE.AND P0, PT, R19, c[0x0][0x160], PT ;  /* 0x0000580013007a0c */ /* 0x000fda0003f06270 */
[----:B------:R-:W-:Y:S05]  /*91c0*/  @P0 EXIT ;  /* 0x000000000000094d */ /* 0x000fea0003800000 */
        /* <DEDUP_REMOVED lines=228> */
.L_x_208:
        /* <DEDUP_REMOVED lines=20> */
.L_x_212:
[----:B------:R-:W2:Y:S02]  /*a150*/  LDG.E.U8 R2, [R2.64] ;  /* 0x0000002402027981 */ /* 0x000ea4000c1e1100 */
[----:B--2---:R-:W0:Y:S02]  /*a160*/  I2F.U16 R0, R2 ;  /* 0x0000000200007306 */ /* 0x004e240000101000 */
[----:B0-----:R-:W-:Y:S01]  /*a170*/  F2FP.BF16.PACK_AB R0, RZ, R0 ;  /* 0x00000000ff00723e */ /* 0x001fe200000010ff */
[----:B------:R-:W-:Y:S05]  /*a180*/  BRA `(.L_x_214) ;  /* 0x00000e3000007947 */ /* 0x000fea0003800000 */
.L_x_211:
        /* <DEDUP_REMOVED lines=10> */
.L_x_216:
[----:B------:R-:W2:Y:S02]  /*a230*/  LDG.E R2, [R2.64] ;  /* 0x0000002402027981 */ /* 0x000ea4000c1e1900 */
[----:B--2---:R-:W0:Y:S02]  /*a240*/  I2F R0, R2 ;  /* 0x0000000200007306 */ /* 0x004e240000201400 */
[----:B0-----:R-:W-:Y:S01]  /*a250*/  F2FP.BF16.PACK_AB R0, RZ, R0 ;  /* 0x00000000ff00723e */ /* 0x001fe200000010ff */
[----:B------:R-:W-:Y:S05]  /*a260*/  BRA `(.L_x_214) ;  /* 0x00000d5000007947 */ /* 0x000fea0003800000 */
.L_x_215:
[----:B------:R-:W2:Y:S02]  /*a270*/  LDG.E.U16 R2, [R2.64] ;  /* 0x0000002402027981 */ /* 0x000ea4000c1e1500 */
[----:B--2---:R-:W0:Y:S02]  /*a280*/  I2F.S16 R0, R2 ;  /* 0x0000000200007306 */ /* 0x004e240000101400 */
[----:B0-----:R-:W-:Y:S01]  /*a290*/  F2FP.BF16.PACK_AB R0, RZ, R0 ;  /* 0x00000000ff00723e */ /* 0x001fe200000010ff */
[----:B------:R-:W-:Y:S05]  /*a2a0*/  BRA `(.L_x_214) ;  /* 0x00000d1000007947 */ /* 0x000fea0003800000 */
.L_x_210:
        /* <DEDUP_REMOVED lines=9> */
.L_x_218:
[----:B------:R-:W2:Y:S02]  /*a340*/  LDG.E.U16 R0, [R2.64] ;  /* 0x0000002402007981 */ /* 0x000ea4000c1e1500 */
[----:B--2---:R-:W-:-:S05]  /*a350*/  HADD2.F32 R0, -RZ, R0.H0_H0 ;  /* 0x20000000ff007230 */ /* 0x004fca0000004100 */
[----:B------:R-:W-:Y:S01]  /*a360*/  F2FP.BF16.PACK_AB R0, RZ, R0 ;  /* 0x00000000ff00723e */ /* 0x000fe200000010ff */
[----:B------:R-:W-:Y:S05]  /*a370*/  BRA `(.L_x_214) ;  /* 0x00000c4000007947 */ /* 0x000fea0003800000 */
.L_x_217:
        /* <DEDUP_REMOVED lines=9> */
.L_x_220:
[----:B------:R-:W2:Y:S02]  /*a410*/  LDG.E.U16 R2, [R2.64] ;  /* 0x0000002402027981 */ /* 0x000ea4000c1e1500 */
[----:B--2---:R-:W-:-:S05]  /*a420*/  HADD2.F32 R0, -RZ, R2.H0_H0 ;  /* 0x20000002ff007230 */ /* 0x004fca0000004100 */
[----:B------:R-:W-:Y:S01]  /*a430*/  F2FP.BF16.PACK_AB R0, RZ, R0 ;  /* 0x00000000ff00723e */ /* 0x000fe200000010ff */
[----:B------:R-:W-:Y:S05]  /*a440*/  BRA `(.L_x_214) ;  /* 0x00000b7000007947 */ /* 0x000fea0003800000 */
.L_x_219:
[----:B------:R-:W2:Y:S02]  /*a450*/  LDG.E.64 R2, [R2.64] ;  /* 0x0000002402027981 */ /* 0x000ea4000c1e1b00 */
[----:B--2---:R-:W0:Y:S01]  /*a460*/  F2F.F32.F64 R0, R2 ;  /* 0x0000000200007310 */ /* 0x004e220000301000 */
[----:B------:R-:W0:-:S14]  /*a470*/  DSETP.GEU.AND P0, PT, |R2|, c[0x2][0x0], PT ;  /* 0x008000000200762a */ /* 0x000e1c0003f0e200 */
[----:B0-----:R-:W-:-:S05]  /*a480*/  @!P0 FMUL R0, R0, 1.175494350822287508e-38 ;  /* 0x0080000000008820 */ /* 0x001fca0000400000 */
[----:B------:R-:W-:Y:S01]  /*a490*/  F2FP.BF16.PACK_AB R0, RZ, R0 ;  /* 0x00000000ff00723e */ /* 0x000fe200000010ff */
[----:B------:R-:W-:Y:S05]  /*a4a0*/  BRA `(.L_x_214) ;  /* 0x00000b1000007947 */ /* 0x000fea0003800000 */
.L_x_209:
        /* <DEDUP_REMOVED lines=13> */
.L_x_223:
[----:B------:R-:W2:Y:S02]  /*a580*/  LDG.E.64 R2, [R2.64] ;  /* 0x0000002402027981 */ /* 0x000ea4000c1e1b00 */
[----:B--2---:R-:W0:Y:S01]  /*a590*/  F2F.F32.F64 R0, R2 ;  /* 0x0000000200007310 */ /* 0x004e220000301000 */
[----:B------:R-:W0:-:S14]  /*a5a0*/  DSETP.GEU.AND P0, PT, |R2|, c[0x2][0x0], PT ;  /* 0x008000000200762a */ /* 0x000e1c0003f0e200 */
[----:B0-----:R-:W-:-:S05]  /*a5b0*/  @!P0 FMUL R0, R0, 1.175494350822287508e-38 ;  /* 0x0080000000008820 */ /* 0x001fca0000400000 */
[----:B------:R-:W-:Y:S01]  /*a5c0*/  F2FP.BF16.PACK_AB R0, RZ, R0 ;  /* 0x00000000ff00723e */ /* 0x000fe200000010ff */
[----:B------:R-:W-:Y:S05]  /*a5d0*/  BRA `(.L_x_214) ;  /* 0x000009e000007947 */ /* 0x000fea0003800000 */
.L_x_222:
        /* <DEDUP_REMOVED lines=28> */
.L_x_225:
        /* <DEDUP_REMOVED lines=15> */
.L_x_224:
[----:B------:R0:W5:Y:S01]  /*a890*/  LDG.E.U16 R0, [R2.64] ;  /* 0x0000002402007981 */ /* 0x000162000c1e1500 */
[----:B------:R-:W-:Y:S05]  /*a8a0*/  BRA `(.L_x_214) ;  /* 0x0000071000007947 */ /* 0x000fea0003800000 */
.L_x_221:
        /* <DEDUP_REMOVED lines=12> */
.L_x_228:
        /* <DEDUP_REMOVED lines=21> */
.L_x_232:
[----:B------:R-:W-:Y:S05]  /*aac0*/  BSYNC B1 ;  /* 0x0000000000017941 */ /* 0x000fea0003800000 */
.L_x_231:
[----:B------:R-:W-:Y:S01]  /*aad0*/  LEA R3, R0, 0x3b800000, 0x17 ;  /* 0x3b80000000037811 */ /* 0x000fe200078eb8ff */
[----:B------:R-:W-:-:S05]  /*aae0*/  IMAD.SHL.U32 R0, R2, 0x100000, RZ ;  /* 0x0010000002007824 */ /* 0x000fca00078e00ff */
[----:B------:R-:W-:Y:S02]  /*aaf0*/  LOP3.LUT R0, R3, R0, R4, 0xfe, !PT ;  /* 0x0000000003007212 */ /* 0x000fe400078efe04 */
.L_x_230:
[----:B------:R-:W-:Y:S05]  /*ab00*/  BSYNC B0 ;  /* 0x0000000000007941 */ /* 0x000fea0003800000 */
.L_x_229:
[----:B------:R-:W-:Y:S01]  /*ab10*/  F2FP.BF16.PACK_AB R0, RZ, R0 ;  /* 0x00000000ff00723e */ /* 0x000fe200000010ff */
[----:B------:R-:W-:Y:S05]  /*ab20*/  BRA `(.L_x_214) ;  /* 0x0000049000007947 */ /* 0x000fea0003800000 */
.L_x_227:
        /* <DEDUP_REMOVED lines=21> */
.L_x_236:
[----:B------:R-:W-:Y:S05]  /*ac80*/  BSYNC B1 ;  /* 0x0000000000017941 */ /* 0x000fea0003800000 */
.L_x_235:
[----:B------:R-:W-:Y:S01]  /*ac90*/  LEA R3, R0, 0x37800000, 0x17 ;  /* 0x3780000000037811 */ /* 0x000fe200078eb8ff */
[----:B------:R-:W-:-:S05]  /*aca0*/  IMAD.SHL.U32 R0, R2, 0x200000, RZ ;  /* 0x0020000002007824 */ /* 0x000fca00078e00ff */
[----:B------:R-:W-:Y:S02]  /*acb0*/  LOP3.LUT R0, R3, R0, R4, 0xfe, !PT ;  /* 0x0000000003007212 */ /* 0x000fe400078efe04 */
.L_x_234:
[----:B------:R-:W-:Y:S05]  /*acc0*/  BSYNC B0 ;  /* 0x0000000000007941 */ /* 0x000fea0003800000 */
.L_x_233:
[----:B------:R-:W-:Y:S01]  /*acd0*/  F2FP.BF16.PACK_AB R0, RZ, R0 ;  /* 0x00000000ff00723e */ /* 0x000fe200000010ff */
[----:B------:R-:W-:Y:S05]  /*ace0*/  BRA `(.L_x_214) ;  /* 0x000002d000007947 */ /* 0x000fea0003800000 */
.L_x_226:
        /* <DEDUP_REMOVED lines=14> */
.L_x_240:
[----:B------:R-:W-:Y:S05]  /*add0*/  BSYNC B0 ;  /* 0x0000000000007941 */ /* 0x000fea0003800000 */
.L_x_239:
[----:B------:R-:W-:Y:S01]  /*ade0*/  F2FP.BF16.PACK_AB R0, RZ, R0 ;  /* 0x00000000ff00723e */ /* 0x000fe200000010ff */
[----:B------:R-:W-:Y:S05]  /*adf0*/  BRA `(.L_x_214) ;  /* 0x000001c000007947 */ /* 0x000fea0003800000 */
.L_x_213:
        /* <DEDUP_REMOVED lines=21> */
.L_x_238:
[----:B------:R-:W2:Y:S02]  /*af50*/  LDG.E.64 R2, [R2.64] ;  /* 0x0000002402027981 */ /* 0x000ea4000c1e1b00 */
[----:B--2---:R-:W0:Y:S02]  /*af60*/  I2F.U64 R0, R2 ;  /* 0x0000000200007312 */ /* 0x004e240000301000 */
[----:B0-----:R-:W-:Y:S01]  /*af70*/  F2FP.BF16.PACK_AB R0, RZ, R0 ;  /* 0x00000000ff00723e */ /* 0x001fe200000010ff */
[----:B------:R-:W-:Y:S05]  /*af80*/  BRA `(.L_x_214) ;  /* 0x0000003000007947 */ /* 0x000fea0003800000 */
.L_x_237:
[----:B------:R-:W2:Y:S02]  /*af90*/  LDG.E R2, [R2.64] ;  /* 0x0000002402027981 */ /* 0x000ea4000c1e1900 */
[----:B--2---:R-:W0:Y:S02]  /*afa0*/  I2F.U32 R0, R2 ;  /* 0x0000000200007306 */ /* 0x004e240000201000 */
[----:B0-----:R-:W-:-:S06]  /*afb0*/  F2FP.BF16.PACK_AB R0, RZ, R0 ;  /* 0x00000000ff00723e */ /* 0x001fcc00000010ff */
.L_x_214:
        /* <DEDUP_REMOVED lines=43> */
.L_x_242:
[----:B------:R-:W-:Y:S05]  /*b270*/  BSYNC B0 ;  /* 0x0000000000007941 */ /* 0x000fea0003800000 */
.L_x_241:
        /* <DEDUP_REMOVED lines=13> */
[----:B0-----:R-:W-:Y:S01]  /*b350*/  STG.E.U8 [R16.64], R3 ;  /* 0x0000000310007986 */ /* 0x001fe2000c101124 */
[----:B------:R-:W-:Y:S05]  /*b360*/  EXIT ;  /* 0x000000000000794d */ /* 0x000fea0003800000 */
.L_x_246:
[----:B------:R-:W-:-:S06]  /*b370*/  PRMT R3, RZ, 0x5410, R0 ;  /* 0x00005410ff037816 */ /* 0x000fcc0000000000 */
[----:B------:R-:W0:Y:S02]  /*b380*/  F2I.S64.TRUNC R2, R3 ;  /* 0x0000000300027311 */ /* 0x000e24000020d900 */
[----:B0-----:R-:W-:Y:S01]  /*b390*/  STG.E.U8 [R16.64], R2 ;  /* 0x0000000210007986 */ /* 0x001fe2000c101124 */
[----:B------:R-:W-:Y:S05]  /*b3a0*/  EXIT ;  /* 0x000000000000794d */ /* 0x000fea0003800000 */
.L_x_245:
        /* <DEDUP_REMOVED lines=8> */
[----:B0-----:R-:W-:Y:S01]  /*b430*/  STG.E.64 [R16.64], R2 ;  /* 0x0000000210007986 */ /* 0x001fe2000c101b24 */
[----:B------:R-:W-:Y:S05]  /*b440*/  EXIT ;  /* 0x000000000000794d */ /* 0x000fea0003800000 */
.L_x_249:
[----:B------:R-:W-:-:S04]  /*b450*/  PRMT R0, RZ, 0x5410, R0 ;  /* 0x00005410ff007816 */ /* 0x000fc80000000000 */
[----:B------:R-:W0:Y:S02]  /*b460*/  F2I.FTZ.TRUNC.NTZ R3, R0 ;  /* 0x0000000000037305 */ /* 0x000e24000021f100 */
[----:B0-----:R-:W-:Y:S01]  /*b470*/  STG.E [R16.64], R3 ;  /* 0x0000000310007986 */ /* 0x001fe2000c101924 */
[----:B------:R-:W-:Y:S05]  /*b480*/  EXIT ;  /* 0x000000000000794d */ /* 0x000fea0003800000 */
.L_x_248:
[----:B------:R-:W-:-:S04]  /*b490*/  PRMT R0, RZ, 0x5410, R0 ;  /* 0x00005410ff007816 */ /* 0x000fc80000000000 */
[----:B------:R-:W0:Y:S02]  /*b4a0*/  F2I.FTZ.TRUNC.NTZ R3, R0 ;  /* 0x0000000000037305 */ /* 0x000e24000021f100 */
[----:B0-----:R-:W-:Y:S01]  /*b4b0*/  STG.E.U16 [R16.64], R3 ;  /* 0x0000000310007986 */ /* 0x001fe2000c101524 */
[----:B------:R-:W-:Y:S05]  /*b4c0*/  EXIT ;  /* 0x000000000000794d */ /* 0x000fea0003800000 */
.L_x_244:
[----:B------:R-:W-:-:S13]  /*b4d0*/  ISETP.GT.AND P0, PT, R6, 0x6, PT ;  /* 0x000000060600780c */ /* 0x000fda0003f04270 */
[----:B------:R-:W-:Y:S05]  /*b4e0*/  @P0 BRA `(.L_x_250) ;  /* 0x000000b000000947 */ /* 0x000fea0003800000 */
[----:B------:R-:W-:-:S13]  /*b4f0*/  ISETP.NE.AND P0, PT, R6, 0x5, PT ;  /* 0x000000050600780c */ /* 0x000fda0003f05270 */
[----:B------:R-:W-:Y:S05]  /*b500*/  @!P0 BRA `(.L_x_251) ;  /* 0x0000005000008947 */ /* 0x000fea0003800000 */
[----:B------:R-:W-:-:S13]  /*b510*/  ISETP.NE.AND P0, PT, R6, 0x6, PT ;  /* 0x000000060600780c */ /* 0x000fda0003f05270 */
[----:B------:R-:W-:Y:S05]  /*b520*/  @P0 BRA `(.L_x_247) ;  /* 0x00000b1000000947 */ /* 0x000fea0003800000 */
[----:B------:R-:W-:-:S05]  /*b530*/  PRMT R3, RZ, 0x5410, R0 ;  /* 0x00005410ff037816 */ /* 0x000fca0000000000 */
[----:B------:R-:W-:Y:S01]  /*b540*/  STG.E [R16.64], R3 ;  /* 0x0000000310007986 */ /* 0x000fe2000c101924 */
[----:B------:R-:W-:Y:S05]  /*b550*/  EXIT ;  /* 0x000000000000794d */ /* 0x000fea0003800000 */
.L_x_251:
[----:B------:R-:W-:-:S04]  /*b560*/  PRMT R0, RZ, 0x5410, R0 ;  /* 0x00005410ff007816 */ /* 0x000fc80000000000 */
[----:B------:R-:W-:-:S05]  /*b570*/  F2FP.PACK_AB R0, RZ, R0 ;  /* 0x00000000ff00723e */ /* 0x000fca00000000ff */
[----:B------:R-:W-:Y:S01]  /*b580*/  STG.E.U16 [R16.64], R0 ;  /* 0x0000000010007986 */ /* 0x000fe2000c101524 */
[----:B------:R-:W-:Y:S05]  /*b590*/  EXIT ;  /* 0x000000000000794d */ /* 0x000fea0003800000 */
.L_x_250:
        /* <DEDUP_REMOVED lines=8> */
[----:B------:R-:W-:Y:S01]  /*b620*/  STG.E.64 [R16.64], R2 ;  /* 0x0000000210007986 */ /* 0x000fe2000c101b24 */
[----:B------:R-:W-:Y:S05]  /*b630*/  EXIT ;  /* 0x000000000000794d */ /* 0x000fea0003800000 */
.L_x_253:
[----:B------:R-:W-:-:S04]  /*b640*/  PRMT R0, RZ, 0x5410, R0 ;  /* 0x00005410ff007816 */ /* 0x000fc80000000000 */
[----:B------:R-:W-:-:S04]  /*b650*/  F2FP.PACK_AB R3, RZ, R0 ;  /* 0x00000000ff03723e */ /* 0x000fc800000000ff */
[----:B------:R-:W-:-:S05]  /*b660*/  PRMT R3, R3, 0x5410, RZ ;  /* 0x0000541003037816 */ /* 0x000fca00000000ff */
[----:B------:R-:W-:Y:S01]  /*b670*/  STG.E [R16.64], R3 ;  /* 0x0000000310007986 */ /* 0x000fe2000c101924 */
[----:B------:R-:W-:Y:S05]  /*b680*/  EXIT ;  /* 0x000000000000794d */ /* 0x000fea0003800000 */
.L_x_252:
[----:B------:R-:W-:-:S05]  /*b690*/  PRMT R2, RZ, 0x5410, R0 ;  /* 0x00005410ff027816 */ /* 0x000fca0000000000 */
[----:B------:R-:W-:-:S06]  /*b6a0*/  FMUL.FTZ R2, R2, 1 ;  /* 0x3f80000002027820 */ /* 0x000fcc0000410000 */
[----:B------:R-:W0:Y:S02]  /*b6b0*/  F2F.F64.F32 R2, R2 ;  /* 0x0000000200027310 */ /* 0x000e240000201800 */
[----:B0-----:R-:W-:Y:S01]  /*b6c0*/  STG.E.64 [R16.64], R2 ;  /* 0x0000000210007986 */ /* 0x001fe2000c101b24 */
[----:B------:R-:W-:Y:S05]  /*b6d0*/  EXIT ;  /* 0x000000000000794d */ /* 0x000fea0003800000 */
.L_x_243:
        /* <DEDUP_REMOVED lines=11> */
[----:B------:R-:W-:Y:S01]  /*b790*/  STG.E.U8 [R16.64], R3 ;  /* 0x0000000310007986 */ /* 0x000fe2000c101124 */
[----:B------:R-:W-:Y:S05]  /*b7a0*/  EXIT ;  /* 0x000000000000794d */ /* 0x000fea0003800000 */
.L_x_256:
[----:B------:R-:W-:Y:S01]  /*b7b0*/  PRMT R0, RZ, 0x5410, R0 ;  /* 0x00005410ff007816 */ /* 0x000fe20000000000 */
[----:B------:R-:W-:-:S04]  /*b7c0*/  CS2R R6, SRZ ;  /* 0x0000000000067805 */ /* 0x000fc8000001ff00 */
[----:B------:R-:W-:-:S04]  /*b7d0*/  FMUL.FTZ R0, R0, 1 ;  /* 0x3f80000000007820 */ /* 0x000fc80000410000 */
[----:B------:R-:W0:Y:S02]  /*b7e0*/  F2F.F64.F32 R4, R0 ;  /* 0x0000000000047310 */ /* 0x000e240000201800 */
[----:B0-----:R-:W-:Y:S01]  /*b7f0*/  STG.E.128 [R16.64], R4 ;  /* 0x0000000410007986 */ /* 0x001fe2000c101d24 */
[----:B------:R-:W-:Y:S05]  /*b800*/  EXIT ;  /* 0x000000000000794d */ /* 0x000fea0003800000 */
.L_x_255:
        /* <DEDUP_REMOVED lines=21> */
.L_x_260:
[----:B------:R-:W-:Y:S05]  /*b960*/  BSYNC B0 ;  /* 0x0000000000007941 */ /* 0x000fea0003800000 */
.L_x_259:
[----:B------:R-:W-:-:S05]  /*b970*/  LOP3.LUT R3, R0, R3, RZ, 0xfc, !PT ;  /* 0x0000000300037212 */ /* 0x000fca00078efcff */
[----:B------:R-:W-:Y:S01]  /*b980*/  STG.E.U8 [R16.64], R3 ;  /* 0x0000000310007986 */ /* 0x000fe2000c101124 */
[----:B------:R-:W-:Y:S05]  /*b990*/  EXIT ;  /* 0x000000000000794d */ /* 0x000fea0003800000 */
.L_x_258:
        /* <DEDUP_REMOVED lines=13> */
.L_x_262:
[----:B------:R-:W-:Y:S01]  /*ba70*/  IMAD.MOV.U32 R0, RZ, RZ, 0x7f ;  /* 0x0000007fff007424 */ /* 0x000fe200078e00ff */
[----:B------:R-:W-:-:S04]  /*ba80*/  ISETP.GT.U32.AND P0, PT, R2, 0x7f800000, PT ;  /* 0x7f8000000200780c */ /* 0x000fc80003f04070 */
[----:B------:R-:W-:-:S04]  /*ba90*/  SEL R0, R0, 0x7c, P0 ;  /* 0x0000007c00007807 */ /* 0x000fc80000000000 */
.L_x_263:
[----:B------:R-:W-:Y:S05]  /*baa0*/  BSYNC B0 ;  /* 0x0000000000007941 */ /* 0x000fea0003800000 */
.L_x_261:
[----:B------:R-:W-:-:S04]  /*bab0*/  LOP3.LUT R2, R3, 0x80000000, RZ, 0xc0, !PT ;  /* 0x8000000003027812 */ /* 0x000fc800078ec0ff */
[----:B------:R-:W-:-:S04]  /*bac0*/  SHF.R.U32.HI R3, RZ, 0x18, R2 ;  /* 0x00000018ff037819 */ /* 0x000fc80000011602 */
[----:B------:R-:W-:-:S05]  /*bad0*/  LOP3.LUT R3, R0, R3, RZ, 0xfc, !PT ;  /* 0x0000000300037212 */ /* 0x000fca00078efcff */
[----:B------:R-:W-:Y:S01]  /*bae0*/  STG.E.U8 [R16.64], R3 ;  /* 0x0000000310007986 */ /* 0x000fe2000c101124 */
[----:B------:R-:W-:Y:S05]  /*baf0*/  EXIT ;  /* 0x000000000000794d */ /* 0x000fea0003800000 */
.L_x_257:
[----:B------:R-:W-:Y:S01]  /*bb00*/  STG.E.U16 [R16.64], R0 ;  /* 0x0000000010007986 */ /* 0x000fe2000c101524 */
[----:B------:R-:W-:Y:S05]  /*bb10*/  EXIT ;  /* 0x000000000000794d */ /* 0x000fea0003800000 */
.L_x_254:
        /* <DEDUP_REMOVED lines=10> */
[----:B0-----:R-:W-:Y:S01]  /*bbc0*/  STG.E.U16 [R16.64], R3 ;  /* 0x0000000310007986 */ /* 0x001fe2000c101524 */
[----:B------:R-:W-:Y:S05]  /*bbd0*/  EXIT ;  /* 0x000000000000794d */ /* 0x000fea0003800000 */
.L_x_266:
        /* <DEDUP_REMOVED lines=17> */
.L_x_269:
[----:B------:R-:W-:-:S04]  /*bcf0*/  LOP3.LUT R2, R3, 0x80000000, RZ, 0xc0, !PT ;  /* 0x8000000003027812 */ /* 0x000fc800078ec0ff */
[----:B------:R-:W-:-:S04]  /*bd00*/  SHF.R.U32.HI R3, RZ, 0x18, R2 ;  /* 0x00000018ff037819 */ /* 0x000fc80000011602 */
[----:B------:R-:W-:-:S04]  /*bd10*/  LOP3.LUT R0, R0, R3, RZ, 0xfc, !PT ;  /* 0x0000000300007212 */ /* 0x000fc800078efcff */
[----:B------:R-:W-:Y:S02]  /*bd20*/  PRMT R8, R0, 0x7610, R8 ;  /* 0x0000761000087816 */ /* 0x000fe40000000008 */
.L_x_268:
[----:B------:R-:W-:Y:S05]  /*bd30*/  BSYNC B0 ;  /* 0x0000000000007941 */ /* 0x000fea0003800000 */
.L_x_267:
[----:B------:R-:W-:Y:S01]  /*bd40*/  STG.E.U8 [R16.64], R8 ;  /* 0x0000000810007986 */ /* 0x000fe2000c101124 */
[----:B------:R-:W-:Y:S05]  /*bd50*/  EXIT ;  /* 0x000000000000794d */ /* 0x000fea0003800000 */
.L_x_265:
        /* <DEDUP_REMOVED lines=17> */
.L_x_272:
[----:B------:R-:W-:-:S04]  /*be70*/  LOP3.LUT R2, R3, 0x80000000, RZ, 0xc0, !PT ;  /* 0x8000000003027812 */ /* 0x000fc800078ec0ff */
[----:B------:R-:W-:-:S04]  /*be80*/  SHF.R.U32.HI R3, RZ, 0x18, R2 ;  /* 0x00000018ff037819 */ /* 0x000fc80000011602 */
[----:B------:R-:W-:-:S04]  /*be90*/  LOP3.LUT R0, R0, R3, RZ, 0xfc, !PT ;  /* 0x0000000300007212 */ /* 0x000fc800078efcff */
[----:B------:R-:W-:Y:S02]  /*bea0*/  PRMT R8, R0, 0x7610, R8 ;  /* 0x0000761000087816 */ /* 0x000fe40000000008 */
.L_x_271:
[----:B------:R-:W-:Y:S05]  /*beb0*/  BSYNC B0 ;  /* 0x0000000000007941 */ /* 0x000fea0003800000 */
.L_x_270:
[----:B------:R-:W-:Y:S01]  /*bec0*/  STG.E.U8 [R16.64], R8 ;  /* 0x0000000810007986 */ /* 0x000fe2000c101124 */
[----:B------:R-:W-:Y:S05]  /*bed0*/  EXIT ;  /* 0x000000000000794d */ /* 0x000fea0003800000 */
.L_x_264:
        /* <DEDUP_REMOVED lines=20> */
[----:B------:R-:W-:Y:S01]  /*c020*/  STG.E.U8 [R16.64], R3 ;  /* 0x0000000310007986 */ /* 0x000fe2000c101124 */
[----:B------:R-:W-:Y:S05]  /*c030*/  EXIT ;  /* 0x000000000000794d */ /* 0x000fea0003800000 */
.L_x_247:
        /* <DEDUP_REMOVED lines=19> */
[----:B------:R-:W-:Y:S05]  /*c170*/  EXIT ;  /* 0x000000000000794d */ /* 0x000fea0003800000 */
.L_x_274:
[----:B------:R-:W-:-:S06]  /*c180*/  PRMT R2, RZ, 0x5410, R0 ;  /* 0x00005410ff027816 */ /* 0x000fcc0000000000 */
[----:B------:R-:W0:Y:S02]  /*c190*/  F2I.U64.TRUNC R2, R2 ;  /* 0x0000000200027311 */ /* 0x000e24000020d800 */
[----:B0-----:R-:W-:Y:S01]  /*c1a0*/  STG.E.64 [R16.64], R2 ;  /* 0x0000000210007986 */ /* 0x001fe2000c101b24 */
[----:B------:R-:W-:Y:S05]  /*c1b0*/  EXIT ;  /* 0x000000000000794d */ /* 0x000fea0003800000 */
.L_x_273:
[----:B------:R-:W-:-:S04]  /*c1c0*/  PRMT R0, RZ, 0x5410, R0 ;  /* 0x00005410ff007816 */ /* 0x000fc80000000000 */
[----:B------:R-:W0:Y:S02]  /*c1d0*/  F2I.FTZ.U32.TRUNC.NTZ R3, R0 ;  /* 0x0000000000037305 */ /* 0x000e24000021f000 */
[----:B0-----:R-:W-:Y:S01]  /*c1e0*/  STG.E [R16.64], R3 ;  /* 0x0000000310007986 */ /* 0x001fe2000c101924 */
[----:B------:R-:W-:Y:S05]  /*c1f0*/  EXIT ;  /* 0x000000000000794d */ /* 0x000fea0003800000 */
.L_x_275:
[----:B------:R-:W-:-:S00]  /*c200*/  BRA `(.L_x_275) ;  /* 0xfffffff000007947 */ /* 0x000fc0000383ffff */
[----:B------:R-:W-:-:S00]  /*c210*/  NOP ;  /* 0x0000000000007918 */ /* 0x000fc00000000000 */
        /* <DEDUP_REMOVED lines=14> */
.L_x_3075:


//--------------------- .text._ZN2at6native27unrolled_elementwise_kernelIZZZNS0_17atanh_kernel_cudaERNS_18TensorIteratorBaseEENKUlvE0_clEvENKUlvE2_clEvEUlN3c108BFloat16EE_St5arrayIPcLm2EELi4E23TrivialOffsetCalculatorILi1EjESD_NS0_6memory12LoadWithCastILi1EEENSE_13StoreWithCastILi1EEEEEviT_T0_T2_T3_T4_T5_ --------------------------
	.section	.text._ZN2at6native27unrolled_elementwise_kernelIZZZNS0_17atanh_kernel_cudaERNS_18TensorIteratorBaseEENKUlvE0_clEvENKUlvE2_clEvEUlN3c108BFloat16EE_St5arrayIPcLm2EELi4E23TrivialOffsetCalculatorILi1EjESD_NS0_6memory12LoadWithCastILi1EEENSE_13StoreWithCastILi1EEEEEviT_T0_T2_T3_T4_T5_,"ax",@progbits
	.sectioninfo	@"SHI_REGISTERS=30"
	.align	128
        .global         _ZN2at6native27unrolled_elementwise_kernelIZZZNS0_17atanh_kernel_cudaERNS_18TensorIteratorBaseEENKUlvE0_clEvENKUlvE2_clEvEUlN3c108BFloat16EE_St5arrayIPcLm2EELi4E23TrivialOffsetCalculatorILi1EjESD_NS0_6memory12LoadWithCastILi1EEENSE_13StoreWithCastILi1EEEEEviT_T0_T2_T3_T4_T5_
        .type           _ZN2at6native27unrolled_elementwise_kernelIZZZNS0_17atanh_kernel_cudaERNS_18TensorIteratorBaseEENKUlvE0_clEvENKUlvE2_clEvEUlN3c108BFloat16EE_St5arrayIPcLm2EELi4E23TrivialOffsetCalculatorILi1EjESD_NS0_6memory12LoadWithCastILi1EEENSE_13StoreWithCastILi1EEEEEviT_T0_T2_T3_T4_T5_,@function
        .size           _ZN2at6native27unrolled_elementwise_kernelIZZZNS0_17atanh_kernel_cudaERNS_18TensorIteratorBaseEENKUlvE0_clEvENKUlvE2_clEvEUlN3c108BFloat16EE_St5arrayIPcLm2EELi4E23TrivialOffsetCalculatorILi1EjESD_NS0_6memory12LoadWithCastILi1EEENSE_13StoreWithCastILi1EEEEEviT_T0_T2_T3_T4_T5_,(.L_x_3076 - _ZN2at6native27unrolled_elementwise_kernelIZZZNS0_17atanh_kernel_cudaERNS_18TensorIteratorBaseEENKUlvE0_clEvENKUlvE2_clEvEUlN3c108BFloat16EE_St5arrayIPcLm2EELi4E23TrivialOffsetCalculatorILi1EjESD_NS0_6memory12LoadWithCastILi1EEENSE_13StoreWithCastILi1EEEEEviT_T0_T2_T3_T4_T5_)
        .other          _ZN2at6native27unrolled_elementwise_kernelIZZZNS0_17atanh_kernel_cudaERNS_18TensorIteratorBaseEENKUlvE0_clEvENKUlvE2_clEvEUlN3c108BFloat16EE_St5arrayIPcLm2EELi4E23TrivialOffsetCalculatorILi1EjESD_NS0_6memory12LoadWithCastILi1EEENSE_13StoreWithCastILi1EEEEEviT_T0_T2_T3_T4_T5_,@"STO_CUDA_ENTRY STV_DEFAULT"
_ZN2at6native27unrolled_elementwise_kernelIZZZNS0_17atanh_kernel_cudaERNS_18TensorIteratorBaseEENKUlvE0_clEvENKUlvE2_clEvEUlN3c108BFloat16EE_St5arrayIPcLm2EELi4E23TrivialOffsetCalculatorILi1EjESD_NS0_6memory12LoadWithCastILi1EEENSE_13StoreWithCastILi1EEEEEviT_T0_T2_T3_T4_T5_:
.text._ZN2at6native27unrolled_elementwise_kernelIZZZNS0_17atanh_kernel_cudaERNS_18TensorIteratorBaseEENKUlvE0_clEvENKUlvE2_clEvEUlN3c108BFloat16EE_St5arrayIPcLm2EELi4E23TrivialOffsetCalculatorILi1EjESD_NS0_6memory12LoadWithCastILi1EEENSE_13StoreWithCastILi1EEEEEviT_T0_T2_T3_T4_T5_:
[----:B------:R-:W-:Y:S02]  /*0000*/  IMAD.MOV.U32 R1, RZ, RZ, c[0x0][0x28] ;  /* 0x00000a00ff017624 */ /* 0x000fe400078e00ff */
[----:B------:R-:W0:Y:S01]  /*0010*/  S2R R16, SR_CTAID.X ;  /* 0x0000000000107919 */ /* 0x000e220000002500 */
[----:B------:R-:W-:Y:S01]  /*0020*/  IMAD.MOV.U32 R17, RZ, RZ, -0x200 ;  /* 0xfffffe00ff117424 */ /* 0x000fe200078e00ff */
[----:B------:R-:W1:Y:S01]  /*0030*/  LDC.U8 R19, c[0x0][0x17c] ;  /* 0x00005f00ff137b82 */ /* 0x000e620000000000 */
[----:B------:R-:W-:Y:S01]  /*0040*/  ULDC.64 UR36, c[0x0][0x118] ;  /* 0x0000460000247ab9 */ /* 0x000fe20000000a00 */
[----:B------:R-:W2:Y:S01]  /*0050*/  S2R R24, SR_TID.X ;  /* 0x0000000000187919 */ /* 0x000ea20000002100 */
[----:B------:R-:W-:Y:S01]  /*0060*/  BSSY B6, `(.L_x_276) ;  /* 0x0000112000067945 */ /* 0x000fe20003800000 */
[----:B------:R-:W-:Y:S02]  /*0070*/  PRMT R22, RZ, 0x7610, R22 ;  /* 0x00007610ff167816 */ /* 0x000fe40000000016 */
[----:B------:R-:W-:Y:S01]  /*0080*/  PRMT R23, RZ, 0x7610, R23 ;  /* 0x00007610ff177816 */ /* 0x000fe20000000017 */
[----:B0-----:R-:W-:-:S05]  /*0090*/  IMAD R17, R16, R17, c[0x0][0x160] ;  /* 0x0000580010117624 */ /* 0x001fca00078e0211 */
[----:B--2---:R-:W-:-:S13]  /*00a0*/  ISETP.GE.AND P0, PT, R24, R17, PT ;  /* 0x000000111800720c */ /* 0x004fda0003f06270 */
[----:B------:R-:W-:Y:S05]  /*00b0*/  @P0 BRA `(.L_x_277) ;  /* 0x000010c000000947 */ /* 0x000fea0003800000 */
[----:B-1----:R-:W-:Y:S01]  /*00c0*/  PRMT R0, R19, 0x9910, RZ ;  /* 0x0000991013007816 */ /* 0x002fe200000000ff */
[----:B------:R-:W-:-:S03]  /*00d0*/  IMAD R24, R16, 0x200, R24 ;  /* 0x0000020010187824 */ /* 0x000fc600078e0218 */
[----:B------:R-:W-:Y:S01]  /*00e0*/  ISETP.GT.AND P0, PT, R0, 0x9, PT ;  /* 0x000000090000780c */ /* 0x000fe20003f04270 */
[----:B------:R-:W-:-:S05]  /*00f0*/  IMAD R24, R24, c[0x0][0x180], RZ ;  /* 0x0000600018187a24 */ /* 0x000fca00078e02ff */
[----:B------:R-:W-:-:S05]  /*0100*/  IADD3 R2, P1, R24, c[0x0][0x170], RZ ;  /* 0x00005c0018027a10 */ /* 0x000fca0007f3e0ff */
[----:B------:R-:W-:Y:S02]  /*0110*/  IMAD.X R3, RZ, RZ, c[0x0][0x174], P1 ;  /* 0x00005d00ff037624 */ /* 0x000fe400008e06ff */
        /* <DEDUP_REMOVED lines=11> */
[----:B0-----:R-:W-:-:S04]  /*01d0*/  F2FP.BF16.PACK_AB R0, RZ, R0 ;  /* 0x00000000ff00723e */ /* 0x001fc800000010ff */
[----:B------:R-:W-:Y:S01]  /*01e0*/  PRMT R23, R0, 0x7610, R23 ;  /* 0x0000761000177816 */ /* 0x000fe20000000017 */
[----:B------:R-:W-:Y:S05]  /*01f0*/  BRA `(.L_x_283) ;  /* 0x00000f6000007947 */ /* 0x000fea0003800000 */
.L_x_281:
[----:B------:R-:W2:Y:S02]  /*0200*/  LDG.E.U8 R2, [R2.64] ;  /* 0x0000002402027981 */ /* 0x000ea4000c1e1100 */
[----:B--2---:R-:W0:Y:S02]  /*0210*/  I2F.U16 R0, R2 ;  /* 0x0000000200007306 */ /* 0x004e240000101000 */
[----:B0-----:R-:W-:-:S04]  /*0220*/  F2FP.BF16.PACK_AB R0, RZ, R0 ;  /* 0x00000000ff00723e */ /* 0x001fc800000010ff */
[----:B------:R-:W-:Y:S01]  /*0230*/  PRMT R23, R0, 0x7610, R23 ;  /* 0x0000761000177816 */ /* 0x000fe20000000017 */
[----:B------:R-:W-:Y:S05]  /*0240*/  BRA `(.L_x_283) ;  /* 0x00000f1000007947 */ /* 0x000fea0003800000 */
.L_x_280:
        /* <DEDUP_REMOVED lines=8> */
[----:B0-----:R-:W-:-:S04]  /*02d0*/  F2FP.BF16.PACK_AB R0, RZ, R0 ;  /* 0x00000000ff00723e */ /* 0x001fc800000010ff */
[----:B------:R-:W-:Y:S01]  /*02e0*/  PRMT R23, R0, 0x7610, R23 ;  /* 0x0000761000177816 */ /* 0x000fe20000000017 */
[----:B------:R-:W-:Y:S05]  /*02f0*/  BRA `(.L_x_283) ;  /* 0x00000e6000007947 */ /* 0x000fea0003800000 */
.L_x_285:
[----:B------:R-:W2:Y:S02]  /*0300*/  LDG.E R2, [R2.64] ;  /* 0x0000002402027981 */ /* 0x000ea4000c1e1900 */
[----:B--2---:R-:W0:Y:S02]  /*0310*/  I2F R0, R2 ;  /* 0x0000000200007306 */ /* 0x004e240000201400 */
[----:B0-----:R-:W-:-:S04]  /*0320*/  F2FP.BF16.PACK_AB R0, RZ, R0 ;  /* 0x00000000ff00723e */ /* 0x001fc800000010ff */
[----:B------:R-:W-:Y:S01]  /*0330*/  PRMT R23, R0, 0x7610, R23 ;  /* 0x0000761000177816 */ /* 0x000fe20000000017 */
[----:B------:R-:W-:Y:S05]  /*0340*/  BRA `(.L_x_283) ;  /* 0x00000e1000007947 */ /* 0x000fea0003800000 */
.L_x_284:
[----:B------:R-:W2:Y:S02]  /*0350*/  LDG.E.U16 R2, [R2.64] ;  /* 0x0000002402027981 */ /* 0x000ea4000c1e1500 */
[----:B--2---:R-:W0:Y:S02]  /*0360*/  I2F.S16 R0, R2 ;  /* 0x0000000200007306 */ /* 0x004e240000101400 */
[----:B0-----:R-:W-:-:S04]  /*0370*/  F2FP.BF16.PACK_AB R0, RZ, R0 ;  /* 0x00000000ff00723e */ /* 0x001fc800000010ff */
[----:B------:R-:W-:Y:S01]  /*0380*/  PRMT R23, R0, 0x7610, R23 ;  /* 0x0000761000177816 */ /* 0x000fe20000000017 */
[----:B------:R-:W-:Y:S05]  /*0390*/  BRA `(.L_x_283) ;  /* 0x00000dc000007947 */ /* 0x000fea0003800000 */
.L_x_279:
        /* <DEDUP_REMOVED lines=9> */
.L_x_287:
[----:B------:R-:W2:Y:S02]  /*0430*/  LDG.E.U16 R0, [R2.64] ;  /* 0x0000002402007981 */ /* 0x000ea4000c1e1500 */
[----:B--2---:R-:W-:-:S05]  /*0440*/  HADD2.F32 R0, -RZ, R0.H0_H0 ;  /* 0x20000000ff007230 */ /* 0x004fca0000004100 */
[----:B------:R-:W-:-:S04]  /*0450*/  F2FP.BF16.PACK_AB R0, RZ, R0 ;  /* 0x00000000ff00723e */ /* 0x000fc800000010ff */
[----:B------:R-:W-:Y:S01]  /*0460*/  PRMT R23, R0, 0x7610, R23 ;  /* 0x0000761000177816 */ /* 0x000fe20000000017 */
[----:B------:R-:W-:Y:S05]  /*0470*/  BRA `(.L_x_283) ;  /* 0x00000ce000007947 */ /* 0x000fea0003800000 */
.L_x_286:
        /* <DEDUP_REMOVED lines=9> */
.L_x_289:
[----:B------:R-:W2:Y:S02]  /*0510*/  LDG.E.U16 R2, [R2.64] ;  /* 0x0000002402027981 */ /* 0x000ea4000c1e1500 */
[----:B--2---:R-:W-:-:S05]  /*0520*/  HADD2.F32 R0, -RZ, R2.H0_H0 ;  /* 0x20000002ff007230 */ /* 0x004fca0000004100 */
[----:B------:R-:W-:-:S04]  /*0530*/  F2FP.BF16.PACK_AB R0, RZ, R0 ;  /* 0x00000000ff00723e */ /* 0x000fc800000010ff */
[----:B------:R-:W-:Y:S01]  /*0540*/  PRMT R23, R0, 0x7610, R23 ;  /* 0x0000761000177816 */ /* 0x000fe20000000017 */
[----:B------:R-:W-:Y:S05]  /*0550*/  BRA `(.L_x_283) ;  /* 0x00000c0000007947 */ /* 0x000fea0003800000 */
.L_x_288:
[----:B------:R-:W2:Y:S02]  /*0560*/  LDG.E.64 R2, [R2.64] ;  /* 0x0000002402027981 */ /* 0x000ea4000c1e1b00 */
[----:B--2---:R-:W0:Y:S01]  /*0570*/  F2F.F32.F64 R0, R2 ;  /* 0x0000000200007310 */ /* 0x004e220000301000 */
[----:B------:R-:W0:-:S14]  /*0580*/  DSETP.GEU.AND P0, PT, |R2|, c[0x2][0x0], PT ;  /* 0x008000000200762a */ /* 0x000e1c0003f0e200 */
[----:B0-----:R-:W-:-:S05]  /*0590*/  @!P0 FMUL R0, R0, 1.175494350822287508e-38 ;  /* 0x0080000000008820 */ /* 0x001fca0000400000 */
[----:B------:R-:W-:-:S04]  /*05a0*/  F2FP.BF16.PACK_AB R0, RZ, R0 ;  /* 0x00000000ff00723e */ /* 0x000fc800000010ff */
[----:B------:R-:W-:Y:S01]  /*05b0*/  PRMT R23, R0, 0x7610, R23 ;  /* 0x0000761000177816 */ /* 0x000fe20000000017 */
[----:B------:R-:W-:Y:S05]  /*05c0*/  BRA `(.L_x_283) ;  /* 0x00000b9000007947 */ /* 0x000fea0003800000 */
.L_x_278:
        /* <DEDUP_REMOVED lines=11> */
[----:B------:R-:W-:-:S04]  /*0680*/  F2FP.BF16.PACK_AB R0, RZ, R0 ;  /* 0x00000000ff00723e */ /* 0x000fc800000010ff */
[----:B------:R-:W-:Y:S01]  /*0690*/  PRMT R23, R0, 0x7610, R23 ;  /* 0x0000761000177816 */ /* 0x000fe20000000017 */
[----:B------:R-:W-:Y:S05]  /*06a0*/  BRA `(.L_x_283) ;  /* 0x00000ab000007947 */ /* 0x000fea0003800000 */
.L_x_292:
[----:B------:R-:W2:Y:S02]  /*06b0*/  LDG.E.64 R2, [R2.64] ;  /* 0x0000002402027981 */ /* 0x000ea4000c1e1b00 */
[----:B--2---:R-:W0:Y:S01]  /*06c0*/  F2F.F32.F64 R0, R2 ;  /* 0x0000000200007310 */ /* 0x004e220000301000 */
[----:B------:R-:W0:-:S14]  /*06d0*/  DSETP.GEU.AND P0, PT, |R2|, c[0x2][0x0], PT ;  /* 0x008000000200762a */ /* 0x000e1c0003f0e200 */
[----:B0-----:R-:W-:-:S05]  /*06e0*/  @!P0 FMUL R0, R0, 1.175494350822287508e-38 ;  /* 0x0080000000008820 */ /* 0x001fca0000400000 */
[----:B------:R-:W-:-:S04]  /*06f0*/  F2FP.BF16.PACK_AB R0, RZ, R0 ;  /* 0x00000000ff00723e */ /* 0x000fc800000010ff */
[----:B------:R-:W-:Y:S01]  /*0700*/  PRMT R23, R0, 0x7610, R23 ;  /* 0x0000761000177816 */ /* 0x000fe20000000017 */
[----:B------:R-:W-:Y:S05]  /*0710*/  BRA `(.L_x_283) ;  /* 0x00000a4000007947 */ /* 0x000fea0003800000 */
.L_x_291:
        /* <DEDUP_REMOVED lines=28> */
.L_x_294:
[----:B------:R-:W2:Y:S02]  /*08e0*/  LDG.E.U8 R3, [R2.64] ;  /* 0x0000002402037981 */ /* 0x000ea4000c1e1100 */
[----:B--2---:R-:W-:-:S05]  /*08f0*/  IMAD.SHL.U32 R0, R3, 0x2000000, RZ ;  /* 0x0200000003007824 */ /* 0x004fca00078e00ff */
[----:B------:R-:W-:-:S13]  /*0900*/  ISETP.GE.U32.AND P0, PT, R0, 0x8000000, PT ;  /* 0x080000000000780c */ /* 0x000fda0003f06070 */
[C---:B------:R-:W-:Y:S02]  /*0910*/  @P0 IMAD.SHL.U32 R4, R3.reuse, 0x200000, RZ ;  /* 0x0020000003040824 */ /* 0x040fe400078e00ff */
[C---:B------:R-:W-:Y:S02]  /*0920*/  @!P0 IMAD.SHL.U32 R0, R3.reuse, 0x100, RZ ;  /* 0x0000010003008824 */ /* 0x040fe400078e00ff */
[----:B------:R-:W-:Y:S01]  /*0930*/  IMAD.SHL.U32 R3, R3, 0x1000000, RZ ;  /* 0x0100000003037824 */ /* 0x000fe200078e00ff */
[----:B------:R-:W-:Y:S02]  /*0940*/  @P0 LOP3.LUT R4, R4, 0xfe00000, RZ, 0xc0, !PT ;  /* 0x0fe0000004040812 */ /* 0x000fe400078ec0ff */
        /* <DEDUP_REMOVED lines=9> */
.L_x_293:
[----:B------:R0:W5:Y:S01]  /*09e0*/  LDG.E.U16 R23, [R2.64] ;  /* 0x0000002402177981 */ /* 0x000162000c1e1500 */
[----:B------:R-:W-:Y:S05]  /*09f0*/  BRA `(.L_x_283) ;  /* 0x0000076000007947 */ /* 0x000fea0003800000 */
.L_x_290:
        /* <DEDUP_REMOVED lines=12> */
.L_x_297:
        /* <DEDUP_REMOVED lines=21> */
.L_x_301:
[----:B------:R-:W-:Y:S05]  /*0c10*/  BSYNC B1 ;  /* 0x0000000000017941 */ /* 0x000fea0003800000 */
.L_x_300:
[----:B------:R-:W-:Y:S01]  /*0c20*/  LEA R3, R0, 0x3b800000, 0x17 ;  /* 0x3b80000000037811 */ /* 0x000fe200078eb8ff */
[----:B------:R-:W-:-:S05]  /*0c30*/  IMAD.SHL.U32 R0, R2, 0x100000, RZ ;  /* 0x0010000002007824 */ /* 0x000fca00078e00ff */
[----:B------:R-:W-:Y:S02]  /*0c40*/  LOP3.LUT R0, R3, R0, R4, 0xfe, !PT ;  /* 0x0000000003007212 */ /* 0x000fe400078efe04 */
.L_x_299:
[----:B------:R-:W-:Y:S05]  /*0c50*/  BSYNC B0 ;  /* 0x0000000000007941 */ /* 0x000fea0003800000 */
.L_x_298:
[----:B------:R-:W-:-:S04]  /*0c60*/  F2FP.BF16.PACK_AB R0, RZ, R0 ;  /* 0x00000000ff00723e */ /* 0x000fc800000010ff */
[----:B------:R-:W-:Y:S01]  /*0c70*/  PRMT R23, R0, 0x7610, R23 ;  /* 0x0000761000177816 */ /* 0x000fe20000000017 */
[----:B------:R-:W-:Y:S05]  /*0c80*/  BRA `(.L_x_283) ;  /* 0x000004d000007947 */ /* 0x000fea0003800000 */
.L_x_296:
        /* <DEDUP_REMOVED lines=21> */
.L_x_305:
[----:B------:R-:W-:Y:S05]  /*0de0*/  BSYNC B1 ;  /* 0x0000000000017941 */ /* 0x000fea0003800000 */
.L_x_304:
[----:B------:R-:W-:Y:S01]  /*0df0*/  LEA R3, R0, 0x37800000, 0x17 ;  /* 0x3780000000037811 */ /* 0x000fe200078eb8ff */
[----:B------:R-:W-:-:S05]  /*0e00*/  IMAD.SHL.U32 R0, R2, 0x200000, RZ ;  /* 0x0020000002007824 */ /* 0x000fca00078e00ff */
[----:B------:R-:W-:Y:S02]  /*0e10*/  LOP3.LUT R0, R3, R0, R4, 0xfe, !PT ;  /* 0x0000000003007212 */ /* 0x000fe400078efe04 */
.L_x_303:
[----:B------:R-:W-:Y:S05]  /*0e20*/  BSYNC B0 ;  /* 0x0000000000007941 */ /* 0x000fea0003800000 */
.L_x_302:
[----:B------:R-:W-:-:S04]  /*0e30*/  F2FP.BF16.PACK_AB R0, RZ, R0 ;  /* 0x00000000ff00723e */ /* 0x000fc800000010ff */
[----:B------:R-:W-:Y:S01]  /*0e40*/  PRMT R23, R0, 0x7610, R23 ;  /* 0x0000761000177816 */ /* 0x000fe20000000017 */
[----:B------:R-:W-:Y:S05]  /*0e50*/  BRA `(.L_x_283) ;  /* 0x0000030000007947 */ /* 0x000fea0003800000 */
.L_x_295:
        /* <DEDUP_REMOVED lines=14> */
.L_x_309:
[----:B------:R-:W-:Y:S05]  /*0f40*/  BSYNC B0 ;  /* 0x0000000000007941 */ /* 0x000fea0003800000 */
.L_x_308:
[----:B------:R-:W-:-:S04]  /*0f50*/  F2FP.BF16.PACK_AB R0, RZ, R0 ;  /* 0x00000000ff00723e */ /* 0x000fc800000010ff */
[----:B------:R-:W-:Y:S01]  /*0f60*/  PRMT R23, R0, 0x7610, R23 ;  /* 0x0000761000177816 */ /* 0x000fe20000000017 */
[----:B------:R-:W-:Y:S05]  /*0f70*/  BRA `(.L_x_283) ;  /* 0x000001e000007947 */ /* 0x000fea0003800000 */
.L_x_282:
        /* <DEDUP_REMOVED lines=19> */
[----:B------:R-:W-:Y:S01]  /*10b0*/  PRMT R23, RZ, 0x7610, R23 ;  /* 0x00007610ff177816 */ /* 0x000fe20000000017 */
[----:B------:R-:W-:Y:S05]  /*10c0*/  BRA `(.L_x_283) ;  /* 0x0000009000007947 */ /* 0x000fea0003800000 */
.L_x_307:
[----:B------:R-:W2:Y:S02]  /*10d0*/  LDG.E.64 R2, [R2.64] ;  /* 0x0000002402027981 */ /* 0x000ea4000c1e1b00 */
[----:B--2---:R-:W0:Y:S02]  /*10e0*/  I2F.U64 R0, R2 ;  /* 0x0000000200007312 */ /* 0x004e240000301000 */
[----:B0-----:R-:W-:-:S04]  /*10f0*/  F2FP.BF16.PACK_AB R0, RZ, R0 ;  /* 0x00000000ff00723e */ /* 0x001fc800000010ff */
[----:B------:R-:W-:Y:S01]  /*1100*/  PRMT R23, R0, 0x7610, R23 ;  /* 0x0000761000177816 */ /* 0x000fe20000000017 */
[----:B------:R-:W-:Y:S05]  /*1110*/  BRA `(.L_x_283) ;  /* 0x0000004000007947 */ /* 0x000fea0003800000 */
.L_x_306:
[----:B------:R-:W2:Y:S02]  /*1120*/  LDG.E R2, [R2.64] ;  /* 0x0000002402027981 */ /* 0x000ea4000c1e1900 */
[----:B--2---:R-:W0:Y:S02]  /*1130*/  I2F.U32 R0, R2 ;  /* 0x0000000200007306 */ /* 0x004e240000201000 */
[----:B0-----:R-:W-:-:S04]  /*1140*/  F2FP.BF16.PACK_AB R0, RZ, R0 ;  /* 0x00000000ff00723e */ /* 0x001fc800000010ff */
[----:B------:R-:W-:Y:S02]  /*1150*/  PRMT R23, R0, 0x7610, R23 ;  /* 0x0000761000177816 */ /* 0x000fe40000000017 */
.L_x_283:
[----:B------:R-:W1:Y:S02]  /*1160*/  S2R R24, SR_TID.X ;  /* 0x0000000000187919 */ /* 0x000e640000002100 */
[----:B-1----:R-:W-:-:S03]  /*1170*/  IADD3 R24, R24, 0x80, RZ ;  /* 0x0000008018187810 */ /* 0x002fc60007ffe0ff */
.L_x_277:
[----:B-1----:R-:W-:Y:S05]  /*1180*/  BSYNC B6 ;  /* 0x0000000000067941 */ /* 0x002fea0003800000 */
.L_x_276:
[----:B------:R-:W-:Y:S01]  /*1190*/  ISETP.GE.AND P0, PT, R24, R17, PT ;  /* 0x000000111800720c */ /* 0x000fe20003f06270 */
[----:B------:R-:W-:-:S12]  /*11a0*/  BSSY B6, `(.L_x_310) ;  /* 0x000010d000067945 */ /* 0x000fd80003800000 */
[----:B------:R-:W-:Y:S05]  /*11b0*/  @P0 BRA `(.L_x_311) ;  /* 0x000010b000000947 */ /* 0x000fea0003800000 */
[----:B------:R-:W-:Y:S01]  /*11c0*/  IMAD R0, R16, 0x200, R24 ;  /* 0x0000020010007824 */ /* 0x000fe200078e0218 */
[----:B0-----:R-:W-:-:S03]  /*11d0*/  PRMT R3, R19, 0x9910, RZ ;  /* 0x0000991013037816 */ /* 0x001fc600000000ff */
[----:B------:R-:W-:Y:S02]  /*11e0*/  IMAD R2, R0, c[0x0][0x180], RZ ;  /* 0x0000600000027a24 */ /* 0x000fe400078e02ff */
[----:B------:R-:W-:-:S03]  /*11f0*/  IMAD.MOV.U32 R0, RZ, RZ, R3 ;  /* 0x000000ffff007224 */ /* 0x000fc600078e0003 */
[----:B------:R-:W-:Y:S02]  /*1200*/  IADD3 R2, P0, R2, c[0x0][0x170], RZ ;  /* 0x00005c0002027a10 */ /* 0x000fe40007f1e0ff */
[----:B------:R-:W-:-:S03]  /*1210*/  ISETP.GT.AND P1, PT, R0, 0x9, PT ;  /* 0x000000090000780c */ /* 0x000fc60003f24270 */
[----:B------:R-:W-:-:S10]  /*1220*/  IMAD.X R3, RZ, RZ, c[0x0][0x174], P0 ;  /* 0x00005d00ff037624 */ /* 0x000fd400000e06ff */
        /* <DEDUP_REMOVED lines=14> */
.L_x_315:
[----:B------:R-:W2:Y:S02]  /*1310*/  LDG.E.U8 R2, [R2.64] ;  /* 0x0000002402027981 */ /* 0x000ea4000c1e1100 */
[----:B--2---:R-:W0:Y:S02]  /*1320*/  I2F.U16 R0, R2 ;  /* 0x0000000200007306 */ /* 0x004e240000101000 */
[----:B0-----:R-:W-:-:S04]  /*1330*/  F2FP.BF16.PACK_AB R0, RZ, R0 ;  /* 0x00000000ff00723e */ /* 0x001fc800000010ff */
[----:B------:R-:W-:Y:S01]  /*1340*/  PRMT R22, R0, 0x7610, R22 ;  /* 0x0000761000167816 */ /* 0x000fe20000000016 */
[----:B------:R-:W-:Y:S05]  /*1350*/  BRA `(.L_x_317) ;  /* 0x00000f0000007947 */ /* 0x000fea0003800000 */
.L_x_314:
        /* <DEDUP_REMOVED lines=11> */
.L_x_319:
[----:B------:R-:W2:Y:S02]  /*1410*/  LDG.E R2, [R2.64] ;  /* 0x0000002402027981 */ /* 0x000ea4000c1e1900 */
[----:B--2---:R-:W0:Y:S02]  /*1420*/  I2F R0, R2 ;  /* 0x0000000200007306 */ /* 0x004e240000201400 */
[----:B0-----:R-:W-:-:S04]  /*1430*/  F2FP.BF16.PACK_AB R0, RZ, R0 ;  /* 0x00000000ff00723e */ /* 0x001fc800000010ff */
[----:B------:R-:W-:Y:S01]  /*1440*/  PRMT R22, R0, 0x7610, R22 ;  /* 0x0000761000167816 */ /* 0x000fe20000000016 */
[----:B------:R-:W-:Y:S05]  /*1450*/  BRA `(.L_x_317) ;  /* 0x00000e0000007947 */ /* 0x000fea0003800000 */
.L_x_318:
[----:B------:R-:W2:Y:S02]  /*1460*/  LDG.E.U16 R2, [R2.64] ;  /* 0x0000002402027981 */ /* 0x000ea4000c1e1500 */
[----:B--2---:R-:W0:Y:S02]  /*1470*/  I2F.S16 R0, R2 ;  /* 0x0000000200007306 */ /* 0x004e240000101400 */
[----:B0-----:R-:W-:-:S04]  /*1480*/  F2FP.BF16.PACK_AB R0, RZ, R0 ;  /* 0x00000000ff00723e */ /* 0x001fc800000010ff */
[----:B------:R-:W-:Y:S01]  /*1490*/  PRMT R22, R0, 0x7610, R22 ;  /* 0x0000761000167816 */ /* 0x000fe20000000016 */
[----:B------:R-:W-:Y:S05]  /*14a0*/  BRA `(.L_x_317) ;  /* 0x00000db000007947 */ /* 0x000fea0003800000 */
.L_x_313:
        /* <DEDUP_REMOVED lines=9> */
.L_x_321:
[----:B------:R-:W2:Y:S02]  /*1540*/  LDG.E.U16 R0, [R2.64] ;  /* 0x0000002402007981 */ /* 0x000ea4000c1e1500 */
[----:B--2---:R-:W-:-:S05]  /*1550*/  HADD2.F32 R0, -RZ, R0.H0_H0 ;  /* 0x20000000ff007230 */ /* 0x004fca0000004100 */
[----:B------:R-:W-:-:S04]  /*1560*/  F2FP.BF16.PACK_AB R0, RZ, R0 ;  /* 0x00000000ff00723e */ /* 0x000fc800000010ff */
[----:B------:R-:W-:Y:S01]  /*1570*/  PRMT R22, R0, 0x7610, R22 ;  /* 0x0000761000167816 */ /* 0x000fe20000000016 */
[----:B------:R-:W-:Y:S05]  /*1580*/  BRA `(.L_x_317) ;  /* 0x00000cd000007947 */ /* 0x000fea0003800000 */
.L_x_320:
        /* <DEDUP_REMOVED lines=9> */
.L_x_323:
[----:B------:R-:W2:Y:S02]  /*1620*/  LDG.E.U16 R2, [R2.64] ;  /* 0x0000002402027981 */ /* 0x000ea4000c1e1500 */
[----:B--2---:R-:W-:-:S05]  /*1630*/  HADD2.F32 R0, -RZ, R2.H0_H0 ;  /* 0x20000002ff007230 */ /* 0x004fca0000004100 */
[----:B------:R-:W-:-:S04]  /*1640*/  F2FP.BF16.PACK_AB R0, RZ, R0 ;  /* 0x00000000ff00723e */ /* 0x000fc800000010ff */
[----:B------:R-:W-:Y:S01]  /*1650*/  PRMT R22, R0, 0x7610, R22 ;  /* 0x0000761000167816 */ /* 0x000fe20000000016 */
[----:B------:R-:W-:Y:S05]  /*1660*/  BRA `(.L_x_317) ;  /* 0x00000bf000007947 */ /* 0x000fea0003800000 */
.L_x_322:
[----:B------:R-:W2:Y:S02]  /*1670*/  LDG.E.64 R2, [R2.64] ;  /* 0x0000002402027981 */ /* 0x000ea4000c1e1b00 */
[----:B--2---:R-:W0:Y:S01]  /*1680*/  F2F.F32.F64 R0, R2 ;  /* 0x0000000200007310 */ /* 0x004e220000301000 */
[----:B------:R-:W0:-:S14]  /*1690*/  DSETP.GEU.AND P0, PT, |R2|, c[0x2][0x0], PT ;  /* 0x008000000200762a */ /* 0x000e1c0003f0e200 */
[----:B0-----:R-:W-:-:S05]  /*16a0*/  @!P0 FMUL R0, R0, 1.175494350822287508e-38 ;  /* 0x0080000000008820 */ /* 0x001fca0000400000 */
[----:B------:R-:W-:-:S04]  /*16b0*/  F2FP.BF16.PACK_AB R0, RZ, R0 ;  /* 0x00000000ff00723e */ /* 0x000fc800000010ff */
[----:B------:R-:W-:Y:S01]  /*16c0*/  PRMT R22, R0, 0x7610, R22 ;  /* 0x0000761000167816 */ /* 0x000fe20000000016 */
[----:B------:R-:W-:Y:S05]  /*16d0*/  BRA `(.L_x_317) ;  /* 0x00000b8000007947 */ /* 0x000fea0003800000 */
.L_x_312:
        /* <DEDUP_REMOVED lines=14> */
.L_x_326:
[----:B------:R-:W2:Y:S02]  /*17c0*/  LDG.E.64 R2, [R2.64] ;  /* 0x0000002402027981 */ /* 0x000ea4000c1e1b00 */
[----:B--2---:R-:W0:Y:S01]  /*17d0*/  F2F.F32.F64 R0, R2 ;  /* 0x0000000200007310 */ /* 0x004e220000301000 */
[----:B------:R-:W0:-:S14]  /*17e0*/  DSETP.GEU.AND P0, PT, |R2|, c[0x2][0x0], PT ;  /* 0x008000000200762a */ /* 0x000e1c0003f0e200 */
[----:B0-----:R-:W-:-:S05]  /*17f0*/  @!P0 FMUL R0, R0, 1.175494350822287508e-38 ;  /* 0x0080000000008820 */ /* 0x001fca0000400000 */
[----:B------:R-:W-:-:S04]  /*1800*/  F2FP.BF16.PACK_AB R0, RZ, R0 ;  /* 0x00000000ff00723e */ /* 0x000fc800000010ff */
[----:B------:R-:W-:Y:S01]  /*1810*/  PRMT R22, R0, 0x7610, R22 ;  /* 0x0000761000167816 */ /* 0x000fe20000000016 */
[----:B------:R-:W-:Y:S05]  /*1820*/  BRA `(.L_x_317) ;  /* 0x00000a3000007947 */ /* 0x000fea0003800000 */
.L_x_325:
        /* <DEDUP_REMOVED lines=28> */
.L_x_328:
        /* <DEDUP_REMOVED lines=15> */
.L_x_327:
[----:B------:R0:W5:Y:S01]  /*1ae0*/  LDG.E.U16 R22, [R2.64] ;  /* 0x0000002402167981 */ /* 0x000162000c1e1500 */
[----:B------:R-:W-:Y:S05]  /*1af0*/  BRA `(.L_x_317) ;  /* 0x0000076000007947 */ /* 0x000fea0003800000 */
.L_x_324:
        /* <DEDUP_REMOVED lines=12> */
.L_x_331:
        /* <DEDUP_REMOVED lines=21> */
.L_x_335:
[----:B------:R-:W-:Y:S05]  /*1d10*/  BSYNC B1 ;  /* 0x0000000000017941 */ /* 0x000fea0003800000 */
.L_x_334:
[----:B------:R-:W-:Y:S01]  /*1d20*/  LEA R3, R0, 0x3b800000, 0x17 ;  /* 0x3b80000000037811 */ /* 0x000fe200078eb8ff */
[----:B------:R-:W-:-:S05]  /*1d30*/  IMAD.SHL.U32 R0, R2, 0x100000, RZ ;  /* 0x0010000002007824 */ /* 0x000fca00078e00ff */
[----:B------:R-:W-:Y:S02]  /*1d40*/  LOP3.LUT R0, R3, R0, R4, 0xfe, !PT ;  /* 0x0000000003007212 */ /* 0x000fe400078efe04 */
.L_x_333:
[----:B------:R-:W-:Y:S05]  /*1d50*/  BSYNC B0 ;  /* 0x0000000000007941 */ /* 0x000fea0003800000 */
.L_x_332:
[----:B------:R-:W-:-:S04]  /*1d60*/  F2FP.BF16.PACK_AB R0, RZ, R0 ;  /* 0x00000000ff00723e */ /* 0x000fc800000010ff */
[----:B------:R-:W-:Y:S01]  /*1d70*/  PRMT R22, R0, 0x7610, R22 ;  /* 0x0000761000167816 */ /* 0x000fe20000000016 */
[----:B------:R-:W-:Y:S05]  /*1d80*/  BRA `(.L_x_317) ;  /* 0x000004d000007947 */ /* 0x000fea0003800000 */
.L_x_330:
        /* <DEDUP_REMOVED lines=21> */
.L_x_339:
[----:B------:R-:W-:Y:S05]  /*1ee0*/  BSYNC B1 ;  /* 0x0000000000017941 */ /* 0x000fea0003800000 */
.L_x_338:
[----:B------:R-:W-:Y:S01]  /*1ef0*/  LEA R3, R0, 0x37800000, 0x17 ;  /* 0x3780000000037811 */ /* 0x000fe200078eb8ff */
[----:B------:R-:W-:-:S05]  /*1f00*/  IMAD.SHL.U32 R0, R2, 0x200000, RZ ;  /* 0x0020000002007824 */ /* 0x000fca00078e00ff */
[----:B------:R-:W-:Y:S02]  /*1f10*/  LOP3.LUT R0, R3, R0, R4, 0xfe, !PT ;  /* 0x0000000003007212 */ /* 0x000fe400078efe04 */
.L_x_337:
[----:B------:R-:W-:Y:S05]  /*1f20*/  BSYNC B0 ;  /* 0x0000000000007941 */ /* 0x000fea0003800000 */
.L_x_336:
[----:B------:R-:W-:-:S04]  /*1f30*/  F2FP.BF16.PACK_AB R0, RZ, R0 ;  /* 0x00000000ff00723e */ /* 0x000fc800000010ff */
[----:B------:R-:W-:Y:S01]  /*1f40*/  PRMT R22, R0, 0x7610, R22 ;  /* 0x0000761000167816 */ /* 0x000fe20000000016 */
[----:B------:R-:W-:Y:S05]  /*1f50*/  BRA `(.L_x_317) ;  /* 0x0000030000007947 */ /* 0x000fea0003800000 */
.L_x_329:
        /* <DEDUP_REMOVED lines=14> */
.L_x_343:
[----:B------:R-:W-:Y:S05]  /*2040*/  BSYNC B0 ;  /* 0x0000000000007941 */ /* 0x000fea0003800000 */
.L_x_342:
[----:B------:R-:W-:-:S04]  /*2050*/  F2FP.BF16.PACK_AB R0, RZ, R0 ;  /* 0x00000000ff00723e */ /* 0x000fc800000010ff */
[----:B------:R-:W-:Y:S01]  /*2060*/  PRMT R22, R0, 0x7610, R22 ;  /* 0x0000761000167816 */ /* 0x000fe20000000016 */
[----:B------:R-:W-:Y:S05]  /*2070*/  BRA `(.L_x_317) ;  /* 0x000001e000007947 */ /* 0x000fea0003800000 */
.L_x_316:
        /* <DEDUP_REMOVED lines=18> */
[----:B0----5:R-:W-:Y:S05]  /*21a0*/  CALL.ABS.NOINC R2 ;  /* 0x0000000002007343 */ /* 0x021fea0003c00000 */
[----:B------:R-:W-:Y:S01]  /*21b0*/  PRMT R22, RZ, 0x7610, R22 ;  /* 0x00007610ff167816 */ /* 0x000fe20000000016 */
[----:B------:R-:W-:Y:S05]  /*21c0*/  BRA `(.L_x_317) ;  /* 0x0000009000007947 */ /* 0x000fea0003800000 */
.L_x_341:
[----:B------:R-:W2:Y:S02]  /*21d0*/  LDG.E.64 R2, [R2.64] ;  /* 0x0000002402027981 */ /* 0x000ea4000c1e1b00 */
[----:B--2---:R-:W0:Y:S02]  /*21e0*/  I2F.U64 R0, R2 ;  /* 0x0000000200007312 */ /* 0x004e240000301000 */
[----:B0-----:R-:W-:-:S04]  /*21f0*/  F2FP.BF16.PACK_AB R0, RZ, R0 ;  /* 0x00000000ff00723e */ /* 0x001fc800000010ff */
[----:B------:R-:W-:Y:S01]  /*2200*/  PRMT R22, R0, 0x7610, R22 ;  /* 0x0000761000167816 */ /* 0x000fe20000000016 */
[----:B------:R-:W-:Y:S05]  /*2210*/  BRA `(.L_x_317) ;  /* 0x0000004000007947 */ /* 0x000fea0003800000 */
.L_x_340:
[----:B------:R-:W2:Y:S02]  /*2220*/  LDG.E R2, [R2.64] ;  /* 0x0000002402027981 */ /* 0x000ea4000c1e1900 */
[----:B--2---:R-:W0:Y:S02]  /*2230*/  I2F.U32 R0, R2 ;  /* 0x0000000200007306 */ /* 0x004e240000201000 */
[----:B0-----:R-:W-:-:S04]  /*2240*/  F2FP.BF16.PACK_AB R0, RZ, R0 ;  /* 0x00000000ff00723e */ /* 0x001fc800000010ff */
[----:B------:R-:W-:Y:S02]  /*2250*/  PRMT R22, R0, 0x7610, R22 ;  /* 0x0000761000167816 */ /* 0x000fe40000000016 */
.L_x_317:
[----:B------:R-:W-:-:S05]  /*2260*/  IADD3 R24, R24, 0x80, RZ ;  /* 0x0000008018187810 */ /* 0x000fca0007ffe0ff */
.L_x_311:
[----:B------:R-:W-:Y:S05]  /*2270*/  BSYNC B6 ;  /* 0x0000000000067941 */ /* 0x000fea0003800000 */
.L_x_310:
[----:B------:R-:W-:Y:S01]  /*2280*/  ISETP.GE.AND P0, PT, R24, R17, PT ;  /* 0x000000111800720c */ /* 0x000fe20003f06270 */
[----:B------:R-:W-:Y:S01]  /*2290*/  BSSY B6, `(.L_x_344) ;  /* 0x000010f000067945 */ /* 0x000fe20003800000 */
[----:B------:R-:W-:Y:S02]  /*22a0*/  PRMT R18, RZ, 0x7610, R18 ;  /* 0x00007610ff127816 */ /* 0x000fe40000000012 */
[----:B------:R-:W-:-:S09]  /*22b0*/  PRMT R25, RZ, 0x7610, R25 ;  /* 0x00007610ff197816 */ /* 0x000fd20000000019 */
        /* <DEDUP_REMOVED lines=22> */
.L_x_349:
[----:B------:R-:W2:Y:S02]  /*2420*/  LDG.E.U8 R2, [R2.64] ;  /* 0x0000002402027981 */ /* 0x000ea4000c1e1100 */
[----:B--2---:R-:W0:Y:S02]  /*2430*/  I2F.U16 R0, R2 ;  /* 0x0000000200007306 */ /* 0x004e240000101000 */
[----:B0-----:R-:W-:-:S04]  /*2440*/  F2FP.BF16.PACK_AB R0, RZ, R0 ;  /* 0x00000000ff00723e */ /* 0x001fc800000010ff */
[----:B------:R-:W-:Y:S01]  /*2450*/  PRMT R25, R0, 0x7610, R25 ;  /* 0x0000761000197816 */ /* 0x000fe20000000019 */
[----:B------:R-:W-:Y:S05]  /*2460*/  BRA `(.L_x_351) ;  /* 0x00000f0000007947 */ /* 0x000fea0003800000 */
.L_x_348:
        /* <DEDUP_REMOVED lines=11> */
.L_x_353:
[----:B------:R-:W2:Y:S02]  /*2520*/  LDG.E R2, [R2.64] ;  /* 0x0000002402027981 */ /* 0x000ea4000c1e1900 */
[----:B--2---:R-:W0:Y:S02]  /*2530*/  I2F R0, R2 ;  /* 0x0000000200007306 */ /* 0x004e240000201400 */
[----:B0-----:R-:W-:-:S04]  /*2540*/  F2FP.BF16.PACK_AB R0, RZ, R0 ;  /* 0x00000000ff00723e */ /* 0x001fc800000010ff */
[----:B------:R-:W-:Y:S01]  /*2550*/  PRMT R25, R0, 0x7610, R25 ;  /* 0x0000761000197816 */ /* 0x000fe20000000019 */
[----:B------:R-:W-:Y:S05]  /*2560*/  BRA `(.L_x_351) ;  /* 0x00000e0000007947 */ /* 0x000fea0003800000 */
.L_x_352:
[----:B------:R-:W2:Y:S02]  /*2570*/  LDG.E.U16 R2, [R2.64] ;  /* 0x0000002402027981 */ /* 0x000ea4000c1e1500 */
[----:B--2---:R-:W0:Y:S02]  /*2580*/  I2F.S16 R0, R2 ;  /* 0x0000000200007306 */ /* 0x004e240000101400 */
[----:B0-----:R-:W-:-:S04]  /*2590*/  F2FP.BF16.PACK_AB R0, RZ, R0 ;  /* 0x00000000ff00723e */ /* 0x001fc800000010ff */
[----:B------:R-:W-:Y:S01]  /*25a0*/  PRMT R25, R0, 0x7610, R25 ;  /* 0x0000761000197816 */ /* 0x000fe20000000019 */
[----:B------:R-:W-:Y:S05]  /*25b0*/  BRA `(.L_x_351) ;  /* 0x00000db000007947 */ /* 0x000fea0003800000 */
.L_x_347:
        /* <DEDUP_REMOVED lines=9> */
.L_x_355:
[----:B------:R-:W2:Y:S02]  /*2650*/  LDG.E.U16 R0, [R2.64] ;  /* 0x0000002402007981 */ /* 0x000ea4000c1e1500 */
[----:B--2---:R-:W-:-:S05]  /*2660*/  HADD2.F32 R0, -RZ, R0.H0_H0 ;  /* 0x20000000ff007230 */ /* 0x004fca0000004100 */
[----:B------:R-:W-:-:S04]  /*2670*/  F2FP.BF16.PACK_AB R0, RZ, R0 ;  /* 0x00000000ff00723e */ /* 0x000fc800000010ff */
[----:B------:R-:W-:Y:S01]  /*2680*/  PRMT R25, R0, 0x7610, R25 ;  /* 0x0000761000197816 */ /* 0x000fe20000000019 */
[----:B------:R-:W-:Y:S05]  /*2690*/  BRA `(.L_x_351) ;  /* 0x00000cd000007947 */ /* 0x000fea0003800000 */
.L_x_354:
        /* <DEDUP_REMOVED lines=9> */
.L_x_357:
[----:B------:R-:W2:Y:S02]  /*2730*/  LDG.E.U16 R2, [R2.64] ;  /* 0x0000002402027981 */ /* 0x000ea4000c1e1500 */
[----:B--2---:R-:W-:-:S05]  /*2740*/  HADD2.F32 R0, -RZ, R2.H0_H0 ;  /* 0x20000002ff007230 */ /* 0x004fca0000004100 */
[----:B------:R-:W-:-:S04]  /*2750*/  F2FP.BF16.PACK_AB R0, RZ, R0 ;  /* 0x00000000ff00723e */ /* 0x000fc800000010ff */
[----:B------:R-:W-:Y:S01]  /*2760*/  PRMT R25, R0, 0x7610, R25 ;  /* 0x0000761000197816 */ /* 0x000fe20000000019 */
[----:B------:R-:W-:Y:S05]  /*2770*/  BRA `(.L_x_351) ;  /* 0x00000bf000007947 */ /* 0x000fea0003800000 */
.L_x_356:
[----:B------:R-:W2:Y:S02]  /*2780*/  LDG.E.64 R2, [R2.64] ;  /* 0x0000002402027981 */ /* 0x000ea4000c1e1b00 */
[----:B--2---:R-:W0:Y:S01]  /*2790*/  F2F.F32.F64 R0, R2 ;  /* 0x0000000200007310 */ /* 0x004e220000301000 */
[----:B------:R-:W0:-:S14]  /*27a0*/  DSETP.GEU.AND P0, PT, |R2|, c[0x2][0x0], PT ;  /* 0x008000000200762a */ /* 0x000e1c0003f0e200 */
[----:B0-----:R-:W-:-:S05]  /*27b0*/  @!P0 FMUL R0, R0, 1.175494350822287508e-38 ;  /* 0x0080000000008820 */ /* 0x001fca0000400000 */
[----:B------:R-:W-:-:S04]  /*27c0*/  F2FP.BF16.PACK_AB R0, RZ, R0 ;  /* 0x00000000ff00723e */ /* 0x000fc800000010ff */
[----:B------:R-:W-:Y:S01]  /*27d0*/  PRMT R25, R0, 0x7610, R25 ;  /* 0x0000761000197816 */ /* 0x000fe20000000019 */
[----:B------:R-:W-:Y:S05]  /*27e0*/  BRA `(.L_x_351) ;  /* 0x00000b8000007947 */ /* 0x000fea0003800000 */
.L_x_346:
        /* <DEDUP_REMOVED lines=14> */
.L_x_360:
[----:B------:R-:W2:Y:S02]  /*28d0*/  LDG.E.64 R2, [R2.64] ;  /* 0x0000002402027981 */ /* 0x000ea4000c1e1b00 */
[----:B--2---:R-:W0:Y:S01]  /*28e0*/  F2F.F32.F64 R0, R2 ;  /* 0x0000000200007310 */ /* 0x004e220000301000 */
[----:B------:R-:W0:-:S14]  /*28f0*/  DSETP.GEU.AND P0, PT, |R2|, c[0x2][0x0], PT ;  /* 0x008000000200762a */ /* 0x000e1c0003f0e200 */
[----:B0-----:R-:W-:-:S05]  /*2900*/  @!P0 FMUL R0, R0, 1.175494350822287508e-38 ;  /* 0x0080000000008820 */ /* 0x001fca0000400000 */
[----:B------:R-:W-:-:S04]  /*2910*/  F2FP.BF16.PACK_AB R0, RZ, R0 ;  /* 0x00000000ff00723e */ /* 0x000fc800000010ff */
[----:B------:R-:W-:Y:S01]  /*2920*/  PRMT R25, R0, 0x7610, R25 ;  /* 0x0000761000197816 */ /* 0x000fe20000000019 */
[----:B------:R-:W-:Y:S05]  /*2930*/  BRA `(.L_x_351) ;  /* 0x00000a3000007947 */ /* 0x000fea0003800000 */
.L_x_359:
        /* <DEDUP_REMOVED lines=28> */
.L_x_362:
        /* <DEDUP_REMOVED lines=15> */
.L_x_361:
[----:B------:R0:W5:Y:S01]  /*2bf0*/  LDG.E.U16 R25, [R2.64] ;  /* 0x0000002402197981 */ /* 0x000162000c1e1500 */
[----:B------:R-:W-:Y:S05]  /*2c00*/  BRA `(.L_x_351) ;  /* 0x0000076000007947 */ /* 0x000fea0003800000 */
.L_x_358:
        /* <DEDUP_REMOVED lines=12> */
.L_x_365:
        /* <DEDUP_REMOVED lines=21> */
.L_x_369:
[----:B------:R-:W-:Y:S05]  /*2e20*/  BSYNC B1 ;  /* 0x0000000000017941 */ /* 0x000fea0003800000 */
.L_x_368:
[----:B------:R-:W-:Y:S01]  /*2e30*/  LEA R3, R0, 0x3b800000, 0x17 ;  /* 0x3b80000000037811 */ /* 0x000fe200078eb8ff */
[----:B------:R-:W-:-:S05]  /*2e40*/  IMAD.SHL.U32 R0, R2, 0x100000, RZ ;  /* 0x0010000002007824 */ /* 0x000fca00078e00ff */
[----:B------:R-:W-:Y:S02]  /*2e50*/  LOP3.LUT R0, R3, R0, R4, 0xfe, !PT ;  /* 0x0000000003007212 */ /* 0x000fe400078efe04 */
.L_x_367:
[----:B------:R-:W-:Y:S05]  /*2e60*/  BSYNC B0 ;  /* 0x0000000000007941 */ /* 0x000fea0003800000 */
.L_x_366:
[----:B------:R-:W-:-:S04]  /*2e70*/  F2FP.BF16.PACK_AB R0, RZ, R0 ;  /* 0x00000000ff00723e */ /* 0x000fc800000010ff */
[----:B------:R-:W-:Y:S01]  /*2e80*/  PRMT R25, R0, 0x7610, R25 ;  /* 0x0000761000197816 */ /* 0x000fe20000000019 */
[----:B------:R-:W-:Y:S05]  /*2e90*/  BRA `(.L_x_351) ;  /* 0x000004d000007947 */ /* 0x000fea0003800000 */
.L_x_364:
        /* <DEDUP_REMOVED lines=21> */
.L_x_373:
[----:B------:R-:W-:Y:S05]  /*2ff0*/  BSYNC B1 ;  /* 0x0000000000017941 */ /* 0x000fea0003800000 */
.L_x_372:
[----:B------:R-:W-:Y:S01]  /*3000*/  LEA R3, R0, 0x37800000, 0x17 ;  /* 0x3780000000037811 */ /* 0x000fe200078eb8ff */
[----:B------:R-:W-:-:S05]  /*3010*/  IMAD.SHL.U32 R0, R2, 0x200000, RZ ;  /* 0x0020000002007824 */ /* 0x000fca00078e00ff */
[----:B------:R-:W-:Y:S02]  /*3020*/  LOP3.LUT R0, R3, R0, R4, 0xfe, !PT ;  /* 0x0000000003007212 */ /* 0x000fe400078efe04 */
.L_x_371:
[----:B------:R-:W-:Y:S05]  /*3030*/  BSYNC B0 ;  /* 0x0000000000007941 */ /* 0x000fea0003800000 */
.L_x_370:
[----:B------:R-:W-:-:S04]  /*3040*/  F2FP.BF16.PACK_AB R0, RZ, R0 ;  /* 0x00000000ff00723e */ /* 0x000fc800000010ff */
[----:B------:R-:W-:Y:S01]  /*3050*/  PRMT R25, R0, 0x7610, R25 ;  /* 0x0000761000197816 */ /* 0x000fe20000000019 */
[----:B------:R-:W-:Y:S05]  /*3060*/  BRA `(.L_x_351) ;  /* 0x0000030000007947 */ /* 0x000fea0003800000 */
.L_x_363:
        /* <DEDUP_REMOVED lines=14> */
.L_x_377:
[----:B------:R-:W-:Y:S05]  /*3150*/  BSYNC B0 ;  /* 0x0000000000007941 */ /* 0x000fea0003800000 */
.L_x_376:
[----:B------:R-:W-:-:S04]  /*3160*/  F2FP.BF16.PACK_AB R0, RZ, R0 ;  /* 0x00000000ff00723e */ /* 0x000fc800000010ff */
[----:B------:R-:W-:Y:S01]  /*3170*/  PRMT R25, R0, 0x7610, R25 ;  /* 0x0000761000197816 */ /* 0x000fe20000000019 */
[----:B------:R-:W-:Y:S05]  /*3180*/  BRA `(.L_x_351) ;  /* 0x000001e000007947 */ /* 0x000fea0003800000 */
.L_x_350:
        /* <DEDUP_REMOVED lines=21> */
.L_x_375:
[----:B------:R-:W2:Y:S02]  /*32e0*/  LDG.E.64 R2, [R2.64] ;  /* 0x0000002402027981 */ /* 0x000ea4000c1e1b00 */
[----:B--2---:R-:W0:Y:S02]  /*32f0*/  I2F.U64 R0, R2 ;  /* 0x0000000200007312 */ /* 0x004e240000301000 */
[----:B0-----:R-:W-:-:S04]  /*3300*/  F2FP.BF16.PACK_AB R0, RZ, R0 ;  /* 0x00000000ff00723e */ /* 0x001fc800000010ff */
[----:B------:R-:W-:Y:S01]  /*3310*/  PRMT R25, R0, 0x7610, R25 ;  /* 0x0000761000197816 */ /* 0x000fe20000000019 */
[----:B------:R-:W-:Y:S05]  /*3320*/  BRA `(.L_x_351) ;  /* 0x0000004000007947 */ /* 0x000fea0003800000 */
.L_x_374:
[----:B------:R-:W2:Y:S02]  /*3330*/  LDG.E R2, [R2.64] ;  /* 0x0000002402027981 */ /* 0x000ea4000c1e1900 */
[----:B--2---:R-:W0:Y:S02]  /*3340*/  I2F.U32 R0, R2 ;  /* 0x0000000200007306 */ /* 0x004e240000201000 */
[----:B0-----:R-:W-:-:S04]  /*3350*/  F2FP.BF16.PACK_AB R0, RZ, R0 ;  /* 0x00000000ff00723e */ /* 0x001fc800000010ff */
[----:B------:R-:W-:Y:S02]  /*3360*/  PRMT R25, R0, 0x7610, R25 ;  /* 0x0000761000197816 */ /* 0x000fe40000000019 */
.L_x_351:
[----:B------:R-:W-:-:S05]  /*3370*/  IADD3 R24, R24, 0x80, RZ ;  /* 0x0000008018187810 */ /* 0x000fca0007ffe0ff */
.L_x_345:
[----:B------:R-:W-:Y:S05]  /*3380*/  BSYNC B6 ;  /* 0x0000000000067941 */ /* 0x000fea0003800000 */
.L_x_344:
[----:B------:R-:W-:Y:S01]  /*3390*/  ISETP.GE.AND P0, PT, R24, R17, PT ;  /* 0x000000111800720c */ /* 0x000fe20003f06270 */
[----:B------:R-:W-:-:S12]  /*33a0*/  BSSY B6, `(.L_x_378) ;  /* 0x000010b000067945 */ /* 0x000fd80003800000 */
[----:B------:R-:W-:Y:S05]  /*33b0*/  @P0 BRA `(.L_x_379) ;  /* 0x0000109000000947 */ /* 0x000fea0003800000 */
[----:B------:R-:W-:Y:S01]  /*33c0*/  PRMT R0, R19, 0x9910, RZ ;  /* 0x0000991013007816 */ /* 0x000fe200000000ff */
[----:B------:R-:W-:-:S03]  /*33d0*/  IMAD R24, R16, 0x200, R24 ;  /* 0x0000020010187824 */ /* 0x000fc600078e0218 */
[----:B------:R-:W-:Y:S01]  /*33e0*/  ISETP.GT.AND P1, PT, R0, 0x9, PT ;  /* 0x000000090000780c */ /* 0x000fe20003f24270 */
[----:B------:R-:W-:-:S05]  /*33f0*/  IMAD R24, R24, c[0x0][0x180], RZ ;  /* 0x0000600018187a24 */ /* 0x000fca00078e02ff */
[----:B0-----:R-:W-:-:S05]  /*3400*/  IADD3 R2, P0, R24, c[0x0][0x170], RZ ;  /* 0x00005c0018027a10 */ /* 0x001fca0007f1e0ff */
        /* <DEDUP_REMOVED lines=15> */
.L_x_383:
[----:B------:R-:W2:Y:S02]  /*3500*/  LDG.E.U8 R2, [R2.64] ;  /* 0x0000002402027981 */ /* 0x000ea4000c1e1100 */
[----:B--2---:R-:W0:Y:S02]  /*3510*/  I2F.U16 R0, R2 ;  /* 0x0000000200007306 */ /* 0x004e240000101000 */
[----:B0-----:R-:W-:-:S04]  /*3520*/  F2FP.BF16.PACK_AB R0, RZ, R0 ;  /* 0x00000000ff00723e */ /* 0x001fc800000010ff */
[----:B------:R-:W-:Y:S01]  /*3530*/  PRMT R18, R0, 0x7610, R18 ;  /* 0x0000761000127816 */ /* 0x000fe20000000012 */
[----:B------:R-:W-:Y:S05]  /*3540*/  BRA `(.L_x_379) ;  /* 0x00000f0000007947 */ /* 0x000fea0003800000 */
.L_x_382:
        /* <DEDUP_REMOVED lines=11> */
.L_x_386:
[----:B------:R-:W2:Y:S02]  /*3600*/  LDG.E R2, [R2.64] ;  /* 0x0000002402027981 */ /* 0x000ea4000c1e1900 */
[----:B--2---:R-:W0:Y:S02]  /*3610*/  I2F R0, R2 ;  /* 0x0000000200007306 */ /* 0x004e240000201400 */
[----:B0-----:R-:W-:-:S04]  /*3620*/  F2FP.BF16.PACK_AB R0, RZ, R0 ;  /* 0x00000000ff00723e */ /* 0x001fc800000010ff */
[----:B------:R-:W-:Y:S01]  /*3630*/  PRMT R18, R0, 0x7610, R18 ;  /* 0x0000761000127816 */ /* 0x000fe20000000012 */
[----:B------:R-:W-:Y:S05]  /*3640*/  BRA `(.L_x_379) ;  /* 0x00000e0000007947 */ /* 0x000fea0003800000 */
.L_x_385:
[----:B------:R-:W2:Y:S02]  /*3650*/  LDG.E.U16 R2, [R2.64] ;  /* 0x0000002402027981 */ /* 0x000ea4000c1e1500 */
[----:B--2---:R-:W0:Y:S02]  /*3660*/  I2F.S16 R0, R2 ;  /* 0x0000000200007306 */ /* 0x004e240000101400 */
[----:B0-----:R-:W-:-:S04]  /*3670*/  F2FP.BF16.PACK_AB R0, RZ, R0 ;  /* 0x00000000ff00723e */ /* 0x001fc800000010ff */
[----:B------:R-:W-:Y:S01]  /*3680*/  PRMT R18, R0, 0x7610, R18 ;  /* 0x0000761000127816 */ /* 0x000fe20000000012 */
[----:B------:R-:W-:Y:S05]  /*3690*/  BRA `(.L_x_379) ;  /* 0x00000db000007947 */ /* 0x000fea0003800000 */
.L_x_381:
        /* <DEDUP_REMOVED lines=9> */
.L_x_388:
[----:B------:R-:W2:Y:S02]  /*3730*/  LDG.E.U16 R0, [R2.64] ;  /* 0x0000002402007981 */ /* 0x000ea4000c1e1500 */
[----:B--2---:R-:W-:-:S05]  /*3740*/  HADD2.F32 R0, -RZ, R0.H0_H0 ;  /* 0x20000000ff007230 */ /* 0x004fca0000004100 */
[----:B------:R-:W-:-:S04]  /*3750*/  F2FP.BF16.PACK_AB R0, RZ, R0 ;  /* 0x00000000ff00723e */ /* 0x000fc800000010ff */
[----:B------:R-:W-:Y:S01]  /*3760*/  PRMT R18, R0, 0x7610, R18 ;  /* 0x0000761000127816 */ /* 0x000fe20000000012 */
[----:B------:R-:W-:Y:S05]  /*3770*/  BRA `(.L_x_379) ;  /* 0x00000cd000007947 */ /* 0x000fea0003800000 */
.L_x_387:
        /* <DEDUP_REMOVED lines=9> */
.L_x_390:
[----:B------:R-:W2:Y:S02]  /*3810*/  LDG.E.U16 R2, [R2.64] ;  /* 0x0000002402027981 */ /* 0x000ea4000c1e1500 */
[----:B--2---:R-:W-:-:S05]  /*3820*/  HADD2.F32 R0, -RZ, R2.H0_H0 ;  /* 0x20000002ff007230 */ /* 0x004fca0000004100 */
[----:B------:R-:W-:-:S04]  /*3830*/  F2FP.BF16.PACK_AB R0, RZ, R0 ;  /* 0x00000000ff00723e */ /* 0x000fc800000010ff */
[----:B------:R-:W-:Y:S01]  /*3840*/  PRMT R18, R0, 0x7610, R18 ;  /* 0x0000761000127816 */ /* 0x000fe20000000012 */
[----:B------:R-:W-:Y:S05]  /*3850*/  BRA `(.L_x_379) ;  /* 0x00000bf000007947 */ /* 0x000fea0003800000 */
.L_x_389:
[----:B------:R-:W2:Y:S02]  /*3860*/  LDG.E.64 R2, [R2.64] ;  /* 0x0000002402027981 */ /* 0x000ea4000c1e1b00 */
[----:B--2---:R-:W0:Y:S01]  /*3870*/  F2F.F32.F64 R0, R2 ;  /* 0x0000000200007310 */ /* 0x004e220000301000 */
[----:B------:R-:W0:-:S14]  /*3880*/  DSETP.GEU.AND P0, PT, |R2|, c[0x2][0x0], PT ;  /* 0x008000000200762a */ /* 0x000e1c0003f0e200 */
[----:B0-----:R-:W-:-:S05]  /*3890*/  @!P0 FMUL R0, R0, 1.175494350822287508e-38 ;  /* 0x0080000000008820 */ /* 0x001fca0000400000 */
[----:B------:R-:W-:-:S04]  /*38a0*/  F2FP.BF16.PACK_AB R0, RZ, R0 ;  /* 0x00000000ff00723e */ /* 0x000fc800000010ff */
[----:B------:R-:W-:Y:S01]  /*38b0*/  PRMT R18, R0, 0x7610, R18 ;  /* 0x0000761000127816 */ /* 0x000fe20000000012 */
[----:B------:R-:W-:Y:S05]  /*38c0*/  BRA `(.L_x_379) ;  /* 0x00000b8000007947 */ /* 0x000fea0003800000 */
.L_x_380:
        /* <DEDUP_REMOVED lines=14> */
.L_x_393:
[----:B------:R-:W2:Y:S02]  /*39b0*/  LDG.E.64 R2, [R2.64] ;  /* 0x0000002402027981 */ /* 0x000ea4000c1e1b00 */
[----:B--2---:R-:W0:Y:S01]  /*39c0*/  F2F.F32.F64 R0, R2 ;  /* 0x0000000200007310 */ /* 0x004e220000301000 */
[----:B------:R-:W0:-:S14]  /*39d0*/  DSETP.GEU.AND P0, PT, |R2|, c[0x2][0x0], PT ;  /* 0x008000000200762a */ /* 0x000e1c0003f0e200 */
[----:B0-----:R-:W-:-:S05]  /*39e0*/  @!P0 FMUL R0, R0, 1.175494350822287508e-38 ;  /* 0x0080000000008820 */ /* 0x001fca0000400000 */
[----:B------:R-:W-:-:S04]  /*39f0*/  F2FP.BF16.PACK_AB R0, RZ, R0 ;  /* 0x00000000ff00723e */ /* 0x000fc800000010ff */
[----:B------:R-:W-:Y:S01]  /*3a00*/  PRMT R18, R0, 0x7610, R18 ;  /* 0x0000761000127816 */ /* 0x000fe20000000012 */
[----:B------:R-:W-:Y:S05]  /*3a10*/  BRA `(.L_x_379) ;  /* 0x00000a3000007947 */ /* 0x000fea0003800000 */
.L_x_392:
        /* <DEDUP_REMOVED lines=28> */
.L_x_395:
        /* <DEDUP_REMOVED lines=15> */
.L_x_394:
[----:B------:R0:W5:Y:S01]  /*3cd0*/  LDG.E.U16 R18, [R2.64] ;  /* 0x0000002402127981 */ /* 0x000162000c1e1500 */
[----:B------:R-:W-:Y:S05]  /*3ce0*/  BRA `(.L_x_379) ;  /* 0x0000076000007947 */ /* 0x000fea0003800000 */
.L_x_391:
        /* <DEDUP_REMOVED lines=12> */
.L_x_398:
        /* <DEDUP_REMOVED lines=21> */
.L_x_402:
[----:B------:R-:W-:Y:S05]  /*3f00*/  BSYNC B1 ;  /* 0x0000000000017941 */ /* 0x000fea0003800000 */
.L_x_401:
[----:B------:R-:W-:Y:S01]  /*3f10*/  LEA R3, R0, 0x3b800000, 0x17 ;  /* 0x3b80000000037811 */ /* 0x000fe200078eb8ff */
[----:B------:R-:W-:-:S05]  /*3f20*/  IMAD.SHL.U32 R0, R2, 0x100000, RZ ;  /* 0x0010000002007824 */ /* 0x000fca00078e00ff */
[----:B------:R-:W-:Y:S02]  /*3f30*/  LOP3.LUT R0, R3, R0, R4, 0xfe, !PT ;  /* 0x0000000003007212 */ /* 0x000fe400078efe04 */
.L_x_400:
[----:B------:R-:W-:Y:S05]  /*3f40*/  BSYNC B0 ;  /* 0x0000000000007941 */ /* 0x000fea0003800000 */
.L_x_399:
[----:B------:R-:W-:-:S04]  /*3f50*/  F2FP.BF16.PACK_AB R0, RZ, R0 ;  /* 0x00000000ff00723e */ /* 0x000fc800000010ff */
[----:B------:R-:W-:Y:S01]  /*3f60*/  PRMT R18, R0, 0x7610, R18 ;  /* 0x0000761000127816 */ /* 0x000fe20000000012 */
[----:B------:R-:W-:Y:S05]  /*3f70*/  BRA `(.L_x_379) ;  /* 0x000004d000007947 */ /* 0x000fea0003800000 */
.L_x_397:
        /* <DEDUP_REMOVED lines=21> */
.L_x_406:
[----:B------:R-:W-:Y:S05]  /*40d0*/  BSYNC B1 ;  /* 0x0000000000017941 */ /* 0x000fea0003800000 */
.L_x_405:
[----:B------:R-:W-:Y:S01]  /*40e0*/  LEA R3, R0, 0x37800000, 0x17 ;  /* 0x3780000000037811 */ /* 0x000fe200078eb8ff */
[----:B------:R-:W-:-:S05]  /*40f0*/  IMAD.SHL.U32 R0, R2, 0x200000, RZ ;  /* 0x0020000002007824 */ /* 0x000fca00078e00ff */
[----:B------:R-:W-:Y:S02]  /*4100*/  LOP3.LUT R0, R3, R0, R4, 0xfe, !PT ;  /* 0x0000000003007212 */ /* 0x000fe400078efe04 */
.L_x_404:
[----:B------:R-:W-:Y:S05]  /*4110*/  BSYNC B0 ;  /* 0x0000000000007941 */ /* 0x000fea0003800000 */
.L_x_403:
[----:B------:R-:W-:-:S04]  /*4120*/  F2FP.BF16.PACK_AB R0, RZ, R0 ;  /* 0x00000000ff00723e */ /* 0x000fc800000010ff */
[----:B------:R-:W-:Y:S01]  /*4130*/  PRMT R18, R0, 0x7610, R18 ;  /* 0x0000761000127816 */ /* 0x000fe20000000012 */
[----:B------:R-:W-:Y:S05]  /*4140*/  BRA `(.L_x_379) ;  /* 0x0000030000007947 */ /* 0x000fea0003800000 */
.L_x_396:
        /* <DEDUP_REMOVED lines=14> */
.L_x_410:
[----:B------:R-:W-:Y:S05]  /*4230*/  BSYNC B0 ;  /* 0x0000000000007941 */ /* 0x000fea0003800000 */
.L_x_409:
[----:B------:R-:W-:-:S04]  /*4240*/  F2FP.BF16.PACK_AB R0, RZ, R0 ;  /* 0x00000000ff00723e */ /* 0x000fc800000010ff */
[----:B------:R-:W-:Y:S01]  /*4250*/  PRMT R18, R0, 0x7610, R18 ;  /* 0x0000761000127816 */ /* 0x000fe20000000012 */
[----:B------:R-:W-:Y:S05]  /*4260*/  BRA `(.L_x_379) ;  /* 0x000001e000007947 */ /* 0x000fea0003800000 */
.L_x_384:
        /* <DEDUP_REMOVED lines=21> */
.L_x_408:
[----:B------:R-:W2:Y:S02]  /*43c0*/  LDG.E.64 R2, [R2.64] ;  /* 0x0000002402027981 */ /* 0x000ea4000c1e1b00 */
[----:B--2---:R-:W0:Y:S02]  /*43d0*/  I2F.U64 R0, R2 ;  /* 0x0000000200007312 */ /* 0x004e240000301000 */
[----:B0-----:R-:W-:-:S04]  /*43e0*/  F2FP.BF16.PACK_AB R0, RZ, R0 ;  /* 0x00000000ff00723e */ /* 0x001fc800000010ff */
[----:B------:R-:W-:Y:S01]  /*43f0*/  PRMT R18, R0, 0x7610, R18 ;  /* 0x0000761000127816 */ /* 0x000fe20000000012 */
[----:B------:R-:W-:Y:S05]  /*4400*/  BRA `(.L_x_379) ;  /* 0x0000004000007947 */ /* 0x000fea0003800000 */
.L_x_407:
[----:B------:R-:W2:Y:S02]  /*4410*/  LDG.E R2, [R2.64] ;  /* 0x0000002402027981 */ /* 0x000ea4000c1e1900 */
[----:B--2---:R-:W0:Y:S02]  /*4420*/  I2F.U32 R0, R2 ;  /* 0x0000000200007306 */ /* 0x004e240000201000 */
[----:B0-----:R-:W-:-:S04]  /*4430*/  F2FP.BF16.PACK_AB R0, RZ, R0 ;  /* 0x00000000ff00723e */ /* 0x001fc800000010ff */
[----:B------:R-:W-:Y:S02]  /*4440*/  PRMT R18, R0, 0x7610, R18 ;  /* 0x0000761000127816 */ /* 0x000fe40000000012 */
.L_x_379:
[----:B------:R-:W-:Y:S05]  /*4450*/  BSYNC B6 ;  /* 0x0000000000067941 */ /* 0x000fea0003800000 */
.L_x_378:
[----:B------:R-:W1:Y:S01]  /*4460*/  S2R R19, SR_TID.X ;  /* 0x0000000000137919 */ /* 0x000e620000002100 */
[----:B------:R-:W-:Y:S01]  /*4470*/  BSSY B0, `(.L_x_411) ;  /* 0x000002e000007945 */ /* 0x000fe20003800000 */
[----:B-1----:R-:W-:-:S13]  /*4480*/  ISETP.GE.AND P0, PT, R19, R17, PT ;  /* 0x000000111300720c */ /* 0x002fda0003f06270 */
[----:B------:R-:W-:Y:S05]  /*4490*/  @P0 BRA `(.L_x_412) ;  /* 0x000002b000000947 */ /* 0x000fea0003800000 */
[----:B-----5:R-:W-:Y:S01]  /*44a0*/  PRMT R23, RZ, 0x5410, R23 ;  /* 0x00005410ff177816 */ /* 0x020fe20000000017 */
[----:B------:R-:W-:Y:S01]  /*44b0*/  IMAD.MOV.U32 R6, RZ, RZ, 0x3e800000 ;  /* 0x3e800000ff067424 */ /* 0x000fe200078e00ff */
[----:B------:R-:W-:Y:S01]  /*44c0*/  BSSY B1, `(.L_x_413) ;  /* 0x0000026000017945 */ /* 0x000fe20003800000 */
[----:B------:R-:W-:Y:S01]  /*44d0*/  IMAD.MOV.U32 R7, RZ, RZ, 0x3d39bf78 ;  /* 0x3d39bf78ff077424 */ /* 0x000fe200078e00ff */
[C---:B------:R-:W-:Y:S01]  /*44e0*/  FSETP.GT.FTZ.AND P1, PT, |R23|.reuse, 8.50705917302346158658e+37, PT ;  /* 0x7e8000001700780b */ /* 0x040fe20003f34200 */
[----:B------:R-:W-:-:S04]  /*44f0*/  FADD.FTZ R0, |R23|, -RZ ;  /* 0x800000ff17007221 */ /* 0x000fc80000010200 */
[----:B0-----:R-:W-:-:S06]  /*4500*/  FADD.FTZ R2, -R0, 1 ;  /* 0x3f80000000027421 */ /* 0x001fcc0000010100 */
        /* <DEDUP_REMOVED lines=11> */
[----:B------:R-:W-:-:S04]  /*45c0*/  FFMA.FTZ R5, R5, R6, -1 ;  /* 0xbf80000005057423 */ /* 0x000fc80000010006 */
[----:B------:R-:W-:-:S04]  /*45d0*/  FADD.FTZ R4, R4, R5 ;  /* 0x0000000504047221 */ /* 0x000fc80000010000 */
[----:B------:R-:W-:-:S04]  /*45e0*/  FFMA.FTZ R5, R4, -R7, 0.10546888411045074463 ;  /* 0x3dd8001204057423 */ /* 0x000fc80000010807 */
[C---:B------:R-:W-:Y:S02]  /*45f0*/  FFMA.FTZ R5, R4.reuse, R5, -0.13229703903198242188 ;  /* 0xbe0778e004057423 */ /* 0x040fe40000010005 */
[----:B0-----:R-:W-:Y:S02]  /*4600*/  FMUL.FTZ R2, R3, 1.1920928955078125e-07 ;  /* 0x3400000003027820 */ /* 0x001fe40000410000 */
        /* <DEDUP_REMOVED lines=8> */
[----:B------:R-:W-:Y:S02]  /*4690*/  IMAD.MOV.U32 R4, RZ, RZ, 0x3f000000 ;  /* 0x3f000000ff047424 */ /* 0x000fe400078e00ff */
[----:B------:R-:W-:-:S03]  /*46a0*/  FFMA.FTZ R2, R2, 0.69314718246459960938, R5 ;  /* 0x3f31721802027823 */ /* 0x000fc60000010005 */
[----:B------:R-:W-:Y:S01]  /*46b0*/  LOP3.LUT R23, R4, 0x80000000, R23, 0xb8, !PT ;  /* 0x8000000004177812 */ /* 0x000fe200078eb817 */
[----:B------:R-:W-:Y:S05]  /*46c0*/  @!P1 BRA `(.L_x_414) ;  /* 0x0000005000009947 */ /* 0x000fea0003800000 */
[C---:B------:R-:W-:Y:S02]  /*46d0*/  ISETP.GE.AND P1, PT, R0.reuse, -0x407fffff, PT ;  /* 0xbf8000010000780c */ /* 0x040fe40003f26270 */
[----:B------:R-:W-:-:S11]  /*46e0*/  FSETP.NEU.FTZ.AND P2, PT, R0, RZ, PT ;  /* 0x000000ff0000720b */ /* 0x000fd60003f5d000 */
[----:B------:R-:W-:-:S04]  /*46f0*/  @P1 IMAD.MOV.U32 R3, RZ, RZ, 0x7f800000 ;  /* 0x7f800000ff031424 */ /* 0x000fc800078e00ff */
[----:B------:R-:W-:-:S05]  /*4700*/  @P1 FFMA.FTZ R2, R0, R3, +INF ;  /* 0x7f80000000021423 */ /* 0x000fca0000010003 */
[----:B------:R-:W-:Y:S02]  /*4710*/  FSEL R2, R2, -RZ, P2 ;  /* 0x800000ff02027208 */ /* 0x000fe40001000000 */
.L_x_414:
[----:B------:R-:W-:Y:S05]  /*4720*/  BSYNC B1 ;  /* 0x0000000000017941 */ /* 0x000fea0003800000 */
.L_x_413:
[----:B------:R-:W-:-:S05]  /*4730*/  FMUL.FTZ R0, R23, R2 ;  /* 0x0000000217007220 */ /* 0x000fca0000410000 */
[----:B------:R-:W-:Y:S02]  /*4740*/  F2FP.BF16.PACK_AB R0, RZ, R0 ;  /* 0x00000000ff00723e */ /* 0x000fe400000010ff */
.L_x_412:
[----:B------:R-:W-:Y:S05]  /*4750*/  BSYNC B0 ;  /* 0x0000000000007941 */ /* 0x000fea0003800000 */
.L_x_411:
[----:B------:R-:W-:Y:S01]  /*4760*/  IADD3 R24, R19, 0x80, RZ ;  /* 0x0000008013187810 */ /* 0x000fe20007ffe0ff */
[----:B------:R-:W-:Y:S03]  /*4770*/  BSSY B0, `(.L_x_415) ;  /* 0x000002e000007945 */ /* 0x000fe60003800000 */
[----:B------:R-:W-:-:S13]  /*4780*/  ISETP.GE.AND P1, PT, R24, R17, PT ;  /* 0x000000111800720c */ /* 0x000fda0003f26270 */
[----:B------:R-:W-:Y:S05]  /*4790*/  @P1 BRA `(.L_x_416) ;  /* 0x000002b000001947 */ /* 0x000fea0003800000 */
[----:B-----5:R-:W-:Y:S01]  /*47a0*/  PRMT R22, RZ, 0x5410, R22 ;  /* 0x00005410ff167816 */ /* 0x020fe20000000016 */
[----:B------:R-:W-:Y:S01]  /*47b0*/  IMAD.MOV.U32 R7, RZ, RZ, 0x3e800000 ;  /* 0x3e800000ff077424 */ /* 0x000fe200078e00ff */
[----:B------:R-:W-:Y:S02]  /*47c0*/  BSSY B1, `(.L_x_417) ;  /* 0x0000026000017945 */ /* 0x000fe40003800000 */
        /* <DEDUP_REMOVED lines=18> */
[----:B------:R-:W-:-:S03]  /*48f0*/  FFMA.FTZ R4, R3, -R6, 0.10546888411045074463 ;  /* 0x3dd8001203047423 */ /* 0x000fc60000010806 */
[----:B------:R-:W-:Y:S01]  /*4900*/  LOP3.LUT R22, R7, 0x80000000, R22, 0xb8, !PT ;  /* 0x8000000007167812 */ /* 0x000fe200078eb816 */
[----:B------:R-:W-:-:S04]  /*4910*/  FFMA.FTZ R4, R3, R4, -0.13229703903198242188 ;  /* 0xbe0778e003047423 */ /* 0x000fc80000010004 */
        /* <DEDUP_REMOVED lines=16> */
.L_x_418:
[----:B------:R-:W-:Y:S05]  /*4a20*/  BSYNC B1 ;  /* 0x0000000000017941 */ /* 0x000fea0003800000 */
.L_x_417:
[----:B------:R-:W-:-:S05]  /*4a30*/  FMUL.FTZ R26, R22, R3 ;  /* 0x00000003161a7220 */ /* 0x000fca0000410000 */
[----:B------:R-:W-:Y:S02]  /*4a40*/  F2FP.BF16.PACK_AB R26, RZ, R26 ;  /* 0x0000001aff1a723e */ /* 0x000fe400000010ff */
.L_x_416:
[----:B------:R-:W-:Y:S05]  /*4a50*/  BSYNC B0 ;  /* 0x0000000000007941 */ /* 0x000fea0003800000 */
.L_x_415:
[----:B0-----:R-:W-:Y:S01]  /*4a60*/  IADD3 R2, R19, 0x100, RZ ;  /* 0x0000010013027810 */ /* 0x001fe20007ffe0ff */
[----:B------:R-:W-:Y:S03]  /*4a70*/  BSSY B0, `(.L_x_419) ;  /* 0x000002e000007945 */ /* 0x000fe60003800000 */
[----:B------:R-:W-:-:S13]  /*4a80*/  ISETP.GE.AND P1, PT, R2, R17, PT ;  /* 0x000000110200720c */ /* 0x000fda0003f26270 */
[----:B------:R-:W-:Y:S05]  /*4a90*/  @P1 BRA `(.L_x_420) ;  /* 0x000002b000001947 */ /* 0x000fea0003800000 */
[----:B-----5:R-:W-:Y:S01]  /*4aa0*/  PRMT R25, RZ, 0x5410, R25 ;  /* 0x00005410ff197816 */ /* 0x020fe20000000019 */
[----:B------:R-:W-:Y:S01]  /*4ab0*/  IMAD.MOV.U32 R7, RZ, RZ, 0x3e800000 ;  /* 0x3e800000ff077424 */ /* 0x000fe200078e00ff */
[----:B------:R-:W-:Y:S02]  /*4ac0*/  BSSY B1, `(.L_x_421) ;  /* 0x0000026000017945 */ /* 0x000fe40003800000 */
[C---:B------:R-:W-:Y:S01]  /*4ad0*/  FSETP.GT.FTZ.AND P1, PT, |R25|.reuse, 8.50705917302346158658e+37, PT ;  /* 0x7e8000001900780b */ /* 0x040fe20003f34200 */
[----:B------:R-:W-:-:S04]  /*4ae0*/  FADD.FTZ R2, |R25|, -RZ ;  /* 0x800000ff19027221 */ /* 0x000fc80000010200 */
        /* <DEDUP_REMOVED lines=14> */
[----:B------:R-:W-:-:S04]  /*4bd0*/  FADD.FTZ R3, R4, R3 ;  /* 0x0000000304037221 */ /* 0x000fc80000010000 */
[C---:B------:R-:W-:Y:S02]  /*4be0*/  FFMA.FTZ R4, R3.reuse, -R6, 0.10546888411045074463 ;  /* 0x3dd8001203047423 */ /* 0x040fe40000010806 */
[----:B------:R-:W-:Y:S02]  /*4bf0*/  IMAD.MOV.U32 R6, RZ, RZ, 0x3f000000 ;  /* 0x3f000000ff067424 */ /* 0x000fe400078e00ff */
[----:B------:R-:W-:-:S03]  /*4c00*/  FFMA.FTZ R4, R3, R4, -0.13229703903198242188 ;  /* 0xbe0778e003047423 */ /* 0x000fc60000010004 */
[----:B------:R-:W-:Y:S01]  /*4c10*/  LOP3.LUT R6, R6, 0x80000000, R25, 0xb8, !PT ;  /* 0x8000000006067812 */ /* 0x000fe200078eb819 */
        /* <DEDUP_REMOVED lines=16> */
.L_x_422:
[----:B------:R-:W-:Y:S05]  /*4d20*/  BSYNC B1 ;  /* 0x0000000000017941 */ /* 0x000fea0003800000 */
.L_x_421:
[----:B------:R-:W-:-:S05]  /*4d30*/  FMUL.FTZ R22, R6, R3 ;  /* 0x0000000306167220 */ /* 0x000fca0000410000 */
[----:B------:R-:W-:Y:S02]  /*4d40*/  F2FP.BF16.PACK_AB R22, RZ, R22 ;  /* 0x00000016ff16723e */ /* 0x000fe400000010ff */
.L_x_420:
[----:B------:R-:W-:Y:S05]  /*4d50*/  BSYNC B0 ;  /* 0x0000000000007941 */ /* 0x000fea0003800000 */
.L_x_419:
        /* <DEDUP_REMOVED lines=44> */
.L_x_426:
[----:B------:R-:W-:Y:S05]  /*5020*/  BSYNC B1 ;  /* 0x0000000000017941 */ /* 0x000fea0003800000 */
.L_x_425:
[----:B------:R-:W-:-:S05]  /*5030*/  FMUL.FTZ R23, R18, R3 ;  /* 0x0000000312177220 */ /* 0x000fca0000410000 */
[----:B------:R-:W-:Y:S02]  /*5040*/  F2FP.BF16.PACK_AB R23, RZ, R23 ;  /* 0x00000017ff17723e */ /* 0x000fe400000010ff */
.L_x_424:
[----:B------:R-:W-:Y:S05]  /*5050*/  BSYNC B0 ;  /* 0x0000000000007941 */ /* 0x000fea0003800000 */
.L_x_423:
[----:B-----5:R-:W0:Y:S01]  /*5060*/  LDC.U8 R18, c[0x0][0x184] ;  /* 0x00006100ff127b82 */ /* 0x020e220000000000 */
[----:B------:R-:W-:Y:S01]  /*5070*/  BSSY B6, `(.L_x_427) ;  /* 0x0000113000067945 */ /* 0x000fe20003800000 */
[----:B------:R-:W-:Y:S05]  /*5080*/  @P0 BRA `(.L_x_428) ;  /* 0x0000111000000947 */ /* 0x000fea0003800000 */
[----:B0-----:R-:W-:Y:S01]  /*5090*/  PRMT R4, R18, 0x9910, RZ ;  /* 0x0000991012047816 */ /* 0x001fe200000000ff */
        /* <DEDUP_REMOVED lines=14> */
[----:B------:R-:W-:Y:S01]  /*5180*/  PRMT R0, RZ, 0x5410, R0 ;  /* 0x00005410ff007816 */ /* 0x000fe20000000000 */
[----:B------:R-:W-:-:S03]  /*5190*/  IMAD.MOV.U32 R19, RZ, RZ, R24 ;  /* 0x000000ffff137224 */ /* 0x000fc600078e0018 */
[----:B------:R-:W0:Y:S02]  /*51a0*/  F2I.FTZ.TRUNC.NTZ R5, R0 ;  /* 0x0000000000057305 */ /* 0x000e24000021f100 */
[----:B0-----:R0:W-:Y:S01]  /*51b0*/  STG.E.U8 [R2.64], R5 ;  /* 0x0000000502007986 */ /* 0x0011e2000c101124 */
[----:B------:R-:W-:Y:S05]  /*51c0*/  BRA `(.L_x_428) ;  /* 0x00000fd000007947 */ /* 0x000fea0003800000 */
.L_x_432:
[----:B------:R-:W-:Y:S01]  /*51d0*/  PRMT R5, RZ, 0x5410, R0 ;  /* 0x00005410ff057816 */ /* 0x000fe20000000000 */
[----:B------:R-:W-:-:S05]  /*51e0*/  IMAD.MOV.U32 R19, RZ, RZ, R24 ;  /* 0x000000ffff137224 */ /* 0x000fca00078e0018 */
[----:B------:R-:W0:Y:S02]  /*51f0*/  F2I.S64.TRUNC R4, R5 ;  /* 0x0000000500047311 */ /* 0x000e24000020d900 */
[----:B0-----:R0:W-:Y:S01]  /*5200*/  STG.E.U8 [R2.64], R4 ;  /* 0x0000000402007986 */ /* 0x0011e2000c101124 */
[----:B------:R-:W-:Y:S05]  /*5210*/  BRA `(.L_x_428) ;  /* 0x00000f8000007947 */ /* 0x000fea0003800000 */
.L_x_431:
[----:B------:R-:W-:-:S13]  /*5220*/  ISETP.NE.AND P0, PT, R4, 0x2, PT ;  /* 0x000000020400780c */ /* 0x000fda0003f05270 */
[----:B------:R-:W-:Y:S05]  /*5230*/  @!P0 BRA `(.L_x_434) ;  /* 0x000000e000008947 */ /* 0x000fea0003800000 */
[----:B------:R-:W-:-:S13]  /*5240*/  ISETP.NE.AND P0, PT, R4, 0x3, PT ;  /* 0x000000030400780c */ /* 0x000fda0003f05270 */
[----:B------:R-:W-:Y:S05]  /*5250*/  @!P0 BRA `(.L_x_435) ;  /* 0x0000007000008947 */ /* 0x000fea0003800000 */
[----:B------:R-:W-:-:S13]  /*5260*/  ISETP.NE.AND P0, PT, R4, 0x4, PT ;  /* 0x000000040400780c */ /* 0x000fda0003f05270 */
[----:B------:R-:W-:Y:S05]  /*5270*/  @P0 BRA `(.L_x_433) ;  /* 0x00000d4000000947 */ /* 0x000fea0003800000 */
[----:B------:R-:W-:Y:S01]  /*5280*/  PRMT R4, RZ, 0x5410, R0 ;  /* 0x00005410ff047816 */ /* 0x000fe20000000000 */
[----:B------:R-:W-:-:S05]  /*5290*/  IMAD.MOV.U32 R19, RZ, RZ, R24 ;  /* 0x000000ffff137224 */ /* 0x000fca00078e0018 */
[----:B------:R-:W0:Y:S02]  /*52a0*/  F2I.S64.TRUNC R4, R4 ;  /* 0x0000000400047311 */ /* 0x000e24000020d900 */
[----:B0-----:R0:W-:Y:S01]  /*52b0*/  STG.E.64 [R2.64], R4 ;  /* 0x0000000402007986 */ /* 0x0011e2000c101b24 */
[----:B------:R-:W-:Y:S05]  /*52c0*/  BRA `(.L_x_428) ;  /* 0x00000ed000007947 */ /* 0x000fea0003800000 */
.L_x_435:
[----:B------:R-:W-:Y:S01]  /*52d0*/  PRMT R0, RZ, 0x5410, R0 ;  /* 0x00005410ff007816 */ /* 0x000fe20000000000 */
[----:B------:R-:W-:-:S03]  /*52e0*/  IMAD.MOV.U32 R19, RZ, RZ, R24 ;  /* 0x000000ffff137224 */ /* 0x000fc600078e0018 */
[----:B------:R-:W0:Y:S02]  /*52f0*/  F2I.FTZ.TRUNC.NTZ R5, R0 ;  /* 0x0000000000057305 */ /* 0x000e24000021f100 */
[----:B0-----:R0:W-:Y:S01]  /*5300*/  STG.E [R2.64], R5 ;  /* 0x0000000502007986 */ /* 0x0011e2000c101924 */
[----:B------:R-:W-:Y:S05]  /*5310*/  BRA `(.L_x_428) ;  /* 0x00000e8000007947 */ /* 0x000fea0003800000 */
.L_x_434:
[----:B------:R-:W-:Y:S01]  /*5320*/  PRMT R0, RZ, 0x5410, R0 ;  /* 0x00005410ff007816 */ /* 0x000fe20000000000 */
[----:B------:R-:W-:-:S03]  /*5330*/  IMAD.MOV.U32 R19, RZ, RZ, R24 ;  /* 0x000000ffff137224 */ /* 0x000fc600078e0018 */
[----:B------:R-:W0:Y:S02]  /*5340*/  F2I.FTZ.TRUNC.NTZ R5, R0 ;  /* 0x0000000000057305 */ /* 0x000e24000021f100 */
[----:B0-----:R0:W-:Y:S01]  /*5350*/  STG.E.U16 [R2.64], R5 ;  /* 0x0000000502007986 */ /* 0x0011e2000c101524 */
[----:B------:R-:W-:Y:S05]  /*5360*/  BRA `(.L_x_428) ;  /* 0x00000e3000007947 */ /* 0x000fea0003800000 */
.L_x_430:
[----:B------:R-:W-:-:S13]  /*5370*/  ISETP.GT.AND P0, PT, R4, 0x6, PT ;  /* 0x000000060400780c */ /* 0x000fda0003f04270 */
[----:B------:R-:W-:Y:S05]  /*5380*/  @P0 BRA `(.L_x_436) ;  /* 0x000000d000000947 */ /* 0x000fea0003800000 */
[----:B------:R-:W-:-:S13]  /*5390*/  ISETP.NE.AND P0, PT, R4, 0x5, PT ;  /* 0x000000050400780c */ /* 0x000fda0003f05270 */
[----:B------:R-:W-:Y:S05]  /*53a0*/  @!P0 BRA `(.L_x_437) ;  /* 0x0000006000008947 */ /* 0x000fea0003800000 */
[----:B------:R-:W-:-:S13]  /*53b0*/  ISETP.NE.AND P0, PT, R4, 0x6, PT ;  /* 0x000000060400780c */ /* 0x000fda0003f05270 */
[----:B------:R-:W-:Y:S05]  /*53c0*/  @P0 BRA `(.L_x_433) ;  /* 0x00000bf000000947 */ /* 0x000fea0003800000 */
[----:B------:R-:W-:Y:S01]  /*53d0*/  PRMT R5, RZ, 0x5410, R0 ;  /* 0x00005410ff057816 */ /* 0x000fe20000000000 */
[----:B------:R-:W-:-:S04]  /*53e0*/  IMAD.MOV.U32 R19, RZ, RZ, R24 ;  /* 0x000000ffff137224 */ /* 0x000fc800078e0018 */
[----:B------:R0:W-:Y:S01]  /*53f0*/  STG.E [R2.64], R5 ;  /* 0x0000000502007986 */ /* 0x0001e2000c101924 */
[----:B------:R-:W-:Y:S05]  /*5400*/  BRA `(.L_x_428) ;  /* 0x00000d9000007947 */ /* 0x000fea0003800000 */
.L_x_437:
[----:B------:R-:W-:Y:S01]  /*5410*/  PRMT R0, RZ, 0x5410, R0 ;  /* 0x00005410ff007816 */ /* 0x000fe20000000000 */
[----:B------:R-:W-:-:S03]  /*5420*/  IMAD.MOV.U32 R19, RZ, RZ, R24 ;  /* 0x000000ffff137224 */ /* 0x000fc600078e0018 */
[----:B------:R-:W-:-:S05]  /*5430*/  F2FP.PACK_AB R0, RZ, R0 ;  /* 0x00000000ff00723e */ /* 0x000fca00000000ff */
[----:B------:R0:W-:Y:S01]  /*5440*/  STG.E.U16 [R2.64], R0 ;  /* 0x0000000002007986 */ /* 0x0001e2000c101524 */
[----:B------:R-:W-:Y:S05]  /*5450*/  BRA `(.L_x_428) ;  /* 0x00000d4000007947 */ /* 0x000fea0003800000 */
.L_x_436:
[----:B------:R-:W-:-:S13]  /*5460*/  ISETP.NE.AND P0, PT, R4, 0x7, PT ;  /* 0x000000070400780c */ /* 0x000fda0003f05270 */
[----:B------:R-:W-:Y:S05]  /*5470*/  @!P0 BRA `(.L_x_438) ;  /* 0x000000f000008947 */ /* 0x000fea0003800000 */
[----:B------:R-:W-:-:S13]  /*5480*/  ISETP.NE.AND P0, PT, R4, 0x8, PT ;  /* 0x000000080400780c */ /* 0x000fda0003f05270 */
[----:B------:R-:W-:Y:S05]  /*5490*/  @!P0 BRA `(.L_x_439) ;  /* 0x0000007000008947 */ /* 0x000fea0003800000 */
[----:B------:R-:W-:-:S13]  /*54a0*/  ISETP.NE.AND P0, PT, R4, 0x9, PT ;  /* 0x000000090400780c */ /* 0x000fda0003f05270 */
[----:B------:R-:W-:Y:S05]  /*54b0*/  @P0 BRA `(.L_x_433) ;  /* 0x00000b0000000947 */ /* 0x000fea0003800000 */
[----:B------:R-:W-:Y:S01]  /*54c0*/  IMAD.MOV.U32 R5, RZ, RZ, RZ ;  /* 0x000000ffff057224 */ /* 0x000fe200078e00ff */
[----:B------:R-:W-:Y:S01]  /*54d0*/  PRMT R4, RZ, 0x5410, R0 ;  /* 0x00005410ff047816 */ /* 0x000fe20000000000 */
[----:B------:R-:W-:-:S04]  /*54e0*/  IMAD.MOV.U32 R19, RZ, RZ, R24 ;  /* 0x000000ffff137224 */ /* 0x000fc800078e0018 */
[----:B------:R0:W-:Y:S01]  /*54f0*/  STG.E.64 [R2.64], R4 ;  /* 0x0000000402007986 */ /* 0x0001e2000c101b24 */
[----:B------:R-:W-:Y:S05]  /*5500*/  BRA `(.L_x_428) ;  /* 0x00000c9000007947 */ /* 0x000fea0003800000 */
.L_x_439:
[----:B------:R-:W-:Y:S01]  /*5510*/  PRMT R0, RZ, 0x5410, R0 ;  /* 0x00005410ff007816 */ /* 0x000fe20000000000 */
[----:B------:R-:W-:-:S03]  /*5520*/  IMAD.MOV.U32 R19, RZ, RZ, R24 ;  /* 0x000000ffff137224 */ /* 0x000fc600078e0018 */
[----:B------:R-:W-:-:S04]  /*5530*/  F2FP.PACK_AB R5, RZ, R0 ;  /* 0x00000000ff05723e */ /* 0x000fc800000000ff */
[----:B------:R-:W-:-:S05]  /*5540*/  PRMT R5, R5, 0x5410, RZ ;  /* 0x0000541005057816 */ /* 0x000fca00000000ff */
[----:B------:R0:W-:Y:S01]  /*5550*/  STG.E [R2.64], R5 ;  /* 0x0000000502007986 */ /* 0x0001e2000c101924 */
[----:B------:R-:W-:Y:S05]  /*5560*/  BRA `(.L_x_428) ;  /* 0x00000c3000007947 */ /* 0x000fea0003800000 */
.L_x_438:
[----:B------:R-:W-:Y:S01]  /*5570*/  PRMT R4, RZ, 0x5410, R0 ;  /* 0x00005410ff047816 */ /* 0x000fe20000000000 */
[----:B------:R-:W-:-:S04]  /*5580*/  IMAD.MOV.U32 R19, RZ, RZ, R24 ;  /* 0x000000ffff137224 */ /* 0x000fc800078e0018 */
[----:B------:R-:W-:-:S06]  /*5590*/  FMUL.FTZ R4, R4, 1 ;  /* 0x3f80000004047820 */ /* 0x000fcc0000410000 */
[----:B------:R-:W0:Y:S02]  /*55a0*/  F2F.F64.F32 R4, R4 ;  /* 0x0000000400047310 */ /* 0x000e240000201800 */
[----:B0-----:R0:W-:Y:S01]  /*55b0*/  STG.E.64 [R2.64], R4 ;  /* 0x0000000402007986 */ /* 0x0011e2000c101b24 */
[----:B------:R-:W-:Y:S05]  /*55c0*/  BRA `(.L_x_428) ;  /* 0x00000bd000007947 */ /* 0x000fea0003800000 */
.L_x_429:
        /* <DEDUP_REMOVED lines=8> */
[----:B------:R-:W-:Y:S01]  /*5650*/  PRMT R0, RZ, 0x5410, R0 ;  /* 0x00005410ff007816 */ /* 0x000fe20000000000 */
[----:B------:R-:W-:-:S03]  /*5660*/  IMAD.MOV.U32 R19, RZ, RZ, R24 ;  /* 0x000000ffff137224 */ /* 0x000fc600078e0018 */
[----:B------:R-:W-:-:S04]  /*5670*/  FSETP.NEU.FTZ.AND P0, PT, R0, RZ, PT ;  /* 0x000000ff0000720b */ /* 0x000fc80003f1d000 */
[----:B------:R-:W-:-:S05]  /*5680*/  SEL R5, RZ, 0x1, !P0 ;  /* 0x00000001ff057807 */ /* 0x000fca0004000000 */
[----:B------:R0:W-:Y:S01]  /*5690*/  STG.E.U8 [R2.64], R5 ;  /* 0x0000000502007986 */ /* 0x0001e2000c101124 */
[----:B------:R-:W-:Y:S05]  /*56a0*/  BRA `(.L_x_428) ;  /* 0x00000af000007947 */ /* 0x000fea0003800000 */
.L_x_442:
[----:B------:R-:W-:Y:S01]  /*56b0*/  PRMT R0, RZ, 0x5410, R0 ;  /* 0x00005410ff007816 */ /* 0x000fe20000000000 */
[----:B------:R-:W-:Y:S01]  /*56c0*/  CS2R R6, SRZ ;  /* 0x0000000000067805 */ /* 0x000fe2000001ff00 */
[----:B------:R-:W-:-:S03]  /*56d0*/  IMAD.MOV.U32 R19, RZ, RZ, R24 ;  /* 0x000000ffff137224 */ /* 0x000fc600078e0018 */
[----:B------:R-:W-:-:S04]  /*56e0*/  FMUL.FTZ R0, R0, 1 ;  /* 0x3f80000000007820 */ /* 0x000fc80000410000 */
[----:B------:R-:W0:Y:S02]  /*56f0*/  F2F.F64.F32 R4, R0 ;  /* 0x0000000000047310 */ /* 0x000e240000201800 */
[----:B0-----:R0:W-:Y:S01]  /*5700*/  STG.E.128 [R2.64], R4 ;  /* 0x0000000402007986 */ /* 0x0011e2000c101d24 */
[----:B------:R-:W-:Y:S05]  /*5710*/  BRA `(.L_x_428) ;  /* 0x00000a8000007947 */ /* 0x000fea0003800000 */
.L_x_441:
        /* <DEDUP_REMOVED lines=21> */
.L_x_446:
[----:B------:R-:W-:Y:S05]  /*5870*/  BSYNC B0 ;  /* 0x0000000000007941 */ /* 0x000fea0003800000 */
.L_x_445:
[----:B------:R-:W-:Y:S01]  /*5880*/  LOP3.LUT R5, R0, R5, RZ, 0xfc, !PT ;  /* 0x0000000500057212 */ /* 0x000fe200078efcff */
[----:B------:R-:W-:-:S04]  /*5890*/  IMAD.MOV.U32 R19, RZ, RZ, R24 ;  /* 0x000000ffff137224 */ /* 0x000fc800078e0018 */
[----:B------:R0:W-:Y:S01]  /*58a0*/  STG.E.U8 [R2.64], R5 ;  /* 0x0000000502007986 */ /* 0x0001e2000c101124 */
[----:B------:R-:W-:Y:S05]  /*58b0*/  BRA `(.L_x_428) ;  /* 0x000008e000007947 */ /* 0x000fea0003800000 */
.L_x_444:
        /* <DEDUP_REMOVED lines=13> */
.L_x_448:
[----:B------:R-:W-:Y:S01]  /*5990*/  IMAD.MOV.U32 R0, RZ, RZ, 0x7f ;  /* 0x0000007fff007424 */ /* 0x000fe200078e00ff */
[----:B------:R-:W-:-:S04]  /*59a0*/  ISETP.GT.U32.AND P0, PT, R4, 0x7f800000, PT ;  /* 0x7f8000000400780c */ /* 0x000fc80003f04070 */
[----:B------:R-:W-:-:S04]  /*59b0*/  SEL R0, R0, 0x7c, P0 ;  /* 0x0000007c00007807 */ /* 0x000fc80000000000 */
.L_x_449:
[----:B------:R-:W-:Y:S05]  /*59c0*/  BSYNC B0 ;  /* 0x0000000000007941 */ /* 0x000fea0003800000 */
.L_x_447:
[----:B------:R-:W-:Y:S01]  /*59d0*/  LOP3.LUT R4, R5, 0x80000000, RZ, 0xc0, !PT ;  /* 0x8000000005047812 */ /* 0x000fe200078ec0ff */
[----:B------:R-:W-:-:S03]  /*59e0*/  IMAD.MOV.U32 R19, RZ, RZ, R24 ;  /* 0x000000ffff137224 */ /* 0x000fc600078e0018 */
[----:B------:R-:W-:-:S04]  /*59f0*/  SHF.R.U32.HI R5, RZ, 0x18, R4 ;  /* 0x00000018ff057819 */ /* 0x000fc80000011604 */
[----:B------:R-:W-:-:S05]  /*5a00*/  LOP3.LUT R5, R0, R5, RZ, 0xfc, !PT ;  /* 0x0000000500057212 */ /* 0x000fca00078efcff */
[----:B------:R0:W-:Y:S01]  /*5a10*/  STG.E.U8 [R2.64], R5 ;  /* 0x0000000502007986 */ /* 0x0001e2000c101124 */
[----:B------:R-:W-:Y:S05]  /*5a20*/  BRA `(.L_x_428) ;  /* 0x0000077000007947 */ /* 0x000fea0003800000 */
.L_x_443:
[----:B------:R0:W-:Y:S01]  /*5a30*/  STG.E.U16 [R2.64], R0 ;  /* 0x0000000002007986 */ /* 0x0001e2000c101524 */
[----:B------:R-:W-:Y:S01]  /*5a40*/  IMAD.MOV.U32 R19, RZ, RZ, R24 ;  /* 0x000000ffff137224 */ /* 0x000fe200078e0018 */
[----:B------:R-:W-:Y:S05]  /*5a50*/  BRA `(.L_x_428) ;  /* 0x0000074000007947 */ /* 0x000fea0003800000 */
.L_x_440:
        /* <DEDUP_REMOVED lines=10> */
[----:B------:R-:W0:Y:S02]  /*5b00*/  F2I.FTZ.U32.TRUNC.NTZ R5, R5 ;  /* 0x0000000500057305 */ /* 0x000e24000021f000 */
[----:B0-----:R0:W-:Y:S01]  /*5b10*/  STG.E.U16 [R2.64], R5 ;  /* 0x0000000502007986 */ /* 0x0011e2000c101524 */
[----:B------:R-:W-:Y:S05]  /*5b20*/  BRA `(.L_x_428) ;  /* 0x0000067000007947 */ /* 0x000fea0003800000 */
.L_x_452:
        /* <DEDUP_REMOVED lines=13> */
[----:B------:R-:W-:-:S05]  /*5c00*/  FADD.FTZ R0, R5, 8192 ;  /* 0x4600000005007421 */ /* 0x000fca0000010000 */
[----:B------:R-:W-:Y:S02]  /*5c10*/  LOP3.LUT P0, R4, R0, 0xff, RZ, 0xc0, !PT ;  /* 0x000000ff00047812 */ /* 0x000fe4000780c0ff */
[----:B------:R-:W-:-:S11]  /*5c20*/  PRMT R0, RZ, 0x7610, R0 ;  /* 0x00007610ff007816 */ /* 0x000fd60000000000 */
[----:B------:R-:W-:Y:S05]  /*5c30*/  @!P0 BRA `(.L_x_454) ;  /* 0x0000004000008947 */ /* 0x000fea0003800000 */
.L_x_455:
[----:B------:R-:W-:-:S04]  /*5c40*/  LOP3.LUT R0, R7, 0x80000000, RZ, 0xc0, !PT ;  /* 0x8000000007007812 */ /* 0x000fc800078ec0ff */
[----:B------:R-:W-:-:S04]  /*5c50*/  SHF.R.U32.HI R5, RZ, 0x18, R0 ;  /* 0x00000018ff057819 */ /* 0x000fc80000011600 */
[----:B------:R-:W-:-:S04]  /*5c60*/  LOP3.LUT R4, R4, R5, RZ, 0xfc, !PT ;  /* 0x0000000504047212 */ /* 0x000fc800078efcff */
[----:B------:R-:W-:Y:S02]  /*5c70*/  PRMT R0, R4, 0x7610, R0 ;  /* 0x0000761004007816 */ /* 0x000fe40000000000 */
.L_x_454:
[----:B------:R-:W-:Y:S05]  /*5c80*/  BSYNC B0 ;  /* 0x0000000000007941 */ /* 0x000fea0003800000 */
.L_x_453:
[----:B------:R0:W-:Y:S01]  /*5c90*/  STG.E.U8 [R2.64], R0 ;  /* 0x0000000002007986 */ /* 0x0001e2000c101124 */
[----:B------:R-:W-:Y:S01]  /*5ca0*/  IMAD.MOV.U32 R19, RZ, RZ, R24 ;  /* 0x000000ffff137224 */ /* 0x000fe200078e0018 */
[----:B------:R-:W-:Y:S05]  /*5cb0*/  BRA `(.L_x_428) ;  /* 0x000004e000007947 */ /* 0x000fea0003800000 */
.L_x_451:
        /* <DEDUP_REMOVED lines=17> */
.L_x_458:
[----:B------:R-:W-:-:S04]  /*5dd0*/  LOP3.LUT R0, R7, 0x80000000, RZ, 0xc0, !PT ;  /* 0x8000000007007812 */ /* 0x000fc800078ec0ff */
[----:B------:R-:W-:-:S04]  /*5de0*/  SHF.R.U32.HI R5, RZ, 0x18, R0 ;  /* 0x00000018ff057819 */ /* 0x000fc80000011600 */
[----:B------:R-:W-:-:S04]  /*5df0*/  LOP3.LUT R4, R4, R5, RZ, 0xfc, !PT ;  /* 0x0000000504047212 */ /* 0x000fc800078efcff */
[----:B------:R-:W-:Y:S02]  /*5e00*/  PRMT R0, R4, 0x7610, R0 ;  /* 0x0000761004007816 */ /* 0x000fe40000000000 */
.L_x_457:
[----:B------:R-:W-:Y:S05]  /*5e10*/  BSYNC B0 ;  /* 0x0000000000007941 */ /* 0x000fea0003800000 */
.L_x_456:
[----:B------:R0:W-:Y:S01]  /*5e20*/  STG.E.U8 [R2.64], R0 ;  /* 0x0000000002007986 */ /* 0x0001e2000c101124 */
[----:B------:R-:W-:Y:S01]  /*5e30*/  IMAD.MOV.U32 R19, RZ, RZ, R24 ;  /* 0x000000ffff137224 */ /* 0x000fe200078e0018 */
[----:B------:R-:W-:Y:S05]  /*5e40*/  BRA `(.L_x_428) ;  /* 0x0000035000007947 */ /* 0x000fea0003800000 */
.L_x_450:
[----:B------:R-:W-:-:S13]  /*5e50*/  ISETP.NE.AND P0, PT, R4, 0x1c, PT ;  /* 0x0000001c0400780c */ /* 0x000fda0003f05270 */
[----:B------:R-:W-:Y:S05]  /*5e60*/  @!P0 BRA `(.L_x_459) ;  /* 0x000002f000008947 */ /* 0x000fea0003800000 */
[----:B------:R-:W-:-:S13]  /*5e70*/  ISETP.NE.AND P0, PT, R4, 0x1d, PT ;  /* 0x0000001d0400780c */ /* 0x000fda0003f05270 */
[----:B------:R-:W-:Y:S05]  /*5e80*/  @!P0 BRA `(.L_x_460) ;  /* 0x0000028000008947 */ /* 0x000fea0003800000 */
[----:B------:R-:W-:-:S13]  /*5e90*/  ISETP.NE.AND P0, PT, R4, 0x2c, PT ;  /* 0x0000002c0400780c */ /* 0x000fda0003f05270 */
[----:B------:R-:W-:Y:S05]  /*5ea0*/  @P0 BRA `(.L_x_433) ;  /* 0x0000011000000947 */ /* 0x000fea0003800000 */
[----:B------:R-:W-:Y:S01]  /*5eb0*/  PRMT R5, RZ, 0x5410, R0 ;  /* 0x00005410ff057816 */ /* 0x000fe20000000000 */
[----:B------:R-:W-:Y:S01]  /*5ec0*/  IMAD.MOV.U32 R19, RZ, RZ, R24 ;  /* 0x000000ffff137224 */ /* 0x000fe200078e0018 */
        /* <DEDUP_REMOVED lines=15> */
.L_x_433:
        /* <DEDUP_REMOVED lines=19> */
[----:B------:R-:W-:Y:S01]  /*60f0*/  IMAD.MOV.U32 R19, RZ, RZ, R24 ;  /* 0x000000ffff137224 */ /* 0x000fe200078e0018 */
[----:B------:R-:W-:Y:S05]  /*6100*/  BRA `(.L_x_428) ;  /* 0x0000009000007947 */ /* 0x000fea0003800000 */
.L_x_460:
[----:B------:R-:W-:Y:S01]  /*6110*/  PRMT R4, RZ, 0x5410, R0 ;  /* 0x00005410ff047816 */ /* 0x000fe20000000000 */
[----:B------:R-:W-:-:S05]  /*6120*/  IMAD.MOV.U32 R19, RZ, RZ, R24 ;  /* 0x000000ffff137224 */ /* 0x000fca00078e0018 */
[----:B------:R-:W0:Y:S02]  /*6130*/  F2I.U64.TRUNC R4, R4 ;  /* 0x0000000400047311 */ /* 0x000e24000020d800 */
[----:B0-----:R0:W-:Y:S01]  /*6140*/  STG.E.64 [R2.64], R4 ;  /* 0x0000000402007986 */ /* 0x0011e2000c101b24 */
[----:B------:R-:W-:Y:S05]  /*6150*/  BRA `(.L_x_428) ;  /* 0x0000004000007947 */ /* 0x000fea0003800000 */
.L_x_459:
[----:B------:R-:W-:Y:S01]  /*6160*/  PRMT R0, RZ, 0x5410, R0 ;  /* 0x00005410ff007816 */ /* 0x000fe20000000000 */
[----:B------:R-:W-:-:S03]  /*6170*/  IMAD.MOV.U32 R19, RZ, RZ, R24 ;  /* 0x000000ffff137224 */ /* 0x000fc600078e0018 */
[----:B------:R-:W0:Y:S02]  /*6180*/  F2I.FTZ.U32.TRUNC.NTZ R5, R0 ;  /* 0x0000000000057305 */ /* 0x000e24000021f000 */
[----:B0-----:R0:W-:Y:S02]  /*6190*/  STG.E [R2.64], R5 ;  /* 0x0000000502007986 */ /* 0x0011e4000c101924 */
.L_x_428:
[----:B------:R-:W-:Y:S05]  /*61a0*/  BSYNC B6 ;  /* 0x0000000000067941 */ /* 0x000fea0003800000 */
.L_x_427:
[----:B------:R-:W-:Y:S01]  /*61b0*/  ISETP.GE.AND P0, PT, R19, R17, PT ;  /* 0x000000111300720c */ /* 0x000fe20003f06270 */
[----:B------:R-:W-:-:S12]  /*61c0*/  BSSY B6, `(.L_x_461) ;  /* 0x00001fe000067945 */ /* 0x000fd80003800000 */
[----:B------:R-:W-:Y:S05]  /*61d0*/  @P0 BRA `(.L_x_462) ;  /* 0x00001fc000000947 */ /* 0x000fea0003800000 */
[----:B0-----:R-:W-:Y:S01]  /*61e0*/  IMAD R0, R16, 0x200, R19 ;  /* 0x0000020010007824 */ /* 0x001fe200078e0213 */
[----:B------:R-:W-:-:S03]  /*61f0*/  PRMT R3, R18, 0x9910, RZ ;  /* 0x0000991012037816 */ /* 0x000fc600000000ff */
        /* <DEDUP_REMOVED lines=18> */
.L_x_466:
[----:B------:R-:W-:-:S06]  /*6320*/  PRMT R5, RZ, 0x5410, R26 ;  /* 0x00005410ff057816 */ /* 0x000fcc000000001a */
[----:B------:R-:W0:Y:S02]  /*6330*/  F2I.S64.TRUNC R4, R5 ;  /* 0x0000000500047311 */ /* 0x000e24000020d900 */
[----:B0-----:R0:W-:Y:S01]  /*6340*/  STG.E.U8 [R2.64], R4 ;  /* 0x0000000402007986 */ /* 0x0011e2000c101124 */
[----:B------:R-:W-:Y:S05]  /*6350*/  BRA `(.L_x_468) ;  /* 0x00000e4000007947 */ /* 0x000fea0003800000 */
.L_x_465:
        /* <DEDUP_REMOVED lines=10> */
.L_x_470:
[----:B------:R-:W-:-:S04]  /*6400*/  PRMT R26, RZ, 0x5410, R26 ;  /* 0x00005410ff1a7816 */ /* 0x000fc8000000001a */
[----:B------:R-:W0:Y:S02]  /*6410*/  F2I.FTZ.TRUNC.NTZ R5, R26 ;  /* 0x0000001a00057305 */ /* 0x000e24000021f100 */
[----:B0-----:R0:W-:Y:S01]  /*6420*/  STG.E [R2.64], R5 ;  /* 0x0000000502007986 */ /* 0x0011e2000c101924 */
[----:B------:R-:W-:Y:S05]  /*6430*/  BRA `(.L_x_468) ;  /* 0x00000d6000007947 */ /* 0x000fea0003800000 */
.L_x_469:
[----:B------:R-:W-:-:S04]  /*6440*/  PRMT R26, RZ, 0x5410, R26 ;  /* 0x00005410ff1a7816 */ /* 0x000fc8000000001a */
[----:B------:R-:W0:Y:S02]  /*6450*/  F2I.FTZ.TRUNC.NTZ R5, R26 ;  /* 0x0000001a00057305 */ /* 0x000e24000021f100 */
[----:B0-----:R0:W-:Y:S01]  /*6460*/  STG.E.U16 [R2.64], R5 ;  /* 0x0000000502007986 */ /* 0x0011e2000c101524 */
[----:B------:R-:W-:Y:S05]  /*6470*/  BRA `(.L_x_468) ;  /* 0x00000d2000007947 */ /* 0x000fea0003800000 */
.L_x_464:
        /* <DEDUP_REMOVED lines=9> */
.L_x_472:
[----:B------:R-:W-:-:S04]  /*6510*/  PRMT R0, RZ, 0x5410, R26 ;  /* 0x00005410ff007816 */ /* 0x000fc8000000001a */
[----:B------:R-:W-:-:S05]  /*6520*/  F2FP.PACK_AB R0, RZ, R0 ;  /* 0x00000000ff00723e */ /* 0x000fca00000000ff */
[----:B------:R0:W-:Y:S01]  /*6530*/  STG.E.U16 [R2.64], R0 ;  /* 0x0000000002007986 */ /* 0x0001e2000c101524 */
[----:B------:R-:W-:Y:S05]  /*6540*/  BRA `(.L_x_468) ;  /* 0x00000c5000007947 */ /* 0x000fea0003800000 */
.L_x_471:
        /* <DEDUP_REMOVED lines=10> */
.L_x_474:
[----:B------:R-:W-:-:S04]  /*65f0*/  PRMT R26, RZ, 0x5410, R26 ;  /* 0x00005410ff1a7816 */ /* 0x000fc8000000001a */
[----:B------:R-:W-:-:S04]  /*6600*/  F2FP.PACK_AB R5, RZ, R26 ;  /* 0x0000001aff05723e */ /* 0x000fc800000000ff */
[----:B------:R-:W-:-:S05]  /*6610*/  PRMT R5, R5, 0x5410, RZ ;  /* 0x0000541005057816 */ /* 0x000fca00000000ff */
[----:B------:R0:W-:Y:S01]  /*6620*/  STG.E [R2.64], R5 ;  /* 0x0000000502007986 */ /* 0x0001e2000c101924 */
[----:B------:R-:W-:Y:S05]  /*6630*/  BRA `(.L_x_468) ;  /* 0x00000b6000007947 */ /* 0x000fea0003800000 */
.L_x_473:
[----:B------:R-:W-:-:S05]  /*6640*/  PRMT R4, RZ, 0x5410, R26 ;  /* 0x00005410ff047816 */ /* 0x000fca000000001a */
[----:B------:R-:W-:-:S06]  /*6650*/  FMUL.FTZ R4, R4, 1 ;  /* 0x3f80000004047820 */ /* 0x000fcc0000410000 */
[----:B------:R-:W0:Y:S02]  /*6660*/  F2F.F64.F32 R4, R4 ;  /* 0x0000000400047310 */ /* 0x000e240000201800 */
[----:B0-----:R0:W-:Y:S01]  /*6670*/  STG.E.64 [R2.64], R4 ;  /* 0x0000000402007986 */ /* 0x0011e2000c101b24 */
[----:B------:R-:W-:Y:S05]  /*6680*/  BRA `(.L_x_468) ;  /* 0x00000b1000007947 */ /* 0x000fea0003800000 */
.L_x_463:
        /* <DEDUP_REMOVED lines=13> */
.L_x_477:
[----:B------:R-:W-:Y:S01]  /*6760*/  PRMT R26, RZ, 0x5410, R26 ;  /* 0x00005410ff1a7816 */ /* 0x000fe2000000001a */
[----:B------:R-:W-:-:S04]  /*6770*/  CS2R R6, SRZ ;  /* 0x0000000000067805 */ /* 0x000fc8000001ff00 */
[----:B------:R-:W-:-:S06]  /*6780*/  FMUL.FTZ R4, R26, 1 ;  /* 0x3f8000001a047820 */ /* 0x000fcc0000410000 */
[----:B------:R-:W0:Y:S02]  /*6790*/  F2F.F64.F32 R4, R4 ;  /* 0x0000000400047310 */ /* 0x000e240000201800 */
[----:B0-----:R0:W-:Y:S01]  /*67a0*/  STG.E.128 [R2.64], R4 ;  /* 0x0000000402007986 */ /* 0x0011e2000c101d24 */
[----:B------:R-:W-:Y:S05]  /*67b0*/  BRA `(.L_x_468) ;  /* 0x000009e000007947 */ /* 0x000fea0003800000 */
.L_x_476:
        /* <DEDUP_REMOVED lines=21> */
.L_x_481:
[----:B------:R-:W-:Y:S05]  /*6910*/  BSYNC B0 ;  /* 0x0000000000007941 */ /* 0x000fea0003800000 */
.L_x_480:
[----:B------:R-:W-:-:S05]  /*6920*/  LOP3.LUT R5, R0, R5, RZ, 0xfc, !PT ;  /* 0x0000000500057212 */ /* 0x000fca00078efcff */
[----:B------:R0:W-:Y:S01]  /*6930*/  STG.E.U8 [R2.64], R5 ;  /* 0x0000000502007986 */ /* 0x0001e2000c101124 */
[----:B------:R-:W-:Y:S05]  /*6940*/  BRA `(.L_x_468) ;  /* 0x0000085000007947 */ /* 0x000fea0003800000 */
.L_x_479:
        /* <DEDUP_REMOVED lines=13> */
.L_x_483:
[----:B------:R-:W-:Y:S01]  /*6a20*/  IMAD.MOV.U32 R0, RZ, RZ, 0x7f ;  /* 0x0000007fff007424 */ /* 0x000fe200078e00ff */
[----:B------:R-:W-:-:S04]  /*6a30*/  ISETP.GT.U32.AND P0, PT, R4, 0x7f800000, PT ;  /* 0x7f8000000400780c */ /* 0x000fc80003f04070 */
[----:B------:R-:W-:-:S04]  /*6a40*/  SEL R0, R0, 0x7c, P0 ;  /* 0x0000007c00007807 */ /* 0x000fc80000000000 */
.L_x_484:
[----:B------:R-:W-:Y:S05]  /*6a50*/  BSYNC B0 ;  /* 0x0000000000007941 */ /* 0x000fea0003800000 */
.L_x_482:
[----:B------:R-:W-:-:S04]  /*6a60*/  LOP3.LUT R4, R5, 0x80000000, RZ, 0xc0, !PT ;  /* 0x8000000005047812 */ /* 0x000fc800078ec0ff */
[----:B------:R-:W-:-:S04]  /*6a70*/  SHF.R.U32.HI R5, RZ, 0x18, R4 ;  /* 0x00000018ff057819 */ /* 0x000fc80000011604 */
[----:B------:R-:W-:-:S05]  /*6a80*/  LOP3.LUT R5, R0, R5, RZ, 0xfc, !PT ;  /* 0x0000000500057212 */ /* 0x000fca00078efcff */
[----:B------:R0:W-:Y:S01]  /*6a90*/  STG.E.U8 [R2.64], R5 ;  /* 0x0000000502007986 */ /* 0x0001e2000c101124 */
[----:B------:R-:W-:Y:S05]  /*6aa0*/  BRA `(.L_x_468) ;  /* 0x000006f000007947 */ /* 0x000fea0003800000 */
.L_x_478:
[----:B------:R0:W-:Y:S01]  /*6ab0*/  STG.E.U16 [R2.64], R26 ;  /* 0x0000001a02007986 */ /* 0x0001e2000c101524 */
[----:B------:R-:W-:Y:S05]  /*6ac0*/  BRA `(.L_x_468) ;  /* 0x000006d000007947 */ /* 0x000fea0003800000 */
.L_x_475:
        /* <DEDUP_REMOVED lines=12> */
.L_x_487:
        /* <DEDUP_REMOVED lines=17> */
.L_x_490:
[----:B------:R-:W-:-:S04]  /*6ca0*/  LOP3.LUT R0, R7, 0x80000000, RZ, 0xc0, !PT ;  /* 0x8000000007007812 */ /* 0x000fc800078ec0ff */
[----:B------:R-:W-:-:S04]  /*6cb0*/  SHF.R.U32.HI R5, RZ, 0x18, R0 ;  /* 0x00000018ff057819 */ /* 0x000fc80000011600 */
[----:B------:R-:W-:-:S04]  /*6cc0*/  LOP3.LUT R4, R4, R5, RZ, 0xfc, !PT ;  /* 0x0000000504047212 */ /* 0x000fc800078efcff */
[----:B------:R-:W-:Y:S02]  /*6cd0*/  PRMT R0, R4, 0x7610, R0 ;  /* 0x0000761004007816 */ /* 0x000fe40000000000 */
.L_x_489:
[----:B------:R-:W-:Y:S05]  /*6ce0*/  BSYNC B0 ;  /* 0x0000000000007941 */ /* 0x000fea0003800000 */
.L_x_488:
[----:B------:R0:W-:Y:S01]  /*6cf0*/  STG.E.U8 [R2.64], R0 ;  /* 0x0000000002007986 */ /* 0x0001e2000c101124 */
[----:B------:R-:W-:Y:S05]  /*6d00*/  BRA `(.L_x_468) ;  /* 0x0000049000007947 */ /* 0x000fea0003800000 */
.L_x_486:
        /* <DEDUP_REMOVED lines=17> */
.L_x_493:
[----:B------:R-:W-:-:S04]  /*6e20*/  LOP3.LUT R0, R7, 0x80000000, RZ, 0xc0, !PT ;  /* 0x8000000007007812 */ /* 0x000fc800078ec0ff */
[----:B------:R-:W-:-:S04]  /*6e30*/  SHF.R.U32.HI R5, RZ, 0x18, R0 ;  /* 0x00000018ff057819 */ /* 0x000fc80000011600 */
[----:B------:R-:W-:-:S04]  /*6e40*/  LOP3.LUT R4, R4, R5, RZ, 0xfc, !PT ;  /* 0x0000000504047212 */ /* 0x000fc800078efcff */
[----:B------:R-:W-:Y:S02]  /*6e50*/  PRMT R0, R4, 0x7610, R0 ;  /* 0x0000761004007816 */ /* 0x000fe40000000000 */
.L_x_492:
[----:B------:R-:W-:Y:S05]  /*6e60*/  BSYNC B0 ;  /* 0x0000000000007941 */ /* 0x000fea0003800000 */
.L_x_491:
[----:B------:R0:W-:Y:S01]  /*6e70*/  STG.E.U8 [R2.64], R0 ;  /* 0x0000000002007986 */ /* 0x0001e2000c101124 */
[----:B------:R-:W-:Y:S05]  /*6e80*/  BRA `(.L_x_468) ;  /* 0x0000031000007947 */ /* 0x000fea0003800000 */
.L_x_485:
        /* <DEDUP_REMOVED lines=22> */
.L_x_467:
        /* <DEDUP_REMOVED lines=20> */
.L_x_495:
[----:B------:R-:W-:-:S06]  /*7130*/  PRMT R4, RZ, 0x5410, R26 ;  /* 0x00005410ff047816 */ /* 0x000fcc000000001a */
[----:B------:R-:W0:Y:S02]  /*7140*/  F2I.U64.TRUNC R4, R4 ;  /* 0x0000000400047311 */ /* 0x000e24000020d800 */
[----:B0-----:R0:W-:Y:S01]  /*7150*/  STG.E.64 [R2.64], R4 ;  /* 0x0000000402007986 */ /* 0x0011e2000c101b24 */
[----:B------:R-:W-:Y:S05]  /*7160*/  BRA `(.L_x_468) ;  /* 0x0000003000007947 */ /* 0x000fea0003800000 */
.L_x_494:
[----:B------:R-:W-:-:S04]  /*7170*/  PRMT R26, RZ, 0x5410, R26 ;  /* 0x00005410ff1a7816 */ /* 0x000fc8000000001a */
[----:B------:R-:W0:Y:S02]  /*7180*/  F2I.FTZ.U32.TRUNC.NTZ R5, R26 ;  /* 0x0000001a00057305 */ /* 0x000e24000021f000 */
[----:B0-----:R0:W-:Y:S02]  /*7190*/  STG.E [R2.64], R5 ;  /* 0x0000000502007986 */ /* 0x0011e4000c101924 */
.L_x_468:
[----:B------:R-:W-:-:S04]  /*71a0*/  IADD3 R19, R19, 0x80, RZ ;  /* 0x0000008013137810 */ /* 0x000fc80007ffe0ff */
[----:B------:R-:W-:-:S13]  /*71b0*/  ISETP.GE.AND P0, PT, R19, R17, PT ;  /* 0x000000111300720c */ /* 0x000fda0003f06270 */
        /* <DEDUP_REMOVED lines=21> */
.L_x_499:
[----:B------:R-:W-:-:S06]  /*7310*/  PRMT R5, RZ, 0x5410, R22 ;  /* 0x00005410ff057816 */ /* 0x000fcc0000000016 */
[----:B------:R-:W0:Y:S02]  /*7320*/  F2I.S64.TRUNC R4, R5 ;  /* 0x0000000500047311 */ /* 0x000e24000020d900 */
[----:B0-----:R0:W-:Y:S01]  /*7330*/  STG.E.U8 [R2.64], R4 ;  /* 0x0000000402007986 */ /* 0x0011e2000c101124 */
[----:B------:R-:W-:Y:S05]  /*7340*/  BRA `(.L_x_501) ;  /* 0x00000e4000007947 */ /* 0x000fea0003800000 */
.L_x_498:
        /* <DEDUP_REMOVED lines=10> */
.L_x_503:
[----:B------:R-:W-:-:S04]  /*73f0*/  PRMT R22, RZ, 0x5410, R22 ;  /* 0x00005410ff167816 */ /* 0x000fc80000000016 */
[----:B------:R-:W0:Y:S02]  /*7400*/  F2I.FTZ.TRUNC.NTZ R5, R22 ;  /* 0x0000001600057305 */ /* 0x000e24000021f100 */
[----:B0-----:R0:W-:Y:S01]  /*7410*/  STG.E [R2.64], R5 ;  /* 0x0000000502007986 */ /* 0x0011e2000c101924 */
[----:B------:R-:W-:Y:S05]  /*7420*/  BRA `(.L_x_501) ;  /* 0x00000d6000007947 */ /* 0x000fea0003800000 */
.L_x_502:
[----:B------:R-:W-:-:S04]  /*7430*/  PRMT R22, RZ, 0x5410, R22 ;  /* 0x00005410ff167816 */ /* 0x000fc80000000016 */
[----:B------:R-:W0:Y:S02]  /*7440*/  F2I.FTZ.TRUNC.NTZ R5, R22 ;  /* 0x0000001600057305 */ /* 0x000e24000021f100 */
[----:B0-----:R0:W-:Y:S01]  /*7450*/  STG.E.U16 [R2.64], R5 ;  /* 0x0000000502007986 */ /* 0x0011e2000c101524 */
[----:B------:R-:W-:Y:S05]  /*7460*/  BRA `(.L_x_501) ;  /* 0x00000d2000007947 */ /* 0x000fea0003800000 */
.L_x_497:
        /* <DEDUP_REMOVED lines=9> */
.L_x_505:
[----:B------:R-:W-:-:S04]  /*7500*/  PRMT R0, RZ, 0x5410, R22 ;  /* 0x00005410ff007816 */ /* 0x000fc80000000016 */
[----:B------:R-:W-:-:S05]  /*7510*/  F2FP.PACK_AB R0, RZ, R0 ;  /* 0x00000000ff00723e */ /* 0x000fca00000000ff */
[----:B------:R0:W-:Y:S01]  /*7520*/  STG.E.U16 [R2.64], R0 ;  /* 0x0000000002007986 */ /* 0x0001e2000c101524 */
[----:B------:R-:W-:Y:S05]  /*7530*/  BRA `(.L_x_501) ;  /* 0x00000c5000007947 */ /* 0x000fea0003800000 */
.L_x_504:
        /* <DEDUP_REMOVED lines=10> */
.L_x_507:
[----:B------:R-:W-:-:S04]  /*75e0*/  PRMT R22, RZ, 0x5410, R22 ;  /* 0x00005410ff167816 */ /* 0x000fc80000000016 */
[----:B------:R-:W-:-:S04]  /*75f0*/  F2FP.PACK_AB R5, RZ, R22 ;  /* 0x00000016ff05723e */ /* 0x000fc800000000ff */
[----:B------:R-:W-:-:S05]  /*7600*/  PRMT R5, R5, 0x5410, RZ ;  /* 0x0000541005057816 */ /* 0x000fca00000000ff */
[----:B------:R0:W-:Y:S01]  /*7610*/  STG.E [R2.64], R5 ;  /* 0x0000000502007986 */ /* 0x0001e2000c101924 */
[----:B------:R-:W-:Y:S05]  /*7620*/  BRA `(.L_x_501) ;  /* 0x00000b6000007947 */ /* 0x000fea0003800000 */
.L_x_506:
[----:B------:R-:W-:-:S05]  /*7630*/  PRMT R4, RZ, 0x5410, R22 ;  /* 0x00005410ff047816 */ /* 0x000fca0000000016 */
[----:B------:R-:W-:-:S06]  /*7640*/  FMUL.FTZ R4, R4, 1 ;  /* 0x3f80000004047820 */ /* 0x000fcc0000410000 */
[----:B------:R-:W0:Y:S02]  /*7650*/  F2F.F64.F32 R4, R4 ;  /* 0x0000000400047310 */ /* 0x000e240000201800 */
[----:B0-----:R0:W-:Y:S01]  /*7660*/  STG.E.64 [R2.64], R4 ;  /* 0x0000000402007986 */ /* 0x0011e2000c101b24 */
[----:B------:R-:W-:Y:S05]  /*7670*/  BRA `(.L_x_501) ;  /* 0x00000b1000007947 */ /* 0x000fea0003800000 */
.L_x_496:
        /* <DEDUP_REMOVED lines=13> */
.L_x_510:
[----:B------:R-:W-:Y:S01]  /*7750*/  PRMT R22, RZ, 0x5410, R22 ;  /* 0x00005410ff167816 */ /* 0x000fe20000000016 */
[----:B------:R-:W-:-:S04]  /*7760*/  CS2R R6, SRZ ;  /* 0x0000000000067805 */ /* 0x000fc8000001ff00 */
[----:B------:R-:W-:-:S06]  /*7770*/  FMUL.FTZ R4, R22, 1 ;  /* 0x3f80000016047820 */ /* 0x000fcc0000410000 */
[----:B------:R-:W0:Y:S02]  /*7780*/  F2F.F64.F32 R4, R4 ;  /* 0x0000000400047310 */ /* 0x000e240000201800 */
[----:B0-----:R0:W-:Y:S01]  /*7790*/  STG.E.128 [R2.64], R4 ;  /* 0x0000000402007986 */ /* 0x0011e2000c101d24 */
[----:B------:R-:W-:Y:S05]  /*77a0*/  BRA `(.L_x_501) ;  /* 0x000009e000007947 */ /* 0x000fea0003800000 */
.L_x_509:
        /* <DEDUP_REMOVED lines=21> */
.L_x_514:
[----:B------:R-:W-:Y:S05]  /*7900*/  BSYNC B0 ;  /* 0x0000000000007941 */ /* 0x000fea0003800000 */
.L_x_513:
[----:B------:R-:W-:-:S05]  /*7910*/  LOP3.LUT R5, R0, R5, RZ, 0xfc, !PT ;  /* 0x0000000500057212 */ /* 0x000fca00078efcff */
[----:B------:R0:W-:Y:S01]  /*7920*/  STG.E.U8 [R2.64], R5 ;  /* 0x0000000502007986 */ /* 0x0001e2000c101124 */
[----:B------:R-:W-:Y:S05]  /*7930*/  BRA `(.L_x_501) ;  /* 0x0000085000007947 */ /* 0x000fea0003800000 */
.L_x_512:
        /* <DEDUP_REMOVED lines=13> */
.L_x_516:
[----:B------:R-:W-:Y:S01]  /*7a10*/  IMAD.MOV.U32 R0, RZ, RZ, 0x7f ;  /* 0x0000007fff007424 */ /* 0x000fe200078e00ff */
[----:B------:R-:W-:-:S04]  /*7a20*/  ISETP.GT.U32.AND P0, PT, R4, 0x7f800000, PT ;  /* 0x7f8000000400780c */ /* 0x000fc80003f04070 */
[----:B------:R-:W-:-:S04]  /*7a30*/  SEL R0, R0, 0x7c, P0 ;  /* 0x0000007c00007807 */ /* 0x000fc80000000000 */
.L_x_517:
[----:B------:R-:W-:Y:S05]  /*7a40*/  BSYNC B0 ;  /* 0x0000000000007941 */ /* 0x000fea0003800000 */
.L_x_515:
[----:B------:R-:W-:-:S04]  /*7a50*/  LOP3.LUT R4, R5, 0x80000000, RZ, 0xc0, !PT ;  /* 0x8000000005047812 */ /* 0x000fc800078ec0ff */
[----:B------:R-:W-:-:S04]  /*7a60*/  SHF.R.U32.HI R5, RZ, 0x18, R4 ;  /* 0x00000018ff057819 */ /* 0x000fc80000011604 */
[----:B------:R-:W-:-:S05]  /*7a70*/  LOP3.LUT R5, R0, R5, RZ, 0xfc, !PT ;  /* 0x0000000500057212 */ /* 0x000fca00078efcff */
[----:B------:R0:W-:Y:S01]  /*7a80*/  STG.E.U8 [R2.64], R5 ;  /* 0x0000000502007986 */ /* 0x0001e2000c101124 */
[----:B------:R-:W-:Y:S05]  /*7a90*/  BRA `(.L_x_501) ;  /* 0x000006f000007947 */ /* 0x000fea0003800000 */
.L_x_511:
[----:B------:R0:W-:Y:S01]  /*7aa0*/  STG.E.U16 [R2.64], R22 ;  /* 0x0000001602007986 */ /* 0x0001e2000c101524 */
[----:B------:R-:W-:Y:S05]  /*7ab0*/  BRA `(.L_x_501) ;  /* 0x000006d000007947 */ /* 0x000fea0003800000 */
.L_x_508:
        /* <DEDUP_REMOVED lines=12> */
.L_x_520:
        /* <DEDUP_REMOVED lines=17> */
.L_x_523:
[----:B------:R-:W-:-:S04]  /*7c90*/  LOP3.LUT R0, R7, 0x80000000, RZ, 0xc0, !PT ;  /* 0x8000000007007812 */ /* 0x000fc800078ec0ff */
[----:B------:R-:W-:-:S04]  /*7ca0*/  SHF.R.U32.HI R5, RZ, 0x18, R0 ;  /* 0x00000018ff057819 */ /* 0x000fc80000011600 */
[----:B------:R-:W-:-:S04]  /*7cb0*/  LOP3.LUT R4, R4, R5, RZ, 0xfc, !PT ;  /* 0x0000000504047212 */ /* 0x000fc800078efcff */
[----:B------:R-:W-:Y:S02]  /*7cc0*/  PRMT R0, R4, 0x7610, R0 ;  /* 0x0000761004007816 */ /* 0x000fe40000000000 */
.L_x_522:
[----:B------:R-:W-:Y:S05]  /*7cd0*/  BSYNC B0 ;  /* 0x0000000000007941 */ /* 0x000fea0003800000 */
.L_x_521:
[----:B------:R0:W-:Y:S01]  /*7ce0*/  STG.E.U8 [R2.64], R0 ;  /* 0x0000000002007986 */ /* 0x0001e2000c101124 */
[----:B------:R-:W-:Y:S05]  /*7cf0*/  BRA `(.L_x_501) ;  /* 0x0000049000007947 */ /* 0x000fea0003800000 */
.L_x_519:
        /* <DEDUP_REMOVED lines=17> */
.L_x_526:
[----:B------:R-:W-:-:S04]  /*7e10*/  LOP3.LUT R0, R7, 0x80000000, RZ, 0xc0, !PT ;  /* 0x8000000007007812 */ /* 0x000fc800078ec0ff */
[----:B------:R-:W-:-:S04]  /*7e20*/  SHF.R.U32.HI R5, RZ, 0x18, R0 ;  /* 0x00000018ff057819 */ /* 0x000fc80000011600 */
[----:B------:R-:W-:-:S04]  /*7e30*/  LOP3.LUT R4, R4, R5, RZ, 0xfc, !PT ;  /* 0x0000000504047212 */ /* 0x000fc800078efcff */
[----:B------:R-:W-:Y:S02]  /*7e40*/  PRMT R0, R4, 0x7610, R0 ;  /* 0x0000761004007816 */ /* 0x000fe40000000000 */
.L_x_525:
[----:B------:R-:W-:Y:S05]  /*7e50*/  BSYNC B0 ;  /* 0x0000000000007941 */ /* 0x000fea0003800000 */
.L_x_524:
[----:B------:R0:W-:Y:S01]  /*7e60*/  STG.E.U8 [R2.64], R0 ;  /* 0x0000000002007986 */ /* 0x0001e2000c101124 */
[----:B------:R-:W-:Y:S05]  /*7e70*/  BRA `(.L_x_501) ;  /* 0x0000031000007947 */ /* 0x000fea0003800000 */
.L_x_518:
        /* <DEDUP_REMOVED lines=22> */
.L_x_500:
        /* <DEDUP_REMOVED lines=20> */
.L_x_528:
[----:B------:R-:W-:-:S06]  /*8120*/  PRMT R4, RZ, 0x5410, R22 ;  /* 0x00005410ff047816 */ /* 0x000fcc0000000016 */
[----:B------:R-:W0:Y:S02]  /*8130*/  F2I.U64.TRUNC R4, R4 ;  /* 0x0000000400047311 */ /* 0x000e24000020d800 */
[----:B0-----:R0:W-:Y:S01]  /*8140*/  STG.E.64 [R2.64], R4 ;  /* 0x0000000402007986 */ /* 0x0011e2000c101b24 */
[----:B------:R-:W-:Y:S05]  /*8150*/  BRA `(.L_x_501) ;  /* 0x0000003000007947 */ /* 0x000fea0003800000 */
.L_x_527:
[----:B------:R-:W-:-:S04]  /*8160*/  PRMT R22, RZ, 0x5410, R22 ;  /* 0x00005410ff167816 */ /* 0x000fc80000000016 */
[----:B------:R-:W0:Y:S02]  /*8170*/  F2I.FTZ.U32.TRUNC.NTZ R5, R22 ;  /* 0x0000001600057305 */ /* 0x000e24000021f000 */
[----:B0-----:R0:W-:Y:S02]  /*8180*/  STG.E [R2.64], R5 ;  /* 0x0000000502007986 */ /* 0x0011e4000c101924 */
.L_x_501:
[----:B------:R-:W-:Y:S02]  /*8190*/  IADD3 R19, R19, 0x80, RZ ;  /* 0x0000008013137810 */ /* 0x000fe40007ffe0ff */
.L_x_462:
[----:B------:R-:W-:Y:S05]  /*81a0*/  BSYNC B6 ;  /* 0x0000000000067941 */ /* 0x000fea0003800000 */
.L_x_461:
[----:B------:R-:W-:-:S13]  /*81b0*/  ISETP.GE.AND P0, PT, R19, R17, PT ;  /* 0x000000111300720c */ /* 0x000fda0003f06270 */
[----:B------:R-:W-:Y:S05]  /*81c0*/  @P0 EXIT ;  /* 0x000000000000094d */ /* 0x000fea0003800000 */
        /* <DEDUP_REMOVED lines=15> */
[----:B------:R-:W-:-:S06]  /*82c0*/  PRMT R23, RZ, 0x5410, R23 ;  /* 0x00005410ff177816 */ /* 0x000fcc0000000017 */
[----:B------:R-:W0:Y:S02]  /*82d0*/  F2I.FTZ.TRUNC.NTZ R23, R23 ;  /* 0x0000001700177305 */ /* 0x000e24000021f100 */
[----:B0-----:R-:W-:Y:S01]  /*82e0*/  STG.E.U8 [R2.64], R23 ;  /* 0x0000001702007986 */ /* 0x001fe2000c101124 */
[----:B------:R-:W-:Y:S05]  /*82f0*/  EXIT ;  /* 0x000000000000794d */ /* 0x000fea0003800000 */
.L_x_532:
[----:B------:R-:W-:-:S06]  /*8300*/  PRMT R5, RZ, 0x5410, R23 ;  /* 0x00005410ff057816 */ /* 0x000fcc0000000017 */
[----:B------:R-:W0:Y:S02]  /*8310*/  F2I.S64.TRUNC R4, R5 ;  /* 0x0000000500047311 */ /* 0x000e24000020d900 */
[----:B0-----:R-:W-:Y:S01]  /*8320*/  STG.E.U8 [R2.64], R4 ;  /* 0x0000000402007986 */ /* 0x001fe2000c101124 */
[----:B------:R-:W-:Y:S05]  /*8330*/  EXIT ;  /* 0x000000000000794d */ /* 0x000fea0003800000 */
.L_x_531:
        /* <DEDUP_REMOVED lines=10> */
.L_x_535:
[----:B------:R-:W-:-:S06]  /*83e0*/  PRMT R23, RZ, 0x5410, R23 ;  /* 0x00005410ff177816 */ /* 0x000fcc0000000017 */
[----:B------:R-:W0:Y:S02]  /*83f0*/  F2I.FTZ.TRUNC.NTZ R23, R23 ;  /* 0x0000001700177305 */ /* 0x000e24000021f100 */
[----:B0-----:R-:W-:Y:S01]  /*8400*/  STG.E [R2.64], R23 ;  /* 0x0000001702007986 */ /* 0x001fe2000c101924 */
[----:B------:R-:W-:Y:S05]  /*8410*/  EXIT ;  /* 0x000000000000794d */ /* 0x000fea0003800000 */
.L_x_534:
[----:B------:R-:W-:-:S06]  /*8420*/  PRMT R23, RZ, 0x5410, R23 ;  /* 0x00005410ff177816 */ /* 0x000fcc0000000017 */
[----:B------:R-:W0:Y:S02]  /*8430*/  F2I.FTZ.TRUNC.NTZ R23, R23 ;  /* 0x0000001700177305 */ /* 0x000e24000021f100 */
[----:B0-----:R-:W-:Y:S01]  /*8440*/  STG.E.U16 [R2.64], R23 ;  /* 0x0000001702007986 */ /* 0x001fe2000c101524 */
[----:B------:R-:W-:Y:S05]  /*8450*/  EXIT ;  /* 0x000000000000794d */ /* 0x000fea0003800000 */
.L_x_530:
        /* <DEDUP_REMOVED lines=9> */
.L_x_537:
[----:B------:R-:W-:-:S04]  /*84f0*/  PRMT R0, RZ, 0x5410, R23 ;  /* 0x00005410ff007816 */ /* 0x000fc80000000017 */
[----:B------:R-:W-:-:S05]  /*8500*/  F2FP.PACK_AB R0, RZ, R0 ;  /* 0x00000000ff00723e */ /* 0x000fca00000000ff */
[----:B------:R-:W-:Y:S01]  /*8510*/  STG.E.U16 [R2.64], R0 ;  /* 0x0000000002007986 */ /* 0x000fe2000c101524 */
[----:B------:R-:W-:Y:S05]  /*8520*/  EXIT ;  /* 0x000000000000794d */ /* 0x000fea0003800000 */
.L_x_536:
        /* <DEDUP_REMOVED lines=10> */
.L_x_539:
[----:B------:R-:W-:-:S04]  /*85d0*/  PRMT R23, RZ, 0x5410, R23 ;  /* 0x00005410ff177816 */ /* 0x000fc80000000017 */
[----:B------:R-:W-:-:S04]  /*85e0*/  F2FP.PACK_AB R5, RZ, R23 ;  /* 0x00000017ff05723e */ /* 0x000fc800000000ff */
[----:B------:R-:W-:-:S05]  /*85f0*/  PRMT R5, R5, 0x5410, RZ ;  /* 0x0000541005057816 */ /* 0x000fca00000000ff */
[----:B------:R-:W-:Y:S01]  /*8600*/  STG.E [R2.64], R5 ;  /* 0x0000000502007986 */ /* 0x000fe2000c101924 */
[----:B------:R-:W-:Y:S05]  /*8610*/  EXIT ;  /* 0x000000000000794d */ /* 0x000fea0003800000 */
.L_x_538:
[----:B------:R-:W-:-:S05]  /*8620*/  PRMT R4, RZ, 0x5410, R23 ;  /* 0x00005410ff047816 */ /* 0x000fca0000000017 */
[----:B------:R-:W-:-:S06]  /*8630*/  FMUL.FTZ R4, R4, 1 ;  /* 0x3f80000004047820 */ /* 0x000fcc0000410000 */
[----:B------:R-:W0:Y:S02]  /*8640*/  F2F.F64.F32 R4, R4 ;  /* 0x0000000400047310 */ /* 0x000e240000201800 */
[----:B0-----:R-:W-:Y:S01]  /*8650*/  STG.E.64 [R2.64], R4 ;  /* 0x0000000402007986 */ /* 0x001fe2000c101b24 */
[----:B------:R-:W-:Y:S05]  /*8660*/  EXIT ;  /* 0x000000000000794d */ /* 0x000fea0003800000 */
.L_x_529:
        /* <DEDUP_REMOVED lines=13> */
.L_x_542:
[----:B------:R-:W-:Y:S01]  /*8740*/  PRMT R23, RZ, 0x5410, R23 ;  /* 0x00005410ff177816 */ /* 0x000fe20000000017 */
[----:B------:R-:W-:-:S04]  /*8750*/  CS2R R6, SRZ ;  /* 0x0000000000067805 */ /* 0x000fc8000001ff00 */
[----:B------:R-:W-:-:S06]  /*8760*/  FMUL.FTZ R4, R23, 1 ;  /* 0x3f80000017047820 */ /* 0x000fcc0000410000 */
[----:B------:R-:W0:Y:S02]  /*8770*/  F2F.F64.F32 R4, R4 ;  /* 0x0000000400047310 */ /* 0x000e240000201800 */
[----:B0-----:R-:W-:Y:S01]  /*8780*/  STG.E.128 [R2.64], R4 ;  /* 0x0000000402007986 */ /* 0x001fe2000c101d24 */
[----:B------:R-:W-:Y:S05]  /*8790*/  EXIT ;  /* 0x000000000000794d */ /* 0x000fea0003800000 */
.L_x_541:
        /* <DEDUP_REMOVED lines=21> */
.L_x_546:
[----:B------:R-:W-:Y:S05]  /*88f0*/  BSYNC B0 ;  /* 0x0000000000007941 */ /* 0x000fea0003800000 */
.L_x_545:
[----:B------:R-:W-:-:S05]  /*8900*/  LOP3.LUT R5, R0, R5, RZ, 0xfc, !PT ;  /* 0x0000000500057212 */ /* 0x000fca00078efcff */
[----:B------:R-:W-:Y:S01]  /*8910*/  STG.E.U8 [R2.64], R5 ;  /* 0x0000000502007986 */ /* 0x000fe2000c101124 */
[----:B------:R-:W-:Y:S05]  /*8920*/  EXIT ;  /* 0x000000000000794d */ /* 0x000fea0003800000 */
.L_x_544:
        /* <DEDUP_REMOVED lines=13> */
.L_x_548:
[----:B------:R-:W-:Y:S01]  /*8a00*/  IMAD.MOV.U32 R0, RZ, RZ, 0x7f ;  /* 0x0000007fff007424 */ /* 0x000fe200078e00ff */
[----:B------:R-:W-:-:S04]  /*8a10*/  ISETP.GT.U32.AND P0, PT, R4, 0x7f800000, PT ;  /* 0x7f8000000400780c */ /* 0x000fc80003f04070 */
[----:B------:R-:W-:-:S04]  /*8a20*/  SEL R0, R0, 0x7c, P0 ;  /* 0x0000007c00007807 */ /* 0x000fc80000000000 */
.L_x_549:
[----:B------:R-:W-:Y:S05]  /*8a30*/  BSYNC B0 ;  /* 0x0000000000007941 */ /* 0x000fea0003800000 */
.L_x_547:
[----:B------:R-:W-:-:S04]  /*8a40*/  LOP3.LUT R4, R23, 0x80000000, RZ, 0xc0, !PT ;  /* 0x8000000017047812 */ /* 0x000fc800078ec0ff */
[----:B------:R-:W-:-:S04]  /*8a50*/  SHF.R.U32.HI R5, RZ, 0x18, R4 ;  /* 0x00000018ff057819 */ /* 0x000fc80000011604 */
[----:B------:R-:W-:-:S05]  /*8a60*/  LOP3.LUT R5, R0, R5, RZ, 0xfc, !PT ;  /* 0x0000000500057212 */ /* 0x000fca00078efcff */
[----:B------:R-:W-:Y:S01]  /*8a70*/  STG.E.U8 [R2.64], R5 ;  /* 0x0000000502007986 */ /* 0x000fe2000c101124 */
[----:B------:R-:W-:Y:S05]  /*8a80*/  EXIT ;  /* 0x000000000000794d */ /* 0x000fea0003800000 */
.L_x_543:
[----:B------:R-:W-:Y:S01]  /*8a90*/  STG.E.U16 [R2.64], R23 ;  /* 0x0000001702007986 */ /* 0x000fe2000c101524 */
[----:B------:R-:W-:Y:S05]  /*8aa0*/  EXIT ;  /* 0x000000000000794d */ /* 0x000fea0003800000 */
.L_x_540:
        /* <DEDUP_REMOVED lines=12> */
.L_x_552:
        /* <DEDUP_REMOVED lines=17> */
.L_x_555:
[----:B------:R-:W-:-:S04]  /*8c80*/  LOP3.LUT R0, R23, 0x80000000, RZ, 0xc0, !PT ;  /* 0x8000000017007812 */ /* 0x000fc800078ec0ff */
[----:B------:R-:W-:-:S04]  /*8c90*/  SHF.R.U32.HI R5, RZ, 0x18, R0 ;  /* 0x00000018ff057819 */ /* 0x000fc80000011600 */
[----:B------:R-:W-:-:S04]  /*8ca0*/  LOP3.LUT R4, R4, R5, RZ, 0xfc, !PT ;  /* 0x0000000504047212 */ /* 0x000fc800078efcff */
[----:B------:R-:W-:Y:S02]  /*8cb0*/  PRMT R0, R4, 0x7610, R0 ;  /* 0x0000761004007816 */ /* 0x000fe40000000000 */
.L_x_554:
[----:B------:R-:W-:Y:S05]  /*8cc0*/  BSYNC B0 ;  /* 0x0000000000007941 */ /* 0x000fea0003800000 */
.L_x_553:
[----:B------:R-:W-:Y:S01]  /*8cd0*/  STG.E.U8 [R2.64], R0 ;  /* 0x0000000002007986 */ /* 0x000fe2000c101124 */
[----:B------:R-:W-:Y:S05]  /*8ce0*/  EXIT ;  /* 0x000000000000794d */ /* 0x000fea0003800000 */
.L_x_551:
        /* <DEDUP_REMOVED lines=17> */
.L_x_558:
[----:B------:R-:W-:-:S04]  /*8e00*/  LOP3.LUT R0, R23, 0x80000000, RZ, 0xc0, !PT ;  /* 0x8000000017007812 */ /* 0x000fc800078ec0ff */
[----:B------:R-:W-:-:S04]  /*8e10*/  SHF.R.U32.HI R5, RZ, 0x18, R0 ;  /* 0x00000018ff057819 */ /* 0x000fc80000011600 */
[----:B------:R-:W-:-:S04]  /*8e20*/  LOP3.LUT R4, R4, R5, RZ, 0xfc, !PT ;  /* 0x0000000504047212 */ /* 0x000fc800078efcff */
[----:B------:R-:W-:Y:S02]  /*8e30*/  PRMT R0, R4, 0x7610, R0 ;  /* 0x0000761004007816 */ /* 0x000fe40000000000 */
.L_x_557:
[----:B------:R-:W-:Y:S05]  /*8e40*/  BSYNC B0 ;  /* 0x0000000000007941 */ /* 0x000fea0003800000 */
.L_x_556:
[----:B------:R-:W-:Y:S01]  /*8e50*/  STG.E.U8 [R2.64], R0 ;  /* 0x0000000002007986 */ /* 0x000fe2000c101124 */
[----:B------:R-:W-:Y:S05]  /*8e60*/  EXIT ;  /* 0x000000000000794d */ /* 0x000fea0003800000 */
.L_x_550:
[----:B------:R-:W-:-:S13]  /*8e70*/  ISETP.NE.AND P0, PT, R0, 0x1c, PT ;  /* 0x0000001c0000780c */ /* 0x000fda0003f05270 */
[----:B------:R-:W-:Y:S05]  /*8e80*/  @!P0 BRA `(.L_x_559) ;  /* 0x000002c000008947 */ /* 0x000fea0003800000 */
[----:B------:R-:W-:-:S13]  /*8e90*/  ISETP.NE.AND P0, PT, R0, 0x1d, PT ;  /* 0x0000001d0000780c */ /* 0x000fda0003f05270 */
[----:B------:R-:W-:Y:S05]  /*8ea0*/  @!P0 BRA `(.L_x_560) ;  /* 0x0000026000008947 */ /* 0x000fea0003800000 */
[----:B------:R-:W-:-:S13]  /*8eb0*/  ISETP.NE.AND P0, PT, R0, 0x2c, PT ;  /* 0x0000002c0000780c */ /* 0x000fda0003f05270 */
[----:B------:R-:W-:Y:S05]  /*8ec0*/  @P0 BRA `(.L_x_533) ;  /* 0x0000010000000947 */ /* 0x000fea0003800000 */
[----:B------:R-:W-:Y:S01]  /*8ed0*/  PRMT R23, RZ, 0x5410, R23 ;  /* 0x00005410ff177816 */ /* 0x000fe20000000017 */
[----:B------:R-:W-:Y:S01]  /*8ee0*/  IMAD.MOV.U32 R5, RZ, RZ, 0xff ;  /* 0x000000ffff057424 */ /* 0x000fe200078e00ff */
[----:B------:R-:W-:Y:S02]  /*8ef0*/  PLOP3.LUT P0, PT, PT, PT, PT, 0x80, 0x0 ;  /* 0x000000000000781c */ /* 0x000fe40003f0f070 */
[----:B------:R-:W-:-:S04]  /*8f00*/  SHF.R.U32.HI R6, RZ, 0x17, R23 ;  /* 0x00000017ff067819 */ /* 0x000fc80000011617 */
[----:B------:R-:W-:-:S04]  /*8f10*/  LOP3.LUT R4, R6, 0xff, RZ, 0xc0, !PT ;  /* 0x000000ff06047812 */ /* 0x000fc800078ec0ff */
[----:B------:R-:W-:-:S13]  /*8f20*/  ISETP.NE.AND P2, PT, R4, 0xff, PT ;  /* 0x000000ff0400780c */ /* 0x000fda0003f45270 */
[--C-:B------:R-:W-:Y:S02]  /*8f30*/  @P2 SHF.R.U32.HI R0, RZ, 0x16, R23.reuse ;  /* 0x00000016ff002819 */ /* 0x100fe40000011617 */
[----:B------:R-:W-:Y:S02]  /*8f40*/  @P2 LOP3.LUT P1, RZ, R4, 0x3fffff, R23, 0xf8, !PT ;  /* 0x003fffff04ff2812 */ /* 0x000fe4000782f817 */
        /* <DEDUP_REMOVED lines=8> */
.L_x_533:
        /* <DEDUP_REMOVED lines=20> */
.L_x_560:
[----:B------:R-:W-:-:S06]  /*9110*/  PRMT R4, RZ, 0x5410, R23 ;  /* 0x00005410ff047816 */ /* 0x000fcc0000000017 */
[----:B------:R-:W0:Y:S02]  /*9120*/  F2I.U64.TRUNC R4, R4 ;  /* 0x0000000400047311 */ /* 0x000e24000020d800 */
[----:B0-----:R-:W-:Y:S01]  /*9130*/  STG.E.64 [R2.64], R4 ;  /* 0x0000000402007986 */ /* 0x001fe2000c101b24 */
[----:B------:R-:W-:Y:S05]  /*9140*/  EXIT ;  /* 0x000000000000794d */ /* 0x000fea0003800000 */
.L_x_559:
[----:B------:R-:W-:-:S06]  /*9150*/  PRMT R23, RZ, 0x5410, R23 ;  /* 0x00005410ff177816 */ /* 0x000fcc0000000017 */
[----:B------:R-:W0:Y:S02]  /*9160*/  F2I.FTZ.U32.TRUNC.NTZ R23, R23 ;  /* 0x0000001700177305 */ /* 0x000e24000021f000 */
[----:B0-----:R-:W-:Y:S01]  /*9170*/  STG.E [R2.64], R23 ;  /* 0x0000001702007986 */ /* 0x001fe2000c101924 */
[----:B------:R-:W-:Y:S05]  /*9180*/  EXIT ;  /* 0x000000000000794d */ /* 0x000fea0003800000 */
.L_x_561:
        /* <DEDUP_REMOVED lines=15> */
.L_x_3076:


//--------------------- .text._ZN2at6native18elementwise_kernelILi128ELi4EZNS0_22gpu_kernel_impl_nocastIZZZNS0_17atanh_kernel_cudaERNS_18TensorIteratorBaseEENKUlvE0_clEvENKUlvE2_clEvEUlN3c108BFloat16EE_EEvS4_RKT_EUliE_EEviT1_ --------------------------
	.section	.text._ZN2at6native18elementwise_kernelILi128ELi4EZNS0_22gpu_kernel_impl_nocastIZZZNS0_17atanh_kernel_cudaERNS_18TensorIteratorBaseEENKUlvE0_clEvENKUlvE2_clEvEUlN3c108BFloat16EE_EEvS4_RKT_EUliE_EEviT1_,"ax",@progbits
	.sectioninfo	@"SHI_REGISTERS=13"
	.align	128
        .global         _ZN2at6native18elementwise_kernelILi128ELi4EZNS0_22gpu_kernel_impl_nocastIZZZNS0_17atanh_kernel_cudaERNS_18TensorIteratorBaseEENKUlvE0_clEvENKUlvE2_clEvEUlN3c108BFloat16EE_EEvS4_RKT_EUliE_EEviT1_
        .type           _ZN2at6native18elementwise_kernelILi128ELi4EZNS0_22gpu_kernel_impl_nocastIZZZNS0_17atanh_kernel_cudaERNS_18TensorIteratorBaseEENKUlvE0_clEvENKUlvE2_clEvEUlN3c108BFloat16EE_EEvS4_RKT_EUliE_EEviT1_,@function
        .size           _ZN2at6native18elementwise_kernelILi128ELi4EZNS0_22gpu_kernel_impl_nocastIZZZNS0_17atanh_kernel_cudaERNS_18TensorIteratorBaseEENKUlvE0_clEvENKUlvE2_clEvEUlN3c108BFloat16EE_EEvS4_RKT_EUliE_EEviT1_,(.L_x_3077 - _ZN2at6native18elementwise_kernelILi128ELi4EZNS0_22gpu_kernel_impl_nocastIZZZNS0_17atanh_kernel_cudaERNS_18TensorIteratorBaseEENKUlvE0_clEvENKUlvE2_clEvEUlN3c108BFloat16EE_EEvS4_RKT_EUliE_EEviT1_)
        .other          _ZN2at6native18elementwise_kernelILi128ELi4EZNS0_22gpu_kernel_impl_nocastIZZZNS0_17atanh_kernel_cudaERNS_18TensorIteratorBaseEENKUlvE0_clEvENKUlvE2_clEvEUlN3c108BFloat16EE_EEvS4_RKT_EUliE_EEviT1_,@"STO_CUDA_ENTRY STV_DEFAULT"
_ZN2at6native18elementwise_kernelILi128ELi4EZNS0_22gpu_kernel_impl_nocastIZZZNS0_17atanh_kernel_cudaERNS_18TensorIteratorBaseEENKUlvE0_clEvENKUlvE2_clEvEUlN3c108BFloat16EE_EEvS4_RKT_EUliE_EEviT1_:
.text._ZN2at6native18elementwise_kernelILi128ELi4EZNS0_22gpu_kernel_impl_nocastIZZZNS0_17atanh_kernel_cudaERNS_18TensorIteratorBaseEENKUlvE0_clEvENKUlvE2_clEvEUlN3c108BFloat16EE_EEvS4_RKT_EUliE_EEviT1_:
[----:B------:R-:W-:Y:S02]  /*0000*/  MOV R1, c[0x0][0x28] ;  /* 0x00000a0000017a02 */ /* 0x000fe40000000f00 */
[----:B------:R-:W0:Y:S01]  /*0010*/  S2R R0, SR_CTAID.X ;  /* 0x0000000000007919 */ /* 0x000e220000002500 */
[----:B------:R-:W-:Y:S01]  /*0020*/  ULDC.64 UR4, c[0x0][0x118] ;  /* 0x0000460000047ab9 */ /* 0x000fe20000000a00 */
[----:B------:R-:W-:Y:S02]  /*0030*/  BSSY B0, `(.L_x_562) ;  /* 0x000011a000007945 */ /* 0x000fe40003800000 */
[----:B------:R-:W0:Y:S02]  /*0040*/  S2R R3, SR_TID.X ;  /* 0x0000000000037919 */ /* 0x000e240000002100 */
[----:B0-----:R-:W-:-:S04]  /*0050*/  LEA R0, R0, R3, 0x9 ;  /* 0x0000000300007211 */ /* 0x001fc800078e48ff */
[----:B------:R-:W-:-:S13]  /*0060*/  ISETP.GE.AND P0, PT, R0, c[0x0][0x160], PT ;  /* 0x0000580000007a0c */ /* 0x000fda0003f06270 */
[----:B------:R-:W-:Y:S05]  /*0070*/  @P0 BRA `(.L_x_563) ;  /* 0x0000115000000947 */ /* 0x000fea0003800000 */
[----:B------:R-:W-:Y:S01]  /*0080*/  ISETP.NE.AND P0, PT, RZ, c[0x0][0x168], PT ;  /* 0x00005a00ff007a0c */ /* 0x000fe20003f05270 */
[----:B------:R-:W-:-:S12]  /*0090*/  CS2R R2, SRZ ;  /* 0x0000000000027805 */ /* 0x000fd8000001ff00 */
[----:B------:R-:W-:Y:S05]  /*00a0*/  @!P0 BRA `(.L_x_564) ;  /* 0x00000e0000008947 */ /* 0x000fea0003800000 */
[----:B------:R-:W-:Y:S01]  /*00b0*/  HFMA2.MMA R2, -RZ, RZ, 0, 0 ;  /* 0x00000000ff027435 */ /* 0x000fe200000001ff */
[----:B------:R-:W-:Y:S02]  /*00c0*/  MOV R3, R0 ;  /* 0x0000000000037202 */ /* 0x000fe40000000f00 */
[----:B------:R-:W-:-:S04]  /*00d0*/  MOV R8, c[0x0][0x168] ;  /* 0x00005a0000087a02 */ /* 0x000fc80000000f00 */
[----:B------:R-:W-:-:S03]  /*00e0*/  ISETP.NE.AND P0, PT, R8, 0x1, PT ;  /* 0x000000010800780c */ /* 0x000fc60003f05270 */
[----:B------:R-:W-:-:S05]  /*00f0*/  IMAD.HI.U32 R4, R0, c[0x0][0x170], R2 ;  /* 0x00005c0000047a27 */ /* 0x000fca00078e0002 */
[----:B------:R-:W-:-:S04]  /*0100*/  SHF.R.U32.HI R5, RZ, c[0x0][0x174], R4 ;  /* 0x00005d00ff057a19 */ /* 0x000fc80000011604 */
[----:B------:R-:W-:-:S05]  /*0110*/  IADD3 R3, -R5, RZ, RZ ;  /* 0x000000ff05037210 */ /* 0x000fca0007ffe1ff */
[----:B------:R-:W-:-:S04]  /*0120*/  IMAD R3, R3, c[0x0][0x16c], R0 ;  /* 0x00005b0003037a24 */ /* 0x000fc800078e0200 */
[C---:B------:R-:W-:Y:S02]  /*0130*/  IMAD R2, R3.reuse, c[0x0][0x298], RZ ;  /* 0x0000a60003027a24 */ /* 0x040fe400078e02ff */
[----:B------:R-:W-:Y:S01]  /*0140*/  IMAD R3, R3, c[0x0][0x29c], RZ ;  /* 0x0000a70003037a24 */ /* 0x000fe200078e02ff */
[----:B------:R-:W-:Y:S05]  /*0150*/  @!P0 BRA `(.L_x_564) ;  /* 0x00000d5000008947 */ /* 0x000fea0003800000 */
[----:B------:R-:W-:Y:S02]  /*0160*/  MOV R4, RZ ;  /* 0x000000ff00047202 */ /* 0x000fe40000000f00 */
[----:B------:R-:W-:-:S03]  /*0170*/  ISETP.NE.AND P0, PT, R8, 0x2, PT ;  /* 0x000000020800780c */ /* 0x000fc60003f05270 */
[----:B------:R-:W-:-:S05]  /*0180*/  IMAD.HI.U32 R6, R5, c[0x0][0x17c], R4 ;  /* 0x00005f0005067a27 */ /* 0x000fca00078e0004 */
[----:B------:R-:W-:-:S04]  /*0190*/  SHF.R.U32.HI R7, RZ, c[0x0][0x180], R6 ;  /* 0x00006000ff077a19 */ /* 0x000fc80000011606 */
[----:B------:R-:W-:-:S05]  /*01a0*/  IADD3 R4, -R7, RZ, RZ ;  /* 0x000000ff07047210 */ /* 0x000fca0007ffe1ff */
[----:B------:R-:W-:-:S04]  /*01b0*/  IMAD R4, R4, c[0x0][0x178], R5 ;  /* 0x00005e0004047a24 */ /* 0x000fc800078e0205 */
[C---:B------:R-:W-:Y:S02]  /*01c0*/  IMAD R2, R4.reuse, c[0x0][0x2a0], R2 ;  /* 0x0000a80004027a24 */ /* 0x040fe400078e0202 */
[----:B------:R-:W-:Y:S01]  /*01d0*/  IMAD R3, R4, c[0x0][0x2a4], R3 ;  /* 0x0000a90004037a24 */ /* 0x000fe200078e0203 */
[----:B------:R-:W-:Y:S05]  /*01e0*/  @!P0 BRA `(.L_x_564) ;  /* 0x00000cc000008947 */ /* 0x000fea0003800000 */
[----:B------:R-:W-:Y:S01]  /*01f0*/  HFMA2.MMA R6, -RZ, RZ, 0, 0 ;  /* 0x00000000ff067435 */ /* 0x000fe200000001ff */
[----:B------:R-:W-:-:S09]  /*0200*/  ISETP.NE.AND P0, PT, R8, 0x3, PT ;  /* 0x000000030800780c */ /* 0x000fd20003f05270 */
[----:B------:R-:W-:-:S05]  /*0210*/  IMAD.HI.U32 R4, R7, c[0x0][0x188], R6 ;  /* 0x0000620007047a27 */ /* 0x000fca00078e0006 */
[----:B------:R-:W-:-:S04]  /*0220*/  SHF.R.U32.HI R5, RZ, c[0x0][0x18c], R4 ;  /* 0x00006300ff057a19 */ /* 0x000fc80000011604 */
[----:B------:R-:W-:-:S05]  /*0230*/  IADD3 R6, -R5, RZ, RZ ;  /* 0x000000ff05067210 */ /* 0x000fca0007ffe1ff */
[----:B------:R-:W-:-:S04]  /*0240*/  IMAD R6, R6, c[0x0][0x184], R7 ;  /* 0x0000610006067a24 */ /* 0x000fc800078e0207 */
[C---:B------:R-:W-:Y:S02]  /*0250*/  IMAD R2, R6.reuse, c[0x0][0x2a8], R2 ;  /* 0x0000aa0006027a24 */ /* 0x040fe400078e0202 */
[----:B------:R-:W-:Y:S01]  /*0260*/  IMAD R3, R6, c[0x0][0x2ac], R3 ;  /* 0x0000ab0006037a24 */ /* 0x000fe200078e0203 */
        /* <DEDUP_REMOVED lines=82> */
[----:B------:R-:W-:Y:S01]  /*0790*/  IMAD.MOV.U32 R6, RZ, RZ, RZ ;  /* 0x000000ffff067224 */ /* 0x000fe200078e00ff */
        /* <DEDUP_REMOVED lines=101> */
[----:B------:R-:W-:Y:S02]  /*0df0*/  SHF.R.U32.HI R7, RZ, c[0x0][0x288], R6 ;  /* 0x0000a200ff077a19 */ /* 0x000fe40000011606 */
[----:B------:R-:W-:Y:S02]  /*0e00*/  @P0 MOV R6, RZ ;  /* 0x000000ff00060202 */ /* 0x000fe40000000f00 */
[----:B------:R-:W-:-:S03]  /*0e10*/  IADD3 R9, -R7, RZ, RZ ;  /* 0x000000ff07097210 */ /* 0x000fc60007ffe1ff */
[----:B------:R-:W-:-:S05]  /*0e20*/  @P0 IMAD.HI.U32 R4, R7, c[0x0][0x290], R6 ;  /* 0x0000a40007040a27 */ /* 0x000fca00078e0006 */
[----:B------:R-:W-:Y:S01]  /*0e30*/  @P0 SHF.R.U32.HI R6, RZ, c[0x0][0x294], R4 ;  /* 0x0000a500ff060a19 */ /* 0x000fe20000011604 */
[----:B------:R-:W-:-:S03]  /*0e40*/  IMAD R4, R9, c[0x0][0x280], R5 ;  /* 0x0000a00009047a24 */ /* 0x000fc600078e0205 */
[----:B------:R-:W-:Y:S01]  /*0e50*/  @P0 IADD3 R6, -R6, RZ, RZ ;  /* 0x000000ff06060210 */ /* 0x000fe20007ffe1ff */
[C---:B------:R-:W-:Y:S02]  /*0e60*/  IMAD R2, R4.reuse, c[0x0][0x350], R2 ;  /* 0x0000d40004027a24 */ /* 0x040fe400078e0202 */
[----:B------:R-:W-:Y:S02]  /*0e70*/  IMAD R3, R4, c[0x0][0x354], R3 ;  /* 0x0000d50004037a24 */ /* 0x000fe400078e0203 */
[----:B------:R-:W-:-:S04]  /*0e80*/  @P0 IMAD R6, R6, c[0x0][0x28c], R7 ;  /* 0x0000a30006060a24 */ /* 0x000fc800078e0207 */
[C---:B------:R-:W-:Y:S02]  /*0e90*/  @P0 IMAD R2, R6.reuse, c[0x0][0x358], R2 ;  /* 0x0000d60006020a24 */ /* 0x040fe400078e0202 */
[----:B------:R-:W-:-:S05]  /*0ea0*/  @P0 IMAD R3, R6, c[0x0][0x35c], R3 ;  /* 0x0000d70006030a24 */ /* 0x000fca00078e0203 */
.L_x_564:
[----:B------:R-:W-:-:S05]  /*0eb0*/  IADD3 R4, P0, R3, c[0x0][0x368], RZ ;  /* 0x0000da0003047a10 */ /* 0x000fca0007f1e0ff */
[----:B------:R-:W-:-:S05]  /*0ec0*/  IMAD.X R5, RZ, RZ, c[0x0][0x36c], P0 ;  /* 0x0000db00ff057624 */ /* 0x000fca00000e06ff */
[----:B------:R-:W2:Y:S01]  /*0ed0*/  LDG.E.U16 R3, [R4.64] ;  /* 0x0000000404037981 */ /* 0x000ea2000c1e1500 */
[----:B------:R-:W-:Y:S01]  /*0ee0*/  MOV R9, 0x3d39bf78 ;  /* 0x3d39bf7800097802 */ /* 0x000fe20000000f00 */
[----:B------:R-:W-:Y:S01]  /*0ef0*/  BSSY B1, `(.L_x_565) ;  /* 0x0000027000017945 */ /* 0x000fe20003800000 */
[----:B--2---:R-:W-:-:S04]  /*0f00*/  PRMT R3, RZ, 0x5410, R3 ;  /* 0x00005410ff037816 */ /* 0x004fc80000000003 */
[C---:B------:R-:W-:Y:S01]  /*0f10*/  FSETP.GT.FTZ.AND P0, PT, |R3|.reuse, 8.50705917302346158658e+37, PT ;  /* 0x7e8000000300780b */ /* 0x040fe20003f14200 */
[----:B------:R-:W-:-:S04]  /*0f20*/  FADD.FTZ R6, |R3|, -RZ ;  /* 0x800000ff03067221 */ /* 0x000fc80000010200 */
[----:B------:R-:W-:-:S06]  /*0f30*/  FADD.FTZ R6, -R6, 1 ;  /* 0x3f80000006067421 */ /* 0x000fcc0000010100 */
[----:B------:R-:W0:Y:S02]  /*0f40*/  MUFU.RCP R6, R6 ;  /* 0x0000000600067308 */ /* 0x000e240000001000 */
[----:B0-----:R-:W-:Y:S01]  /*0f50*/  FADD.FTZ R8, R6, R6 ;  /* 0x0000000606087221 */ /* 0x001fe20000010000 */
[----:B------:R-:W-:-:S03]  /*0f60*/  MOV R6, 0x3f000000 ;  /* 0x3f00000000067802 */ /* 0x000fc60000000f00 */
[----:B------:R-:W-:Y:S01]  /*0f70*/  FMUL.FTZ R8, |R3|, R8 ;  /* 0x0000000803087220 */ /* 0x000fe20000410200 */
[----:B------:R-:W-:-:S04]  /*0f80*/  LOP3.LUT R3, R6, 0x80000000, R3, 0xb8, !PT ;  /* 0x8000000006037812 */ /* 0x000fc800078eb803 */
[----:B------:R-:W-:Y:S02]  /*0f90*/  FSEL R10, R8, -2, !P0 ;  /* 0xc0000000080a7808 */ /* 0x000fe40004000000 */
[----:B------:R-:W-:Y:S02]  /*0fa0*/  MOV R8, 0x3e800000 ;  /* 0x3e80000000087802 */ /* 0x000fe40000000f00 */
[C---:B------:R-:W-:Y:S01]  /*0fb0*/  ISETP.GE.U32.AND P0, PT, R10.reuse, 0x7f800000, PT ;  /* 0x7f8000000a00780c */ /* 0x040fe20003f06070 */
[----:B------:R-:W-:-:S05]  /*0fc0*/  FADD.FTZ.RZ R7, R10, 1 ;  /* 0x3f8000000a077421 */ /* 0x000fca000001c000 */
[----:B------:R-:W-:-:S04]  /*0fd0*/  IADD3 R7, R7, -0x3f400000, RZ ;  /* 0xc0c0000007077810 */ /* 0x000fc80007ffe0ff */
[----:B------:R-:W-:-:S04]  /*0fe0*/  LOP3.LUT R7, R7, 0xff800000, RZ, 0xc0, !PT ;  /* 0xff80000007077812 */ /* 0x000fc800078ec0ff */
[----:B------:R-:W-:Y:S02]  /*0ff0*/  IADD3 R5, -R7, 0x40800000, RZ ;  /* 0x4080000007057810 */ /* 0x000fe40007ffe1ff */
[----:B------:R-:W-:Y:S02]  /*1000*/  IADD3 R4, R10, -R7, RZ ;  /* 0x800000070a047210 */ /* 0x000fe40007ffe0ff */
[----:B------:R-:W0:Y:S01]  /*1010*/  I2F R7, R7 ;  /* 0x0000000700077306 */ /* 0x000e220000201400 */
[----:B------:R-:W-:-:S04]  /*1020*/  FFMA.FTZ R5, R5, R8, -1 ;  /* 0xbf80000005057423 */ /* 0x000fc80000010008 */
[----:B------:R-:W-:-:S04]  /*1030*/  FADD.FTZ R4, R4, R5 ;  /* 0x0000000504047221 */ /* 0x000fc80000010000 */
[----:B------:R-:W-:-:S04]  /*1040*/  FFMA.FTZ R5, R4, -R9, 0.10546888411045074463 ;  /* 0x3dd8001204057423 */ /* 0x000fc80000010809 */
        /* <DEDUP_REMOVED lines=14> */
[----:B------:R-:W-:-:S05]  /*1130*/  @P0 MOV R5, 0x7f800000 ;  /* 0x7f80000000050802 */ /* 0x000fca0000000f00 */
[----:B------:R-:W-:-:S05]  /*1140*/  @P0 FFMA.FTZ R4, R10, R5, +INF ;  /* 0x7f8000000a040423 */ /* 0x000fca0000010005 */
[----:B------:R-:W-:Y:S02]  /*1150*/  FSEL R4, R4, -RZ, P1 ;  /* 0x800000ff04047208 */ /* 0x000fe40000800000 */
.L_x_566:
[----:B------:R-:W-:Y:S05]  /*1160*/  BSYNC B1 ;  /* 0x0000000000017941 */ /* 0x000fea0003800000 */
.L_x_565:
[----:B------:R-:W-:Y:S01]  /*1170*/  FMUL.FTZ R3, R3, R4 ;  /* 0x0000000403037220 */ /* 0x000fe20000410000 */
[----:B------:R-:W-:Y:S02]  /*1180*/  IADD3 R2, P0, R2, c[0x0][0x360], RZ ;  /* 0x0000d80002027a10 */ /* 0x000fe40007f1e0ff */
[----:B------:R-:W-:Y:S02]  /*1190*/  IADD3 R0, R0, 0x80, RZ ;  /* 0x0000008000007810 */ /* 0x000fe40007ffe0ff */
[----:B------:R-:W-:Y:S02]  /*11a0*/  F2FP.BF16.PACK_AB R4, RZ, R3 ;  /* 0x00000003ff04723e */ /* 0x000fe400000010ff */
[----:B------:R-:W-:-:S05]  /*11b0*/  IADD3.X R3, RZ, c[0x0][0x364], RZ, P0, !PT ;  /* 0x0000d900ff037a10 */ /* 0x000fca00007fe4ff */
[----:B------:R0:W-:Y:S02]  /*11c0*/  STG.E.U16 [R2.64], R4 ;  /* 0x0000000402007986 */ /* 0x0001e4000c101504 */
.L_x_563:
[----:B------:R-:W-:Y:S05]  /*11d0*/  BSYNC B0 ;  /* 0x0000000000007941 */ /* 0x000fea0003800000 */
.L_x_562:
[----:B------:R-:W-:Y:S01]  /*11e0*/  ISETP.GE.AND P0, PT, R0, c[0x0][0x160], PT ;  /* 0x0000580000007a0c */ /* 0x000fe20003f06270 */
[----:B------:R-:W-:-:S12]  /*11f0*/  BSSY B0, `(.L_x_567) ;  /* 0x000022e000007945 */ /* 0x000fd80003800000 */
[----:B------:R-:W-:Y:S05]  /*1200*/  @P0 BRA `(.L_x_568) ;  /* 0x000022c000000947 */ /* 0x000fea0003800000 */
[----:B------:R-:W-:Y:S01]  /*1210*/  ISETP.NE.AND P0, PT, RZ, c[0x0][0x168], PT ;  /* 0x00005a00ff007a0c */ /* 0x000fe20003f05270 */
[----:B0-----:R-:W-:-:S12]  /*1220*/  CS2R R2, SRZ ;  /* 0x0000000000027805 */ /* 0x001fd8000001ff00 */
        /* <DEDUP_REMOVED lines=78> */
[----:B------:R-:W-:-:S05]  /*1710*/  SHF.R.U32.HI R5, RZ, c[0x0][0x1d4], R4 ;  /* 0x00007500ff057a19 */ /* 0x000fca0000011604 */
[----:B------:R-:W-:-:S04]  /*1720*/  IMAD.MOV R6, RZ, RZ, -R5 ;  /* 0x000000ffff067224 */ /* 0x000fc800078e0a05 */
        /* <DEDUP_REMOVED lines=145> */
.L_x_569:
[----:B------:R-:W-:-:S04]  /*2040*/  IADD3 R4, P0, R3, c[0x0][0x368], RZ ;  /* 0x0000da0003047a10 */ /* 0x000fc80007f1e0ff */
[----:B------:R-:W-:-:S05]  /*2050*/  IADD3.X R5, RZ, c[0x0][0x36c], RZ, P0, !PT ;  /* 0x0000db00ff057a10 */ /* 0x000fca00007fe4ff */
[----:B------:R-:W2:Y:S01]  /*2060*/  LDG.E.U16 R3, [R4.64] ;  /* 0x0000000404037981 */ /* 0x000ea2000c1e1500 */
[----:B------:R-:W-:Y:S01]  /*2070*/  MOV R10, 0x3e800000 ;  /* 0x3e800000000a7802 */ /* 0x000fe20000000f00 */
[----:B------:R-:W-:Y:S01]  /*2080*/  BSSY B1, `(.L_x_570) ;  /* 0x0000027000017945 */ /* 0x000fe20003800000 */
[----:B------:R-:W-:Y:S02]  /*2090*/  MOV R9, 0x3d39bf78 ;  /* 0x3d39bf7800097802 */ /* 0x000fe40000000f00 */
        /* <DEDUP_REMOVED lines=9> */
[----:B------:R-:W-:-:S04]  /*2130*/  FSEL R8, R8, -2, !P0 ;  /* 0xc000000008087808 */ /* 0x000fc80004000000 */
        /* <DEDUP_REMOVED lines=27> */
.L_x_571:
[----:B------:R-:W-:Y:S05]  /*22f0*/  BSYNC B1 ;  /* 0x0000000000017941 */ /* 0x000fea0003800000 */
.L_x_570:
[----:B------:R-:W-:Y:S01]  /*2300*/  FMUL.FTZ R3, R3, R4 ;  /* 0x0000000403037220 */ /* 0x000fe20000410000 */
[----:B------:R-:W-:Y:S02]  /*2310*/  IADD3 R2, P0, R2, c[0x0][0x360], RZ ;  /* 0x0000d80002027a10 */ /* 0x000fe40007f1e0ff */
[----:B------:R-:W-:Y:S02]  /*2320*/  IADD3 R0, R0, 0x80, RZ ;  /* 0x0000008000007810 */ /* 0x000fe40007ffe0ff */
[----:B------:R-:W-:Y:S02]  /*2330*/  F2FP.BF16.PACK_AB R4, RZ, R3 ;  /* 0x00000003ff04723e */ /* 0x000fe400000010ff */
[----:B------:R-:W-:Y:S02]  /*2340*/  IADD3.X R3, RZ, c[0x0][0x364], RZ, P0, !PT ;  /* 0x0000d900ff037a10 */ /* 0x000fe400007fe4ff */
[----:B------:R-:W-:-:S03]  /*2350*/  ISETP.GE.AND P0, PT, R0, c[0x0][0x160], PT ;  /* 0x0000580000007a0c */ /* 0x000fc60003f06270 */
[----:B------:R0:W-:Y:S10]  /*2360*/  STG.E.U16 [R2.64], R4 ;  /* 0x0000000402007986 */ /* 0x0001f4000c101504 */
        /* <DEDUP_REMOVED lines=213> */
[----:B------:R-:W-:Y:S02]  /*30c0*/  ISETP.NE.AND P0, PT, R8, 0x18, PT ;  /* 0x000000180800780c */ /* 0x000fe40003f05270 */
[----:B------:R-:W-:-:S05]  /*30d0*/  MOV R4, RZ ;  /* 0x000000ff00047202 */ /* 0x000fca0000000f00 */
        /* <DEDUP_REMOVED lines=13> */
.L_x_572:
        /* <DEDUP_REMOVED lines=43> */
.L_x_574:
[----:B------:R-:W-:Y:S05]  /*3460*/  BSYNC B1 ;  /* 0x0000000000017941 */ /* 0x000fea0003800000 */
.L_x_573:
[----:B------:R-:W-:Y:S01]  /*3470*/  FMUL.FTZ R3, R3, R4 ;  /* 0x0000000403037220 */ /* 0x000fe20000410000 */
[----:B------:R-:W-:Y:S02]  /*3480*/  IADD3 R2, P0, R2, c[0x0][0x360], RZ ;  /* 0x0000d80002027a10 */ /* 0x000fe40007f1e0ff */
[----:B------:R-:W-:Y:S02]  /*3490*/  IADD3 R0, R0, 0x80, RZ ;  /* 0x0000008000007810 */ /* 0x000fe40007ffe0ff */
[----:B------:R-:W-:Y:S02]  /*34a0*/  F2FP.BF16.PACK_AB R4, RZ, R3 ;  /* 0x00000003ff04723e */ /* 0x000fe400000010ff */
[----:B------:R-:W-:-:S05]  /*34b0*/  IADD3.X R3, RZ, c[0x0][0x364], RZ, P0, !PT ;  /* 0x0000d900ff037a10 */ /* 0x000fca00007fe4ff */
[----:B------:R0:W-:Y:S02]  /*34c0*/  STG.E.U16 [R2.64], R4 ;  /* 0x0000000402007986 */ /* 0x0001e4000c101504 */
.L_x_568:
[----:B------:R-:W-:Y:S05]  /*34d0*/  BSYNC B0 ;  /* 0x0000000000007941 */ /* 0x000fea0003800000 */
.L_x_567:
[----:B------:R-:W-:-:S13]  /*34e0*/  ISETP.GE.AND P0, PT, R0, c[0x0][0x160], PT ;  /* 0x0000580000007a0c */ /* 0x000fda0003f06270 */
[----:B------:R-:W-:Y:S05]  /*34f0*/  @P0 EXIT ;  /* 0x000000000000094d */ /* 0x000fea0003800000 */
        /* <DEDUP_REMOVED lines=218> */
[----:B------:R-:W-:-:S04]  /*42a0*/  @P0 IMAD.HI.U32 R0, R7, c[0x0][0x290], R6 ;  /* 0x0000a40007000a27 */ /* 0x000fc800078e0006 */
[----:B------:R-:W-:Y:S01]  /*42b0*/  IMAD R4, R4, c[0x0][0x280], R5 ;  /* 0x0000a00004047a24 */ /* 0x000fe200078e0205 */
[----:B------:R-:W-:-:S03]  /*42c0*/  @P0 SHF.R.U32.HI R0, RZ, c[0x0][0x294], R0 ;  /* 0x0000a500ff000a19 */ /* 0x000fc60000011600 */
[----:B------:R-:W-:Y:S01]  /*42d0*/  IMAD R2, R4, c[0x0][0x350], R2 ;  /* 0x0000d40004027a24 */ /* 0x000fe200078e0202 */
[----:B------:R-:W-:Y:S01]  /*42e0*/  @P0 IADD3 R6, -R0, RZ, RZ ;  /* 0x000000ff00060210 */ /* 0x000fe20007ffe1ff */
[----:B------:R-:W-:-:S04]  /*42f0*/  IMAD R3, R4, c[0x0][0x354], R3 ;  /* 0x0000d50004037a24 */ /* 0x000fc800078e0203 */
[----:B------:R-:W-:-:S04]  /*4300*/  @P0 IMAD R6, R6, c[0x0][0x28c], R7 ;  /* 0x0000a30006060a24 */ /* 0x000fc800078e0207 */
[C---:B------:R-:W-:Y:S02]  /*4310*/  @P0 IMAD R2, R6.reuse, c[0x0][0x358], R2 ;  /* 0x0000d60006020a24 */ /* 0x040fe400078e0202 */
[----:B------:R-:W-:-:S05]  /*4320*/  @P0 IMAD R3, R6, c[0x0][0x35c], R3 ;  /* 0x0000d70006030a24 */ /* 0x000fca00078e0203 */
.L_x_575:
[----:B------:R-:W-:-:S04]  /*4330*/  IADD3 R4, P0, R3, c[0x0][0x368], RZ ;  /* 0x0000da0003047a10 */ /* 0x000fc80007f1e0ff */
[----:B------:R-:W-:-:S05]  /*4340*/  IADD3.X R5, RZ, c[0x0][0x36c], RZ, P0, !PT ;  /* 0x0000db00ff057a10 */ /* 0x000fca00007fe4ff */
        /* <DEDUP_REMOVED lines=10> */
[----:B------:R-:W-:-:S05]  /*43f0*/  FMUL.FTZ R7, |R0|, R7 ;  /* 0x0000000700077220 */ /* 0x000fca0000410200 */
        /* <DEDUP_REMOVED lines=9> */
[----:B------:R-:W-:Y:S01]  /*4490*/  FADD.FTZ R4, R4, R5 ;  /* 0x0000000504047221 */ /* 0x000fe20000010000 */
[----:B------:R-:W-:-:S03]  /*44a0*/  MOV R5, 0x3f000000 ;  /* 0x3f00000000057802 */ /* 0x000fc60000000f00 */
[----:B------:R-:W-:Y:S01]  /*44b0*/  FFMA.FTZ R3, R4, -R3, 0.10546888411045074463 ;  /* 0x3dd8001204037423 */ /* 0x000fe20000010803 */
[----:B------:R-:W-:-:S03]  /*44c0*/  LOP3.LUT R0, R5, 0x80000000, R0, 0xb8, !PT ;  /* 0x8000000005007812 */ /* 0x000fc600078eb800 */
        /* <DEDUP_REMOVED lines=17> */
.L_x_577:
[----:B------:R-:W-:Y:S05]  /*45e0*/  BSYNC B0 ;  /* 0x0000000000007941 */ /* 0x000fea0003800000 */
.L_x_576:
[----:B------:R-:W-:Y:S01]  /*45f0*/  FMUL.FTZ R0, R0, R3 ;  /* 0x0000000300007220 */ /* 0x000fe20000410000 */
[----:B------:R-:W-:-:S04]  /*4600*/  IADD3 R2, P0, R2, c[0x0][0x360], RZ ;  /* 0x0000d80002027a10 */ /* 0x000fc80007f1e0ff */
[----:B------:R-:W-:Y:S02]  /*4610*/  F2FP.BF16.PACK_AB R0, RZ, R0 ;  /* 0x00000000ff00723e */ /* 0x000fe400000010ff */
[----:B------:R-:W-:-:S05]  /*4620*/  IADD3.X R3, RZ, c[0x0][0x364], RZ, P0, !PT ;  /* 0x0000d900ff037a10 */ /* 0x000fca00007fe4ff */
[----:B------:R-:W-:Y:S01]  /*4630*/  STG.E.U16 [R2.64], R0 ;  /* 0x0000000002007986 */ /* 0x000fe2000c101504 */
[----:B------:R-:W-:Y:S05]  /*4640*/  EXIT ;  /* 0x000000000000794d */ /* 0x000fea0003800000 */
.L_x_578:
        /* <DEDUP_REMOVED lines=11> */
.L_x_3077:


//--------------------- .text._ZN2at6native27unrolled_elementwise_kernelIZZZNS0_17atanh_kernel_cudaERNS_18TensorIteratorBaseEENKUlvE0_clEvENKUlvE2_clEvEUlN3c108BFloat16EE_St5arrayIPcLm2EELi4E23TrivialOffsetCalculatorILi1EjESD_NS0_6memory15LoadWithoutCastENSE_16StoreWithoutCastEEEviT_T0_T2_T3_T4_T5_ --------------------------
	.section	.text._ZN2at6native27unrolled_elementwise_kernelIZZZNS0_17atanh_kernel_cudaERNS_18TensorIteratorBaseEENKUlvE0_clEvENKUlvE2_clEvEUlN3c108BFloat16EE_St5arrayIPcLm2EELi4E23TrivialOffsetCalculatorILi1EjESD_NS0_6memory15LoadWithoutCastENSE_16StoreWithoutCastEEEviT_T0_T2_T3_T4_T5_,"ax",@progbits
	.sectioninfo	@"SHI_REGISTERS=19"
	.align	128
        .global         _ZN2at6native27unrolled_elementwise_kernelIZZZNS0_17atanh_kernel_cudaERNS_18TensorIteratorBaseEENKUlvE0_clEvENKUlvE2_clEvEUlN3c108BFloat16EE_St5arrayIPcLm2EELi4E23TrivialOffsetCalculatorILi1EjESD_NS0_6memory15LoadWithoutCastENSE_16StoreWithoutCastEEEviT_T0_T2_T3_T4_T5_
        .type           _ZN2at6native27unrolled_elementwise_kernelIZZZNS0_17atanh_kernel_cudaERNS_18TensorIteratorBaseEENKUlvE0_clEvENKUlvE2_clEvEUlN3c108BFloat16EE_St5arrayIPcLm2EELi4E23TrivialOffsetCalculatorILi1EjESD_NS0_6memory15LoadWithoutCastENSE_16StoreWithoutCastEEEviT_T0_T2_T3_T4_T5_,@function
        .size           _ZN2at6native27unrolled_elementwise_kernelIZZZNS0_17atanh_kernel_cudaERNS_18TensorIteratorBaseEENKUlvE0_clEvENKUlvE2_clEvEUlN3c108BFloat16EE_St5arrayIPcLm2EELi4E23TrivialOffsetCalculatorILi1EjESD_NS0_6memory15LoadWithoutCastENSE_16StoreWithoutCastEEEviT_T0_T2_T3_T4_T5_,(.L_x_3078 - _ZN2at6native27unrolled_elementwise_kernelIZZZNS0_17atanh_kernel_cudaERNS_18TensorIteratorBaseEENKUlvE0_clEvENKUlvE2_clEvEUlN3c108BFloat16EE_St5arrayIPcLm2EELi4E23TrivialOffsetCalculatorILi1EjESD_NS0_6memory15LoadWithoutCastENSE_16StoreWithoutCastEEEviT_T0_T2_T3_T4_T5_)
        .other          _ZN2at6native27unrolled_elementwise_kernelIZZZNS0_17atanh_kernel_cudaERNS_18TensorIteratorBaseEENKUlvE0_clEvENKUlvE2_clEvEUlN3c108BFloat16EE_St5arrayIPcLm2EELi4E23TrivialOffsetCalculatorILi1EjESD_NS0_6memory15LoadWithoutCastENSE_16StoreWithoutCastEEEviT_T0_T2_T3_T4_T5_,@"STO_CUDA_ENTRY STV_DEFAULT"
_ZN2at6native27unrolled_elementwise_kernelIZZZNS0_17atanh_kernel_cudaERNS_18TensorIteratorBaseEENKUlvE0_clEvENKUlvE2_clEvEUlN3c108BFloat16EE_St5arrayIPcLm2EELi4E23TrivialOffsetCalculatorILi1EjESD_NS0_6memory15LoadWithoutCastENSE_16StoreWithoutCastEEEviT_T0_T2_T3_T4_T5_:
.text._ZN2at6native27unrolled_elementwise_kernelIZZZNS0_17atanh_kernel_cudaERNS_18TensorIteratorBaseEENKUlvE0_clEvENKUlvE2_clEvEUlN3c108BFloat16EE_St5arrayIPcLm2EELi4E23TrivialOffsetCalculatorILi1EjESD_NS0_6memory15LoadWithoutCastENSE_16StoreWithoutCastEEEviT_T0_T2_T3_T4_T5_:
[----:B------:R-:W-:Y:S02]  /*0000*/  MOV R1, c[0x0][0x28] ;  /* 0x00000a0000017a02 */ /* 0x000fe40000000f00 */
[----:B------:R-:W0:Y:S01]  /*0010*/  S2R R0, SR_CTAID.X ;  /* 0x0000000000007919 */ /* 0x000e220000002500 */
[----:B------:R-:W-:Y:S01]  /*0020*/  MOV R5, 0xfffffe00 ;  /* 0xfffffe0000057802 */ /* 0x000fe20000000f00 */
[----:B------:R-:W-:Y:S01]  /*0030*/  ULDC.64 UR4, c[0x0][0x118] ;  /* 0x0000460000047ab9 */ /* 0x000fe20000000a00 */
[----:B------:R-:W-:Y:S01]  /*0040*/  PRMT R16, RZ, 0x7610, R16 ;  /* 0x00007610ff107816 */ /* 0x000fe20000000010 */
[----:B------:R-:W1:Y:S01]  /*0050*/  S2R R3, SR_TID.X ;  /* 0x0000000000037919 */ /* 0x000e620000002100 */
[----:B------:R-:W-:Y:S02]  /*0060*/  PRMT R6, RZ, 0x7610, R6 ;  /* 0x00007610ff067816 */ /* 0x000fe40000000006 */
[----:B------:R-:W-:Y:S01]  /*0070*/  PRMT R4, RZ, 0x7610, R4 ;  /* 0x00007610ff047816 */ /* 0x000fe20000000004 */
[----:B0-----:R-:W-:Y:S01]  /*0080*/  IMAD R2, R0, R5, c[0x0][0x160] ;  /* 0x0000580000027624 */ /* 0x001fe200078e0205 */
[----:B------:R-:W-:Y:S02]  /*0090*/  PRMT R5, RZ, 0x7610, R5 ;  /* 0x00007610ff057816 */ /* 0x000fe40000000005 */
[----:B-1----:R-:W-:-:S02]  /*00a0*/  MOV R7, R3 ;  /* 0x0000000300077202 */ /* 0x002fc40000000f00 */
[----:B------:R-:W-:-:S13]  /*00b0*/  ISETP.GE.AND P2, PT, R3, R2, PT ;  /* 0x000000020300720c */ /* 0x000fda0003f46270 */
[----:B------:R-:W-:Y:S01]  /*00c0*/  @!P2 IMAD R8, R0, 0x200, R7 ;  /* 0x000002000008a824 */ /* 0x000fe200078e0207 */
[----:B------:R-:W-:Y:S01]  /*00d0*/  @!P2 IADD3 R7, R7, 0x80, RZ ;  /* 0x000000800707a810 */ /* 0x000fe20007ffe0ff */
[----:B------:R-:W-:-:S03]  /*00e0*/  @!P2 IMAD.MOV.U32 R9, RZ, RZ, 0x2 ;  /* 0x00000002ff09a424 */ /* 0x000fc600078e00ff */
[----:B------:R-:W-:Y:S01]  /*00f0*/  ISETP.GE.AND P0, PT, R7, R2, PT ;  /* 0x000000020700720c */ /* 0x000fe20003f06270 */
[----:B------:R-:W-:-:S05]  /*0100*/  @!P2 IMAD.WIDE.U32 R8, R8, R9, c[0x0][0x170] ;  /* 0x00005c000808a625 */ /* 0x000fca00078e0009 */
[----:B------:R0:W5:Y:S07]  /*0110*/  @!P2 LDG.E.U16 R16, [R8.64] ;  /* 0x000000040810a981 */ /* 0x00016e000c1e1500 */
[----:B------:R-:W-:Y:S02]  /*0120*/  @!P0 LEA R10, R0, R7, 0x9 ;  /* 0x00000007000a8211 */ /* 0x000fe400078e48ff */
[----:B------:R-:W-:Y:S02]  /*0130*/  @!P0 IADD3 R7, R7, 0x80, RZ ;  /* 0x0000008007078810 */ /* 0x000fe40007ffe0ff */
[----:B------:R-:W-:-:S02]  /*0140*/  @!P0 MOV R11, 0x2 ;  /* 0x00000002000b8802 */ /* 0x000fc40000000f00 */
[----:B------:R-:W-:-:S03]  /*0150*/  ISETP.GE.AND P3, PT, R7, R2, PT ;  /* 0x000000020700720c */ /* 0x000fc60003f66270 */
[----:B------:R-:W-:-:S05]  /*0160*/  @!P0 IMAD.WIDE.U32 R10, R10, R11, c[0x0][0x170] ;  /* 0x00005c000a0a8625 */ /* 0x000fca00078e000b */
[----:B------:R0:W5:Y:S05]  /*0170*/  @!P0 LDG.E.U16 R6, [R10.64] ;  /* 0x000000040a068981 */ /* 0x00016a000c1e1500 */
[----:B------:R-:W-:Y:S02]  /*0180*/  @!P3 LEA R14, R0, R7, 0x9 ;  /* 0x00000007000eb211 */ /* 0x000fe400078e48ff */
[----:B------:R-:W-:Y:S02]  /*0190*/  @!P3 IADD3 R7, R7, 0x80, RZ ;  /* 0x000000800707b810 */ /* 0x000fe40007ffe0ff */
[----:B------:R-:W-:Y:S02]  /*01a0*/  @!P3 MOV R15, 0x2 ;  /* 0x00000002000fb802 */ /* 0x000fe40000000f00 */
[----:B------:R-:W-:-:S03]  /*01b0*/  ISETP.GE.AND P1, PT, R7, R2, PT ;  /* 0x000000020700720c */ /* 0x000fc60003f26270 */
[----:B------:R-:W-:-:S05]  /*01c0*/  @!P3 IMAD.WIDE.U32 R14, R14, R15, c[0x0][0x170] ;  /* 0x00005c000e0eb625 */ /* 0x000fca00078e000f */
[----:B------:R0:W5:Y:S05]  /*01d0*/  @!P3 LDG.E.U16 R5, [R14.64] ;  /* 0x000000040e05b981 */ /* 0x00016a000c1e1500 */
[----:B------:R-:W-:Y:S01]  /*01e0*/  @!P1 MOV R13, 0x2 ;  /* 0x00000002000d9802 */ /* 0x000fe20000000f00 */
[----:B------:R-:W-:-:S04]  /*01f0*/  @!P1 IMAD R12, R0, 0x200, R7 ;  /* 0x00000200000c9824 */ /* 0x000fc800078e0207 */
[----:B------:R-:W-:-:S05]  /*0200*/  @!P1 IMAD.WIDE.U32 R12, R12, R13, c[0x0][0x170] ;  /* 0x00005c000c0c9625 */ /* 0x000fca00078e000d */
[----:B------:R0:W5:Y:S01]  /*0210*/  @!P1 LDG.E.U16 R4, [R12.64] ;  /* 0x000000040c049981 */ /* 0x000162000c1e1500 */
[----:B------:R-:W-:Y:S01]  /*0220*/  BSSY B0, `(.L_x_579) ;  /* 0x000002d000007945 */ /* 0x000fe20003800000 */
[----:B------:R-:W-:Y:S05]  /*0230*/  @P2 BRA `(.L_x_580) ;  /* 0x000002b000002947 */ /* 0x000fea0003800000 */
[----:B-----5:R-:W-:Y:S01]  /*0240*/  PRMT R7, RZ, 0x5410, R16 ;  /* 0x00005410ff077816 */ /* 0x020fe20000000010 */
[----:B0-----:R-:W-:Y:S01]  /*0250*/  HFMA2.MMA R13, -RZ, RZ, 1.625, 0 ;  /* 0x3e800000ff0d7435 */ /* 0x001fe200000001ff */
        /* <DEDUP_REMOVED lines=15> */
[----:B------:R-:W-:Y:S01]  /*0350*/  FFMA.FTZ R9, R12, R13, -1 ;  /* 0xbf8000000c097423 */ /* 0x000fe2000001000d */
[----:B------:R-:W-:-:S03]  /*0360*/  MOV R12, 0x3d39bf78 ;  /* 0x3d39bf78000c7802 */ /* 0x000fc60000000f00 */
[----:B------:R-:W-:-:S04]  /*0370*/  FADD.FTZ R9, R10, R9 ;  /* 0x000000090a097221 */ /* 0x000fc80000010000 */
[----:B------:R-:W-:Y:S01]  /*0380*/  FFMA.FTZ R10, R9, -R12, 0.10546888411045074463 ;  /* 0x3dd80012090a7423 */ /* 0x000fe2000001080c */
[----:B------:R-:W-:-:S03]  /*0390*/  HFMA2.MMA R12, -RZ, RZ, 1.75, 0 ;  /* 0x3f000000ff0c7435 */ /* 0x000fc600000001ff */
[----:B------:R-:W-:-:S04]  /*03a0*/  FFMA.FTZ R10, R9, R10, -0.13229703903198242188 ;  /* 0xbe0778e0090a7423 */ /* 0x000fc8000001000a */
[----:B------:R-:W-:-:S03]  /*03b0*/  FFMA.FTZ R10, R9, R10, 0.14491446316242218018 ;  /* 0x3e146475090a7423 */ /* 0x000fc6000001000a */
[----:B------:R-:W-:Y:S01]  /*03c0*/  LOP3.LUT R12, R12, 0x80000000, R7, 0xb8, !PT ;  /* 0x800000000c0c7812 */ /* 0x000fe200078eb807 */
        /* <DEDUP_REMOVED lines=15> */
.L_x_582:
[----:B------:R-:W-:Y:S05]  /*04c0*/  BSYNC B1 ;  /* 0x0000000000017941 */ /* 0x000fea0003800000 */
.L_x_581:
[----:B------:R-:W-:-:S05]  /*04d0*/  FMUL.FTZ R8, R12, R9 ;  /* 0x000000090c087220 */ /* 0x000fca0000410000 */
[----:B------:R-:W-:Y:S02]  /*04e0*/  F2FP.BF16.PACK_AB R8, RZ, R8 ;  /* 0x00000008ff08723e */ /* 0x000fe400000010ff */
.L_x_580:
[----:B------:R-:W-:Y:S05]  /*04f0*/  BSYNC B0 ;  /* 0x0000000000007941 */ /* 0x000fea0003800000 */
.L_x_579:
[----:B------:R-:W-:Y:S01]  /*0500*/  IADD3 R7, R3, 0x80, RZ ;  /* 0x0000008003077810 */ /* 0x000fe20007ffe0ff */
[----:B------:R-:W-:Y:S03]  /*0510*/  BSSY B0, `(.L_x_583) ;  /* 0x000002e000007945 */ /* 0x000fe60003800000 */
[----:B------:R-:W-:-:S13]  /*0520*/  ISETP.GE.AND P0, PT, R7, R2, PT ;  /* 0x000000020700720c */ /* 0x000fda0003f06270 */
[----:B------:R-:W-:Y:S05]  /*0530*/  @P0 BRA `(.L_x_584) ;  /* 0x000002b000000947 */ /* 0x000fea0003800000 */
[----:B-----5:R-:W-:Y:S01]  /*0540*/  PRMT R6, RZ, 0x5410, R6 ;  /* 0x00005410ff067816 */ /* 0x020fe20000000006 */
[----:B0-----:R-:W-:Y:S01]  /*0550*/  IMAD.MOV.U32 R14, RZ, RZ, 0x3e800000 ;  /* 0x3e800000ff0e7424 */ /* 0x001fe200078e00ff */
        /* <DEDUP_REMOVED lines=38> */
.L_x_586:
[----:B------:R-:W-:Y:S05]  /*07c0*/  BSYNC B1 ;  /* 0x0000000000017941 */ /* 0x000fea0003800000 */
.L_x_585:
[----:B------:R-:W-:-:S05]  /*07d0*/  FMUL.FTZ R6, R13, R10 ;  /* 0x0000000a0d067220 */ /* 0x000fca0000410000 */
[----:B------:R-:W-:Y:S02]  /*07e0*/  F2FP.BF16.PACK_AB R6, RZ, R6 ;  /* 0x00000006ff06723e */ /* 0x000fe400000010ff */
.L_x_584:
[----:B------:R-:W-:Y:S05]  /*07f0*/  BSYNC B0 ;  /* 0x0000000000007941 */ /* 0x000fea0003800000 */
.L_x_583:
[----:B0-----:R-:W-:Y:S01]  /*0800*/  IADD3 R9, R3, 0x100, RZ ;  /* 0x0000010003097810 */ /* 0x001fe20007ffe0ff */
[----:B------:R-:W-:Y:S03]  /*0810*/  BSSY B0, `(.L_x_587) ;  /* 0x000002e000007945 */ /* 0x000fe60003800000 */
[----:B------:R-:W-:-:S13]  /*0820*/  ISETP.GE.AND P0, PT, R9, R2, PT ;  /* 0x000000020900720c */ /* 0x000fda0003f06270 */
[----:B------:R-:W-:Y:S05]  /*0830*/  @P0 BRA `(.L_x_588) ;  /* 0x000002b000000947 */ /* 0x000fea0003800000 */
[----:B-----5:R-:W-:Y:S01]  /*0840*/  PRMT R5, RZ, 0x5410, R5 ;  /* 0x00005410ff057816 */ /* 0x020fe20000000005 */
[----:B------:R-:W-:Y:S01]  /*0850*/  BSSY B1, `(.L_x_589) ;  /* 0x0000027000017945 */ /* 0x000fe20003800000 */
[----:B------:R-:W-:Y:S02]  /*0860*/  MOV R14, 0x3e800000 ;  /* 0x3e800000000e7802 */ /* 0x000fe40000000f00 */
        /* <DEDUP_REMOVED lines=15> */
[----:B------:R-:W-:Y:S01]  /*0960*/  HFMA2.MMA R13, -RZ, RZ, 1.3056640625, -1.8671875 ;  /* 0x3d39bf78ff0d7435 */ /* 0x000fe200000001ff */
[----:B------:R-:W-:Y:S02]  /*0970*/  IMAD.MOV.U32 R14, RZ, RZ, 0x3f000000 ;  /* 0x3f000000ff0e7424 */ /* 0x000fe400078e00ff */
[----:B------:R-:W-:-:S03]  /*0980*/  FADD.FTZ R10, R11, R10 ;  /* 0x0000000a0b0a7221 */ /* 0x000fc60000010000 */
[----:B------:R-:W-:-:S04]  /*0990*/  LOP3.LUT R5, R14, 0x80000000, R5, 0xb8, !PT ;  /* 0x800000000e057812 */ /* 0x000fc800078eb805 */
        /* <DEDUP_REMOVED lines=18> */
.L_x_590:
[----:B------:R-:W-:Y:S05]  /*0ac0*/  BSYNC B1 ;  /* 0x0000000000017941 */ /* 0x000fea0003800000 */
.L_x_589:
[----:B------:R-:W-:-:S05]  /*0ad0*/  FMUL.FTZ R5, R5, R10 ;  /* 0x0000000a05057220 */ /* 0x000fca0000410000 */
[----:B------:R-:W-:Y:S02]  /*0ae0*/  F2FP.BF16.PACK_AB R5, RZ, R5 ;  /* 0x00000005ff05723e */ /* 0x000fe400000010ff */
.L_x_588:
[----:B------:R-:W-:Y:S05]  /*0af0*/  BSYNC B0 ;  /* 0x0000000000007941 */ /* 0x000fea0003800000 */
.L_x_587:
[----:B------:R-:W-:Y:S01]  /*0b00*/  IADD3 R9, R3, 0x180, RZ ;  /* 0x0000018003097810 */ /* 0x000fe20007ffe0ff */
        /* <DEDUP_REMOVED lines=20> */
[----:B------:R-:W-:Y:S02]  /*0c50*/  FFMA.FTZ R10, R13, R14, -1 ;  /* 0xbf8000000d0a7423 */ /* 0x000fe4000001000e */
[----:B------:R-:W-:Y:S02]  /*0c60*/  IMAD.MOV.U32 R13, RZ, RZ, 0x3d39bf78 ;  /* 0x3d39bf78ff0d7424 */ /* 0x000fe400078e00ff */
        /* <DEDUP_REMOVED lines=21> */
.L_x_594:
[----:B------:R-:W-:Y:S05]  /*0dc0*/  BSYNC B1 ;  /* 0x0000000000017941 */ /* 0x000fea0003800000 */
.L_x_593:
[----:B------:R-:W-:-:S05]  /*0dd0*/  FMUL.FTZ R13, R13, R10 ;  /* 0x0000000a0d0d7220 */ /* 0x000fca0000410000 */
[----:B------:R-:W-:Y:S02]  /*0de0*/  F2FP.BF16.PACK_AB R13, RZ, R13 ;  /* 0x0000000dff0d723e */ /* 0x000fe400000010ff */
.L_x_592:
[----:B------:R-:W-:Y:S05]  /*0df0*/  BSYNC B0 ;  /* 0x0000000000007941 */ /* 0x000fea0003800000 */
.L_x_591:
[----:B------:R-:W-:Y:S01]  /*0e00*/  ISETP.GE.AND P0, PT, R3, R2, PT ;  /* 0x000000020300720c */ /* 0x000fe20003f06270 */
[----:B------:R-:W-:Y:S01]  /*0e10*/  BSSY B0, `(.L_x_595) ;  /* 0x000001a000007945 */ /* 0x000fe20003800000 */
[----:B------:R-:W-:Y:S11]  /*0e20*/  BSSY B1, `(.L_x_596) ;  /* 0x0000011000017945 */ /* 0x000ff60003800000 */
[----:B------:R-:W-:Y:S05]  /*0e30*/  @P0 BRA `(.L_x_597) ;  /* 0x000000f000000947 */ /* 0x000fea0003800000 */
[----:B------:R-:W-:Y:S01]  /*0e40*/  LEA R9, R0, R3, 0x9 ;  /* 0x0000000300097211 */ /* 0x000fe200078e48ff */
[----:B-----5:R-:W-:Y:S01]  /*0e50*/  IMAD.MOV.U32 R4, RZ, RZ, 0x2 ;  /* 0x00000002ff047424 */ /* 0x020fe200078e00ff */
[----:B------:R-:W-:-:S02]  /*0e60*/  PRMT R10, R8, 0x7610, R10 ;  /* 0x00007610080a7816 */ /* 0x000fc4000000000a */
[----:B------:R-:W-:Y:S01]  /*0e70*/  MOV R3, R7 ;  /* 0x0000000700037202 */ /* 0x000fe20000000f00 */
[----:B------:R-:W-:-:S03]  /*0e80*/  IMAD.WIDE.U32 R8, R9, R4, c[0x0][0x168] ;  /* 0x00005a0009087625 */ /* 0x000fc600078e0004 */
[----:B------:R-:W-:Y:S02]  /*0e90*/  ISETP.GE.AND P0, PT, R3, R2, PT ;  /* 0x000000020300720c */ /* 0x000fe40003f06270 */
[----:B------:R0:W-:Y:S11]  /*0ea0*/  STG.E.U16 [R8.64], R10 ;  /* 0x0000000a08007986 */ /* 0x0001f6000c101504 */
[----:B------:R-:W-:Y:S01]  /*0eb0*/  @P0 BREAK B1 ;  /* 0x0000000000010942 */ /* 0x000fe20003800000 */
[----:B------:R-:W-:Y:S05]  /*0ec0*/  @P0 BRA `(.L_x_598) ;  /* 0x000000e000000947 */ /* 0x000fea0003800000 */
[----:B0-----:R-:W-:Y:S01]  /*0ed0*/  HFMA2.MMA R4, -RZ, RZ, 0, 1.1920928955078125e-07 ;  /* 0x00000002ff047435 */ /* 0x001fe200000001ff */
[----:B------:R-:W-:-:S02]  /*0ee0*/  LEA R7, R0, R3, 0x9 ;  /* 0x0000000300077211 */ /* 0x000fc400078e48ff */
[----:B------:R-:W-:Y:S02]  /*0ef0*/  PRMT R8, R6, 0x7610, R8 ;  /* 0x0000761006087816 */ /* 0x000fe40000000008 */
[----:B------:R-:W-:-:S05]  /*0f00*/  IADD3 R3, R3, 0x80, RZ ;  /* 0x0000008003037810 */ /* 0x000fca0007ffe0ff */
[----:B------:R-:W-:-:S05]  /*0f10*/  IMAD.WIDE.U32 R6, R7, R4, c[0x0][0x168] ;  /* 0x00005a0007067625 */ /* 0x000fca00078e0004 */
[----:B------:R0:W-:Y:S02]  /*0f20*/  STG.E.U16 [R6.64], R8 ;  /* 0x0000000806007986 */ /* 0x0001e4000c101504 */
.L_x_597:
[----:B------:R-:W-:Y:S05]  /*0f30*/  BSYNC B1 ;  /* 0x0000000000017941 */ /* 0x000fea0003800000 */
.L_x_596:
[----:B------:R-:W-:Y:S02]  /*0f40*/  ISETP.GE.AND P0, PT, R3, R2, PT ;  /* 0x000000020300720c */ /* 0x000fe40003f06270 */
[----:B0----5:R-:W-:-:S11]  /*0f50*/  PRMT R6, R5, 0x7610, R6 ;  /* 0x0000761005067816 */ /* 0x021fd60000000006 */
[----:B------:R-:W-:Y:S01]  /*0f60*/  @!P0 MOV R7, 0x2 ;  /* 0x0000000200078802 */ /* 0x000fe20000000f00 */
[----:B------:R-:W-:Y:S01]  /*0f70*/  @!P0 IMAD R4, R0, 0x200, R3 ;  /* 0x0000020000048824 */ /* 0x000fe200078e0203 */
[----:B------:R-:W-:-:S03]  /*0f80*/  @!P0 IADD3 R3, R3, 0x80, RZ ;  /* 0x0000008003038810 */ /* 0x000fc60007ffe0ff */
[----:B------:R-:W-:-:S05]  /*0f90*/  @!P0 IMAD.WIDE.U32 R4, R4, R7, c[0x0][0x168] ;  /* 0x00005a0004048625 */ /* 0x000fca00078e0007 */
[----:B------:R0:W-:Y:S02]  /*0fa0*/  @!P0 STG.E.U16 [R4.64], R6 ;  /* 0x0000000604008986 */ /* 0x0001e4000c101504 */
.L_x_598:
[----:B0-----:R-:W-:Y:S05]  /*0fb0*/  BSYNC B0 ;  /* 0x0000000000007941 */ /* 0x001fea0003800000 */
.L_x_595:
[----:B------:R-:W-:Y:S01]  /*0fc0*/  WARPSYNC 0xffffffff ;  /* 0xffffffff00007948 */ /* 0x000fe20003800000 */
[----:B------:R-:W-:-:S13]  /*0fd0*/  ISETP.GE.AND P0, PT, R3, R2, PT ;  /* 0x000000020300720c */ /* 0x000fda0003f06270 */
[----:B------:R-:W-:Y:S05]  /*0fe0*/  @P0 EXIT ;  /* 0x000000000000094d */ /* 0x000fea0003800000 */
[----:B------:R-:W-:Y:S01]  /*0ff0*/  HFMA2.MMA R2, -RZ, RZ, 0, 1.1920928955078125e-07 ;  /* 0x00000002ff027435 */ /* 0x000fe200000001ff */
[----:B------:R-:W-:-:S09]  /*1000*/  LEA R3, R0, R3, 0x9 ;  /* 0x0000000300037211 */ /* 0x000fd200078e48ff */
[----:B------:R-:W-:-:S05]  /*1010*/  IMAD.WIDE.U32 R2, R3, R2, c[0x0][0x168] ;  /* 0x00005a0003027625 */ /* 0x000fca00078e0002 */
[----:B------:R-:W-:Y:S01]  /*1020*/  STG.E.U16 [R2.64], R13 ;  /* 0x0000000d02007986 */ /* 0x000fe2000c101504 */
[----:B------:R-:W-:Y:S05]  /*1030*/  EXIT ;  /* 0x000000000000794d */ /* 0x000fea0003800000 */
.L_x_599:
        /* <DEDUP_REMOVED lines=12> */
.L_x_3078:


//--------------------- .text._ZN2at6native29vectorized_elementwise_kernelILi2EZZZNS0_17atanh_kernel_cudaERNS_18TensorIteratorBaseEENKUlvE0_clEvENKUlvE2_clEvEUlN3c108BFloat16EE_St5arrayIPcLm2EEEEviT0_T1_ --------------------------
	.section	.text._ZN2at6native29vectorized_elementwise_kernelILi2EZZZNS0_17atanh_kernel_cudaERNS_18TensorIteratorBaseEENKUlvE0_clEvENKUlvE2_clEvEUlN3c108BFloat16EE_St5arrayIPcLm2EEEEviT0_T1_,"ax",@progbits
	.sectioninfo	@"SHI_REGISTERS=30"
	.align	128
        .global         _ZN2at6native29vectorized_elementwise_kernelILi2EZZZNS0_17atanh_kernel_cudaERNS_18TensorIteratorBaseEENKUlvE0_clEvENKUlvE2_clEvEUlN3c108BFloat16EE_St5arrayIPcLm2EEEEviT0_T1_
        .type           _ZN2at6native29vectorized_elementwise_kernelILi2EZZZNS0_17atanh_kernel_cudaERNS_18TensorIteratorBaseEENKUlvE0_clEvENKUlvE2_clEvEUlN3c108BFloat16EE_St5arrayIPcLm2EEEEviT0_T1_,@function
        .size           _ZN2at6native29vectorized_elementwise_kernelILi2EZZZNS0_17atanh_kernel_cudaERNS_18TensorIteratorBaseEENKUlvE0_clEvENKUlvE2_clEvEUlN3c108BFloat16EE_St5arrayIPcLm2EEEEviT0_T1_,(.L_x_3079 - _ZN2at6native29vectorized_elementwise_kernelILi2EZZZNS0_17atanh_kernel_cudaERNS_18TensorIteratorBaseEENKUlvE0_clEvENKUlvE2_clEvEUlN3c108BFloat16EE_St5arrayIPcLm2EEEEviT0_T1_)
        .other          _ZN2at6native29vectorized_elementwise_kernelILi2EZZZNS0_17atanh_kernel_cudaERNS_18TensorIteratorBaseEENKUlvE0_clEvENKUlvE2_clEvEUlN3c108BFloat16EE_St5arrayIPcLm2EEEEviT0_T1_,@"STO_CUDA_ENTRY STV_DEFAULT"
_ZN2at6native29vectorized_elementwise_kernelILi2EZZZNS0_17atanh_kernel_cudaERNS_18TensorIteratorBaseEENKUlvE0_clEvENKUlvE2_clEvEUlN3c108BFloat16EE_St5arrayIPcLm2EEEEviT0_T1_:
.text._ZN2at6native29vectorized_elementwise_kernelILi2EZZZNS0_17atanh_kernel_cudaERNS_18TensorIteratorBaseEENKUlvE0_clEvENKUlvE2_clEvEUlN3c108BFloat16EE_St5arrayIPcLm2EEEEviT0_T1_:
[----:B------:R-:W-:Y:S02]  /*0000*/  MOV R1, c[0x0][0x28] ;  /* 0x00000a0000017a02 */ /* 0x000fe40000000f00 */
[----:B------:R-:W0:Y:S01]  /*0010*/  S2R R0, SR_CTAID.X ;  /* 0x0000000000007919 */ /* 0x000e220000002500 */
[----:B------:R-:W-:Y:S01]  /*0020*/  ULDC.64 UR4, c[0x0][0x118] ;  /* 0x0000460000047ab9 */ /* 0x000fe20000000a00 */
[----:B0-----:R-:W-:-:S04]  /*0030*/  SHF.L.U32 R0, R0, 0xa, RZ ;  /* 0x0000000a00007819 */ /* 0x001fc800000006ff */
[----:B------:R-:W-:-:S04]  /*0040*/  IADD3 R12, -R0, c[0x0][0x160], RZ ;  /* 0x00005800000c7a10 */ /* 0x000fc80007ffe1ff */
[----:B------:R-:W-:-:S13]  /*0050*/  ISETP.GE.U32.AND P0, PT, R12, 0x400, PT ;  /* 0x000004000c00780c */ /* 0x000fda0003f06070 */
[----:B------:R-:W-:Y:S05]  /*0060*/  @!P0 BRA `(.L_x_600) ;  /* 0x000014e000008947 */ /* 0x000fea0003800000 */
[----:B------:R-:W0:Y:S01]  /*0070*/  S2R R6, SR_TID.X ;  /* 0x0000000000067919 */ /* 0x000e220000002100 */
[----:B------:R-:W-:-:S10]  /*0080*/  HFMA2.MMA R7, -RZ, RZ, 0, 1.1920928955078125e-07 ;  /* 0x00000002ff077435 */ /* 0x000fd400000001ff */
[----:B------:R-:W-:-:S06]  /*0090*/  IMAD.WIDE R2, R0, R7, c[0x0][0x170] ;  /* 0x00005c0000027625 */ /* 0x000fcc00078e0207 */
[----:B0-----:R-:W-:-:S05]  /*00a0*/  IMAD.WIDE.U32 R2, R6, 0x4, R2 ;  /* 0x0000000406027825 */ /* 0x001fca00078e0002 */
[----:B------:R-:W2:Y:S04]  /*00b0*/  LDG.E R15, [R2.64] ;  /* 0x00000004020f7981 */ /* 0x000ea8000c1e1900 */
[----:B------:R-:W3:Y:S04]  /*00c0*/  LDG.E R17, [R2.64+0x200] ;  /* 0x0002000402117981 */ /* 0x000ee8000c1e1900 */
[----:B------:R0:W5:Y:S04]  /*00d0*/  LDG.E R13, [R2.64+0x400] ;  /* 0x00040004020d7981 */ /* 0x000168000c1e1900 */
[----:B------:R0:W5:Y:S01]  /*00e0*/  LDG.E R10, [R2.64+0x600] ;  /* 0x00060004020a7981 */ /* 0x000162000c1e1900 */
[----:B------:R-:W-:Y:S01]  /*00f0*/  BSSY B0, `(.L_x_601) ;  /* 0x000005b000007945 */ /* 0x000fe20003800000 */
[----:B--2---:R-:W-:-:S02]  /*0100*/  PRMT R19, RZ, 0x5410, R15 ;  /* 0x00005410ff137816 */ /* 0x004fc4000000000f */
[----:B------:R-:W-:Y:S02]  /*0110*/  PRMT R15, RZ, 0x7610, R15 ;  /* 0x00007610ff0f7816 */ /* 0x000fe4000000000f */
[C---:B------:R-:W-:Y:S01]  /*0120*/  FSETP.GT.FTZ.AND P0, PT, |R19|.reuse, 8.50705917302346158658e+37, PT ;  /* 0x7e8000001300780b */ /* 0x040fe20003f14200 */
[----:B------:R-:W-:Y:S01]  /*0130*/  FADD.FTZ R4, |R19|, -RZ ;  /* 0x800000ff13047221 */ /* 0x000fe20000010200 */
[C---:B------:R-:W-:Y:S01]  /*0140*/  FSETP.GT.FTZ.AND P1, PT, |R15|.reuse, 8.50705917302346158658e+37, PT ;  /* 0x7e8000000f00780b */ /* 0x040fe20003f34200 */
[----:B------:R-:W-:Y:S01]  /*0150*/  FADD.FTZ R5, |R15|, -RZ ;  /* 0x800000ff0f057221 */ /* 0x000fe20000010200 */
[--C-:B---3--:R-:W-:Y:S01]  /*0160*/  PRMT R11, RZ, 0x7610, R17.reuse ;  /* 0x00007610ff0b7816 */ /* 0x108fe20000000011 */
[----:B------:R-:W-:Y:S01]  /*0170*/  FADD.FTZ R4, -R4, 1 ;  /* 0x3f80000004047421 */ /* 0x000fe20000010100 */
[----:B------:R-:W-:Y:S01]  /*0180*/  PRMT R17, RZ, 0x5410, R17 ;  /* 0x00005410ff117816 */ /* 0x000fe20000000011 */
[----:B------:R-:W-:-:S04]  /*0190*/  FADD.FTZ R5, -R5, 1 ;  /* 0x3f80000005057421 */ /* 0x000fc80000010100 */
[----:B------:R-:W1:Y:S01]  /*01a0*/  MUFU.RCP R4, R4 ;  /* 0x0000000400047308 */ /* 0x000e620000001000 */
[----:B------:R-:W-:-:S04]  /*01b0*/  FADD.FTZ R9, |R17|, -RZ ;  /* 0x800000ff11097221 */ /* 0x000fc80000010200 */
[----:B------:R-:W-:-:S03]  /*01c0*/  FADD.FTZ R9, -R9, 1 ;  /* 0x3f80000009097421 */ /* 0x000fc60000010100 */
[----:B------:R-:W2:Y:S01]  /*01d0*/  MUFU.RCP R5, R5 ;  /* 0x0000000500057308 */ /* 0x000ea20000001000 */
[----:B-1----:R-:W-:-:S07]  /*01e0*/  FADD.FTZ R8, R4, R4 ;  /* 0x0000000404087221 */ /* 0x002fce0000010000 */
[----:B------:R-:W-:Y:S01]  /*01f0*/  MUFU.RCP R9, R9 ;  /* 0x0000000900097308 */ /* 0x000fe20000001000 */
[----:B0-----:R-:W-:Y:S02]  /*0200*/  FMUL.FTZ R2, |R19|, R8 ;  /* 0x0000000813027220 */ /* 0x001fe40000410200 */
[----:B------:R-:W-:Y:S02]  /*0210*/  FADD.FTZ R8, |R11|, -RZ ;  /* 0x800000ff0b087221 */ /* 0x000fe40000010200 */
[----:B--2---:R-:W-:Y:S01]  /*0220*/  FADD.FTZ R12, R5, R5 ;  /* 0x00000005050c7221 */ /* 0x004fe20000010000 */
[----:B------:R-:W-:Y:S01]  /*0230*/  FSEL R2, R2, -2, !P0 ;  /* 0xc000000002027808 */ /* 0x000fe20004000000 */
[----:B------:R-:W-:Y:S01]  /*0240*/  FADD.FTZ R8, -R8, 1 ;  /* 0x3f80000008087421 */ /* 0x000fe20000010100 */
[----:B------:R-:W-:Y:S01]  /*0250*/  MOV R5, 0x3e800000 ;  /* 0x3e80000000057802 */ /* 0x000fe20000000f00 */
[----:B------:R-:W-:Y:S01]  /*0260*/  FMUL.FTZ R12, |R15|, R12 ;  /* 0x0000000c0f0c7220 */ /* 0x000fe20000410200 */
[----:B------:R-:W-:Y:S01]  /*0270*/  FSETP.GT.FTZ.AND P0, PT, |R11|, 8.50705917302346158658e+37, PT ;  /* 0x7e8000000b00780b */ /* 0x000fe20003f14200 */
[----:B------:R-:W-:-:S02]  /*0280*/  FADD.FTZ.RZ R3, R2, 1 ;  /* 0x3f80000002037421 */ /* 0x000fc4000001c000 */
[----:B------:R-:W0:Y:S01]  /*0290*/  MUFU.RCP R8, R8 ;  /* 0x0000000800087308 */ /* 0x000e220000001000 */
[----:B------:R-:W-:Y:S02]  /*02a0*/  FSEL R14, R12, -2, !P1 ;  /* 0xc00000000c0e7808 */ /* 0x000fe40004800000 */
[----:B------:R-:W-:-:S03]  /*02b0*/  IADD3 R3, R3, -0x3f400000, RZ ;  /* 0xc0c0000003037810 */ /* 0x000fc60007ffe0ff */
[----:B------:R-:W-:Y:S01]  /*02c0*/  FADD.FTZ.RZ R4, R14, 1 ;  /* 0x3f8000000e047421 */ /* 0x000fe2000001c000 */
[----:B------:R-:W-:-:S04]  /*02d0*/  LOP3.LUT R3, R3, 0xff800000, RZ, 0xc0, !PT ;  /* 0xff80000003037812 */ /* 0x000fc800078ec0ff */
[----:B------:R-:W-:Y:S02]  /*02e0*/  IADD3 R4, R4, -0x3f400000, RZ ;  /* 0xc0c0000004047810 */ /* 0x000fe40007ffe0ff */
[----:B------:R-:W-:Y:S02]  /*02f0*/  IADD3 R23, R2, -R3, RZ ;  /* 0x8000000302177210 */ /* 0x000fe40007ffe0ff */
[----:B------:R-:W-:Y:S01]  /*0300*/  LOP3.LUT R25, R4, 0xff800000, RZ, 0xc0, !PT ;  /* 0xff80000004197812 */ /* 0x000fe200078ec0ff */
[----:B0-----:R-:W-:Y:S01]  /*0310*/  FADD.FTZ R8, R8, R8 ;  /* 0x0000000808087221 */ /* 0x001fe20000010000 */
[----:B------:R-:W-:Y:S02]  /*0320*/  IADD3 R4, -R3, 0x40800000, RZ ;  /* 0x4080000003047810 */ /* 0x000fe40007ffe1ff */
[----:B------:R-:W-:Y:S01]  /*0330*/  IADD3 R16, -R25, 0x40800000, RZ ;  /* 0x4080000019107810 */ /* 0x000fe20007ffe1ff */
[----:B------:R-:W-:Y:S01]  /*0340*/  FMUL.FTZ R18, |R11|, R8 ;  /* 0x000000080b127220 */ /* 0x000fe20000410200 */
[----:B------:R-:W-:Y:S01]  /*0350*/  IADD3 R21, R14, -R25, RZ ;  /* 0x800000190e157210 */ /* 0x000fe20007ffe0ff */
[-C--:B------:R-:W-:Y:S01]  /*0360*/  FFMA.FTZ R12, R4, R5.reuse, -1 ;  /* 0xbf800000040c7423 */ /* 0x080fe20000010005 */
[----:B------:R-:W-:Y:S01]  /*0370*/  HFMA2.MMA R4, -RZ, RZ, 1.3056640625, -1.8671875 ;  /* 0x3d39bf78ff047435 */ /* 0x000fe200000001ff */
[----:B------:R-:W-:Y:S01]  /*0380*/  FFMA.FTZ R16, R16, R5, -1 ;  /* 0xbf80000010107423 */ /* 0x000fe20000010005 */
[----:B------:R-:W0:Y:S01]  /*0390*/  I2F R25, R25 ;  /* 0x0000001900197306 */ /* 0x000e220000201400 */
[----:B------:R-:W-:-:S02]  /*03a0*/  FADD.FTZ R23, R23, R12 ;  /* 0x0000000c17177221 */ /* 0x000fc40000010000 */
[----:B------:R-:W-:Y:S02]  /*03b0*/  FADD.FTZ R21, R21, R16 ;  /* 0x0000001015157221 */ /* 0x000fe40000010000 */
[----:B------:R-:W-:Y:S01]  /*03c0*/  FADD.FTZ R8, R9, R9 ;  /* 0x0000000909087221 */ /* 0x000fe20000010000 */
[----:B------:R-:W-:Y:S02]  /*03d0*/  FSEL R9, R18, -2, !P0 ;  /* 0xc000000012097808 */ /* 0x000fe40004000000 */
[-C--:B------:R-:W-:Y:S01]  /*03e0*/  FFMA.FTZ R12, R23, -R4.reuse, 0.10546888411045074463 ;  /* 0x3dd80012170c7423 */ /* 0x080fe20000010804 */
[----:B------:R-:W-:Y:S01]  /*03f0*/  FSETP.GT.FTZ.AND P0, PT, |R17|, 8.50705917302346158658e+37, PT ;  /* 0x7e8000001100780b */ /* 0x000fe20003f14200 */
[----:B------:R-:W-:Y:S01]  /*0400*/  FFMA.FTZ R16, R21, -R4, 0.10546888411045074463 ;  /* 0x3dd8001215107423 */ /* 0x000fe20000010804 */
[----:B------:R-:W1:Y:S01]  /*0410*/  I2F R3, R3 ;  /* 0x0000000300037306 */ /* 0x000e620000201400 */
[----:B------:R-:W-:Y:S02]  /*0420*/  FFMA.FTZ R12, R23, R12, -0.13229703903198242188 ;  /* 0xbe0778e0170c7423 */ /* 0x000fe4000001000c */
[----:B------:R-:W-:-:S02]  /*0430*/  FFMA.FTZ R16, R21, R16, -0.13229703903198242188 ;  /* 0xbe0778e015107423 */ /* 0x000fc40000010010 */
[----:B------:R-:W-:Y:S02]  /*0440*/  FFMA.FTZ R12, R23, R12, 0.14491446316242218018 ;  /* 0x3e146475170c7423 */ /* 0x000fe4000001000c */
[----:B------:R-:W-:Y:S02]  /*0450*/  FFMA.FTZ R16, R21, R16, 0.14491446316242218018 ;  /* 0x3e14647515107423 */ /* 0x000fe40000010010 */
[----:B------:R-:W-:Y:S02]  /*0460*/  FFMA.FTZ R12, R23, R12, -0.16641564667224884033 ;  /* 0xbe2a68dd170c7423 */ /* 0x000fe4000001000c */
[----:B------:R-:W-:Y:S02]  /*0470*/  FFMA.FTZ R16, R21, R16, -0.16641564667224884033 ;  /* 0xbe2a68dd15107423 */ /* 0x000fe40000010010 */
[----:B------:R-:W-:Y:S02]  /*0480*/  FFMA.FTZ R12, R23, R12, 0.19988867640495300293 ;  /* 0x3e4caf9e170c7423 */ /* 0x000fe4000001000c */
[----:B------:R-:W-:-:S02]  /*0490*/  FFMA.FTZ R16, R21, R16, 0.19988867640495300293 ;  /* 0x3e4caf9e15107423 */ /* 0x000fc40000010010 */
[----:B------:R-:W-:Y:S02]  /*04a0*/  FFMA.FTZ R12, R23, R12, -0.25000196695327758789 ;  /* 0xbe800042170c7423 */ /* 0x000fe4000001000c */
[----:B------:R-:W-:Y:S02]  /*04b0*/  FFMA.FTZ R16, R21, R16, -0.25000196695327758789 ;  /* 0xbe80004215107423 */ /* 0x000fe40000010010 */
[----:B------:R-:W-:Y:S02]  /*04c0*/  FFMA.FTZ R12, R23, R12, 0.33333510160446166992 ;  /* 0x3eaaaae6170c7423 */ /* 0x000fe4000001000c */
[----:B------:R-:W-:Y:S02]  /*04d0*/  FMUL.FTZ R18, |R17|, R8 ;  /* 0x0000000811127220 */ /* 0x000fe40000410200 */
[----:B------:R-:W-:Y:S02]  /*04e0*/  FADD.FTZ.RZ R20, R9, 1 ;  /* 0x3f80000009147421 */ /* 0x000fe4000001c000 */
[----:B------:R-:W-:-:S02]  /*04f0*/  FFMA.FTZ R16, R21, R16, 0.33333510160446166992 ;  /* 0x3eaaaae615107423 */ /* 0x000fc40000010010 */
[----:B------:R-:W-:Y:S01]  /*0500*/  FFMA.FTZ R8, R23, R12, -0.5 ;  /* 0xbf00000017087423 */ /* 0x000fe2000001000c */
[----:B------:R-:W-:Y:S01]  /*0510*/  FSEL R12, R18, -2, !P0 ;  /* 0xc0000000120c7808 */ /* 0x000fe20004000000 */
[----:B------:R-:W-:Y:S01]  /*0520*/  FFMA.FTZ R16, R21, R16, -0.5 ;  /* 0xbf00000015107423 */ /* 0x000fe20000010010 */
[----:B------:R-:W-:Y:S01]  /*0530*/  ISETP.GE.U32.AND P0, PT, R2, 0x7f800000, PT ;  /* 0x7f8000000200780c */ /* 0x000fe20003f06070 */
[----:B------:R-:W-:Y:S01]  /*0540*/  FMUL.FTZ R8, R23, R8 ;  /* 0x0000000817087220 */ /* 0x000fe20000410000 */
[----:B------:R-:W-:Y:S01]  /*0550*/  IADD3 R18, R20, -0x3f400000, RZ ;  /* 0xc0c0000014127810 */ /* 0x000fe20007ffe0ff */
[C---:B------:R-:W-:Y:S02]  /*0560*/  FMUL.FTZ R16, R21.reuse, R16 ;  /* 0x0000001015107220 */ /* 0x040fe40000410000 */
[----:B------:R-:W-:Y:S01]  /*0570*/  FADD.FTZ.RZ R20, R12, 1 ;  /* 0x3f8000000c147421 */ /* 0x000fe2000001c000 */
[----:B------:R-:W-:Y:S01]  /*0580*/  LOP3.LUT R18, R18, 0xff800000, RZ, 0xc0, !PT ;  /* 0xff80000012127812 */ /* 0x000fe200078ec0ff */
[----:B------:R-:W-:-:S02]  /*0590*/  FFMA.FTZ R16, R21, R16, R21 ;  /* 0x0000001015107223 */ /* 0x000fc40000010015 */
[----:B0-----:R-:W-:Y:S01]  /*05a0*/  FMUL.FTZ R25, R25, 1.1920928955078125e-07 ;  /* 0x3400000019197820 */ /* 0x001fe20000410000 */
[----:B------:R-:W-:Y:S01]  /*05b0*/  IADD3 R22, -R18, 0x40800000, RZ ;  /* 0x4080000012167810 */ /* 0x000fe20007ffe1ff */
[----:B------:R-:W-:Y:S01]  /*05c0*/  FFMA.FTZ R8, R23, R8, R23 ;  /* 0x0000000817087223 */ /* 0x000fe20000010017 */
[----:B------:R-:W-:Y:S01]  /*05d0*/  IADD3 R20, R20, -0x3f400000, RZ ;  /* 0xc0c0000014147810 */ /* 0x000fe20007ffe0ff */
[----:B-1----:R-:W-:Y:S02]  /*05e0*/  FMUL.FTZ R3, R3, 1.1920928955078125e-07 ;  /* 0x3400000003037820 */ /* 0x002fe40000410000 */
[----:B------:R-:W-:Y:S01]  /*05f0*/  FFMA.FTZ R16, R25, 0.69314718246459960938, R16 ;  /* 0x3f31721819107823 */ /* 0x000fe20000010010 */
[----:B------:R-:W-:Y:S01]  /*0600*/  LOP3.LUT R21, R20, 0xff800000, RZ, 0xc0, !PT ;  /* 0xff80000014157812 */ /* 0x000fe200078ec0ff */
[----:B------:R-:W-:Y:S01]  /*0610*/  FFMA.FTZ R22, R22, R5, -1 ;  /* 0xbf80000016167423 */ /* 0x000fe20000010005 */
[----:B------:R-:W-:Y:S01]  /*0620*/  IADD3 R25, R9, -R18, RZ ;  /* 0x8000001209197210 */ /* 0x000fe20007ffe0ff */
[----:B------:R-:W-:Y:S01]  /*0630*/  FFMA.FTZ R8, R3, 0.69314718246459960938, R8 ;  /* 0x3f31721803087823 */ /* 0x000fe20000010008 */
[----:B------:R-:W-:Y:S05]  /*0640*/  @!P0 BRA `(.L_x_602) ;  /* 0x0000005000008947 */ /* 0x000fea0003800000 */
[C---:B------:R-:W-:Y:S02]  /*0650*/  ISETP.GE.AND P0, PT, R2.reuse, -0x407fffff, PT ;  /* 0xbf8000010200780c */ /* 0x040fe40003f06270 */
[----:B------:R-:W-:-:S11]  /*0660*/  FSETP.NEU.FTZ.AND P1, PT, R2, RZ, PT ;  /* 0x000000ff0200720b */ /* 0x000fd60003f3d000 */
[----:B------:R-:W-:-:S05]  /*0670*/  @P0 MOV R3, 0x7f800000 ;  /* 0x7f80000000030802 */ /* 0x000fca0000000f00 */
[----:B------:R-:W-:-:S05]  /*0680*/  @P0 FFMA.FTZ R8, R2, R3, +INF ;  /* 0x7f80000002080423 */ /* 0x000fca0000010003 */
[----:B------:R-:W-:Y:S02]  /*0690*/  FSEL R8, R8, -RZ, P1 ;  /* 0x800000ff08087208 */ /* 0x000fe40000800000 */
.L_x_602:
[----:B------:R-:W-:Y:S05]  /*06a0*/  BSYNC B0 ;  /* 0x0000000000007941 */ /* 0x000fea0003800000 */
.L_x_601:
[----:B-----5:R-:W-:Y:S01]  /*06b0*/  PRMT R3, RZ, 0x5410, R13 ;  /* 0x00005410ff037816 */ /* 0x020fe2000000000d */
[----:B------:R-:W-:Y:S01]  /*06c0*/  FADD.FTZ R25, R25, R22 ;  /* 0x0000001619197221 */ /* 0x000fe20000010000 */
[----:B------:R-:W-:Y:S01]  /*06d0*/  IADD3 R2, -R21, 0x40800000, RZ ;  /* 0x4080000015027810 */ /* 0x000fe20007ffe1ff */
[----:B------:R-:W-:Y:S01]  /*06e0*/  BSSY B0, `(.L_x_603) ;  /* 0x0000017000007945 */ /* 0x000fe20003800000 */
[----:B------:R-:W-:Y:S01]  /*06f0*/  ISETP.GE.U32.AND P0, PT, R14, 0x7f800000, PT ;  /* 0x7f8000000e00780c */ /* 0x000fe20003f06070 */
[----:B------:R-:W-:Y:S01]  /*0700*/  FADD.FTZ R22, |R3|, -RZ ;  /* 0x800000ff03167221 */ /* 0x000fe20000010200 */
[----:B------:R-:W-:Y:S01]  /*0710*/  IADD3 R23, R12, -R21, RZ ;  /* 0x800000150c177210 */ /* 0x000fe20007ffe0ff */
[----:B------:R-:W-:Y:S01]  /*0720*/  FFMA.FTZ R20, R2, R5, -1 ;  /* 0xbf80000002147423 */ /* 0x000fe20000010005 */
[----:B------:R-:W-:Y:S01]  /*0730*/  MOV R2, 0x3f000000 ;  /* 0x3f00000000027802 */ /* 0x000fe20000000f00 */
[----:B------:R-:W-:Y:S02]  /*0740*/  FADD.FTZ R24, -R22, 1 ;  /* 0x3f80000016187421 */ /* 0x000fe40000010100 */
[----:B------:R-:W-:Y:S01]  /*0750*/  FFMA.FTZ R22, R25, -R4, 0.10546888411045074463 ;  /* 0x3dd8001219167423 */ /* 0x000fe20000010804 */
[----:B------:R-:W-:Y:S01]  /*0760*/  LOP3.LUT R27, R2, 0x80000000, R19, 0xb8, !PT ;  /* 0x80000000021b7812 */ /* 0x000fe200078eb813 */
[----:B------:R-:W-:Y:S01]  /*0770*/  FADD.FTZ R23, R23, R20 ;  /* 0x0000001417177221 */ /* 0x000fe20000010000 */
[----:B------:R0:W1:Y:S01]  /*0780*/  MUFU.RCP R19, R24 ;  /* 0x0000001800137308 */ /* 0x0000620000001000 */
[----:B------:R-:W-:-:S02]  /*0790*/  FFMA.FTZ R22, R25, R22, -0.13229703903198242188 ;  /* 0xbe0778e019167423 */ /* 0x000fc40000010016 */
[----:B------:R-:W-:Y:S02]  /*07a0*/  FFMA.FTZ R20, R23, -R4, 0.10546888411045074463 ;  /* 0x3dd8001217147423 */ /* 0x000fe40000010804 */
[----:B------:R-:W-:Y:S02]  /*07b0*/  FFMA.FTZ R22, R25, R22, 0.14491446316242218018 ;  /* 0x3e14647519167423 */ /* 0x000fe40000010016 */
[----:B------:R-:W-:Y:S02]  /*07c0*/  FMUL.FTZ R8, R27, R8 ;  /* 0x000000081b087220 */ /* 0x000fe40000410000 */
[----:B------:R-:W-:Y:S02]  /*07d0*/  FFMA.FTZ R20, R23, R20, -0.13229703903198242188 ;  /* 0xbe0778e017147423 */ /* 0x000fe40000010014 */
[----:B------:R-:W-:Y:S01]  /*07e0*/  FFMA.FTZ R22, R25, R22, -0.16641564667224884033 ;  /* 0xbe2a68dd19167423 */ /* 0x000fe20000010016 */
[----:B------:R-:W-:Y:S05]  /*07f0*/  @!P0 BRA `(.L_x_604) ;  /* 0x0000005000008947 */ /* 0x000fea0003800000 */
[----:B0-----:R-:W-:-:S13]  /*0800*/  ISETP.GE.AND P0, PT, R14, -0x407fffff, PT ;  /* 0xbf8000010e00780c */ /* 0x001fda0003f06270 */
[----:B------:R-:W-:-:S05]  /*0810*/  @P0 MOV R27, 0x7f800000 ;  /* 0x7f800000001b0802 */ /* 0x000fca0000000f00 */
[C---:B------:R-:W-:Y:S01]  /*0820*/  @P0 FFMA.FTZ R16, R14.reuse, R27, +INF ;  /* 0x7f8000000e100423 */ /* 0x040fe2000001001b */
[----:B------:R-:W-:-:S04]  /*0830*/  FSETP.NEU.FTZ.AND P0, PT, R14, RZ, PT ;  /* 0x000000ff0e00720b */ /* 0x000fc80003f1d000 */
[----:B------:R-:W-:-:S04]  /*0840*/  FSEL R16, R16, -RZ, P0 ;  /* 0x800000ff10107208 */ /* 0x000fc80000000000 */
.L_x_604:
[----:B0-----:R-:W-:Y:S05]  /*0850*/  BSYNC B0 ;  /* 0x0000000000007941 */ /* 0x001fea0003800000 */
.L_x_603:
[----:B------:R-:W-:Y:S01]  /*0860*/  PRMT R13, RZ, 0x7610, R13 ;  /* 0x00007610ff0d7816 */ /* 0x000fe2000000000d */
[----:B------:R-:W-:Y:S01]  /*0870*/  FFMA.FTZ R20, R23, R20, 0.14491446316242218018 ;  /* 0x3e14647517147423 */ /* 0x000fe20000010014 */
[----:B------:R-:W-:Y:S01]  /*0880*/  I2F R18, R18 ;  /* 0x0000001200127306 */ /* 0x000fe20000201400 */
[----:B------:R-:W-:Y:S01]  /*0890*/  FFMA.FTZ R22, R25, R22, 0.19988867640495300293 ;  /* 0x3e4caf9e19167423 */ /* 0x000fe20000010016 */
[----:B------:R-:W-:Y:S01]  /*08a0*/  LOP3.LUT R15, R2, 0x80000000, R15, 0xb8, !PT ;  /* 0x80000000020f7812 */ /* 0x000fe200078eb80f */
[----:B------:R-:W-:Y:S01]  /*08b0*/  FADD.FTZ R14, |R13|, -RZ ;  /* 0x800000ff0d0e7221 */ /* 0x000fe20000010200 */
[----:B------:R-:W-:Y:S01]  /*08c0*/  FSETP.GT.FTZ.AND P0, PT, |R3|, 8.50705917302346158658e+37, PT ;  /* 0x7e8000000300780b */ /* 0x000fe20003f14200 */
[----:B------:R-:W-:Y:S01]  /*08d0*/  FFMA.FTZ R20, R23, R20, -0.16641564667224884033 ;  /* 0xbe2a68dd17147423 */ /* 0x000fe20000010014 */
[----:B------:R-:W-:Y:S01]  /*08e0*/  ISETP.GE.U32.AND P1, PT, R12, 0x7f800000, PT ;  /* 0x7f8000000c00780c */ /* 0x000fe20003f26070 */
[----:B------:R-:W-:Y:S01]  /*08f0*/  FADD.FTZ R14, -R14, 1 ;  /* 0x3f8000000e0e7421 */ /* 0x000fe20000010100 */
[----:B------:R-:W-:Y:S01]  /*0900*/  I2F R21, R21 ;  /* 0x0000001500157306 */ /* 0x000fe20000201400 */
[----:B------:R-:W-:Y:S01]  /*0910*/  FFMA.FTZ R22, R25, R22, -0.25000196695327758789 ;  /* 0xbe80004219167423 */ /* 0x000fe20000010016 */
[----:B------:R-:W-:Y:S01]  /*0920*/  BSSY B0, `(.L_x_605) ;  /* 0x0000025000007945 */ /* 0x000fe20003800000 */
[----:B------:R-:W-:Y:S01]  /*0930*/  FFMA.FTZ R20, R23, R20, 0.19988867640495300293 ;  /* 0x3e4caf9e17147423 */ /* 0x000fe20000010014 */
[----:B------:R-:W-:Y:S01]  /*0940*/  LOP3.LUT R17, R2, 0x80000000, R17, 0xb8, !PT ;  /* 0x8000000002117812 */ /* 0x000fe200078eb811 */
[----:B-1----:R-:W-:Y:S01]  /*0950*/  FADD.FTZ R24, R19, R19 ;  /* 0x0000001313187221 */ /* 0x002fe20000010000 */
[----:B------:R-:W-:Y:S01]  /*0960*/  PRMT R19, RZ, 0x5410, R10 ;  /* 0x00005410ff137816 */ /* 0x000fe2000000000a */
[----:B------:R-:W-:Y:S01]  /*0970*/  FFMA.FTZ R22, R25, R22, 0.33333510160446166992 ;  /* 0x3eaaaae619167423 */ /* 0x000fe20000010016 */
[----:B------:R-:W0:Y:S01]  /*0980*/  MUFU.RCP R14, R14 ;  /* 0x0000000e000e7308 */ /* 0x000e220000001000 */
[----:B------:R-:W-:-:S02]  /*0990*/  FFMA.FTZ R20, R23, R20, -0.25000196695327758789 ;  /* 0xbe80004217147423 */ /* 0x000fc40000010014 */
[----:B------:R-:W-:Y:S02]  /*09a0*/  FMUL.FTZ R24, |R3|, R24 ;  /* 0x0000001803187220 */ /* 0x000fe40000410200 */
[----:B------:R-:W-:Y:S02]  /*09b0*/  FFMA.FTZ R22, R25, R22, -0.5 ;  /* 0xbf00000019167423 */ /* 0x000fe40000010016 */
[----:B------:R-:W-:Y:S02]  /*09c0*/  FFMA.FTZ R20, R23, R20, 0.33333510160446166992 ;  /* 0x3eaaaae617147423 */ /* 0x000fe40000010014 */
[----:B------:R-:W-:Y:S02]  /*09d0*/  FMUL.FTZ R15, R15, R16 ;  /* 0x000000100f0f7220 */ /* 0x000fe40000410000 */
[----:B------:R-:W-:Y:S02]  /*09e0*/  FMUL.FTZ R22, R25, R22 ;  /* 0x0000001619167220 */ /* 0x000fe40000410000 */
[----:B------:R-:W-:-:S02]  /*09f0*/  FFMA.FTZ R20, R23, R20, -0.5 ;  /* 0xbf00000017147423 */ /* 0x000fc40000010014 */
[----:B------:R-:W-:Y:S02]  /*0a00*/  FFMA.FTZ R25, R25, R22, R25 ;  /* 0x0000001619197223 */ /* 0x000fe40000010019 */
[----:B0-----:R-:W-:Y:S01]  /*0a10*/  FADD.FTZ R16, R14, R14 ;  /* 0x0000000e0e107221 */ /* 0x001fe20000010000 */
[----:B------:R-:W-:Y:S01]  /*0a20*/  FSEL R14, R24, -2, !P0 ;  /* 0xc0000000180e7808 */ /* 0x000fe20004000000 */
[----:B------:R-:W-:Y:S01]  /*0a30*/  FMUL.FTZ R20, R23, R20 ;  /* 0x0000001417147220 */ /* 0x000fe20000410000 */
[C---:B------:R-:W-:Y:S01]  /*0a40*/  FSETP.GT.FTZ.AND P0, PT, |R13|.reuse, 8.50705917302346158658e+37, PT ;  /* 0x7e8000000d00780b */ /* 0x040fe20003f14200 */
[----:B------:R-:W-:Y:S02]  /*0a50*/  FMUL.FTZ R16, |R13|, R16 ;  /* 0x000000100d107220 */ /* 0x000fe40000410200 */
[----:B------:R-:W-:Y:S02]  /*0a60*/  FADD.FTZ.RZ R22, R14, 1 ;  /* 0x3f8000000e167421 */ /* 0x000fe4000001c000 */
[----:B------:R-:W-:Y:S01]  /*0a70*/  FMUL.FTZ R18, R18, 1.1920928955078125e-07 ;  /* 0x3400000012127820 */ /* 0x000fe20000410000 */
[----:B------:R-:W-:Y:S01]  /*0a80*/  FSEL R16, R16, -2, !P0 ;  /* 0xc000000010107808 */ /* 0x000fe20004000000 */
[----:B------:R-:W-:Y:S01]  /*0a90*/  FFMA.FTZ R20, R23, R20, R23 ;  /* 0x0000001417147223 */ /* 0x000fe20000010017 */
[----:B------:R-:W-:Y:S01]  /*0aa0*/  IADD3 R22, R22, -0x3f400000, RZ ;  /* 0xc0c0000016167810 */ /* 0x000fe20007ffe0ff */
[----:B------:R-:W-:-:S02]  /*0ab0*/  FMUL.FTZ R21, R21, 1.1920928955078125e-07 ;  /* 0x3400000015157820 */ /* 0x000fc40000410000 */
[----:B------:R-:W-:Y:S01]  /*0ac0*/  FFMA.FTZ R18, R18, 0.69314718246459960938, R25 ;  /* 0x3f31721812127823 */ /* 0x000fe20000010019 */
[----:B------:R-:W-:Y:S01]  /*0ad0*/  LOP3.LUT R23, R22, 0xff800000, RZ, 0xc0, !PT ;  /* 0xff80000016177812 */ /* 0x000fe200078ec0ff */
[----:B------:R-:W-:Y:S02]  /*0ae0*/  FADD.FTZ R25, |R19|, -RZ ;  /* 0x800000ff13197221 */ /* 0x000fe40000010200 */
[----:B------:R-:W-:Y:S02]  /*0af0*/  FADD.FTZ.RZ R24, R16, 1 ;  /* 0x3f80000010187421 */ /* 0x000fe4000001c000 */
[----:B------:R-:W-:Y:S01]  /*0b00*/  FFMA.FTZ R20, R21, 0.69314718246459960938, R20 ;  /* 0x3f31721815147823 */ /* 0x000fe20000010014 */
[----:B------:R-:W-:Y:S05]  /*0b10*/  @!P1 BRA `(.L_x_606) ;  /* 0x0000005000009947 */ /* 0x000fea0003800000 */
[C---:B------:R-:W-:Y:S02]  /*0b20*/  ISETP.GE.AND P0, PT, R12.reuse, -0x407fffff, PT ;  /* 0xbf8000010c00780c */ /* 0x040fe40003f06270 */
[----:B------:R-:W-:-:S11]  /*0b30*/  FSETP.NEU.FTZ.AND P1, PT, R12, RZ, PT ;  /* 0x000000ff0c00720b */ /* 0x000fd60003f3d000 */
[----:B------:R-:W-:-:S05]  /*0b40*/  @P0 MOV R21, 0x7f800000 ;  /* 0x7f80000000150802 */ /* 0x000fca0000000f00 */
[----:B------:R-:W-:-:S05]  /*0b50*/  @P0 FFMA.FTZ R20, R12, R21, +INF ;  /* 0x7f8000000c140423 */ /* 0x000fca0000010015 */
[----:B------:R-:W-:Y:S02]  /*0b60*/  FSEL R20, R20, -RZ, P1 ;  /* 0x800000ff14147208 */ /* 0x000fe40000800000 */
.L_x_606:
[----:B------:R-:W-:Y:S05]  /*0b70*/  BSYNC B0 ;  /* 0x0000000000007941 */ /* 0x000fea0003800000 */
.L_x_605:
[----:B------:R-:W-:Y:S01]  /*0b80*/  ISETP.GE.U32.AND P0, PT, R9, 0x7f800000, PT ;  /* 0x7f8000000900780c */ /* 0x000fe20003f06070 */
[----:B------:R-:W-:Y:S01]  /*0b90*/  FADD.FTZ R21, -R25, 1 ;  /* 0x3f80000019157421 */ /* 0x000fe20000010100 */
[----:B------:R-:W-:Y:S01]  /*0ba0*/  IADD3 R24, R24, -0x3f400000, RZ ;  /* 0xc0c0000018187810 */ /* 0x000fe20007ffe0ff */
[----:B------:R-:W-:Y:S01]  /*0bb0*/  FMUL.FTZ R12, R17, R20 ;  /* 0x00000014110c7220 */ /* 0x000fe20000410000 */
[----:B------:R-:W-:Y:S01]  /*0bc0*/  IADD3 R22, -R23, 0x40800000, RZ ;  /* 0x4080000017167810 */ /* 0x000fe20007ffe1ff */
[----:B------:R0:W1:Y:S01]  /*0bd0*/  MUFU.RCP R20, R21 ;  /* 0x0000001500147308 */ /* 0x0000620000001000 */
[----:B------:R-:W-:Y:S01]  /*0be0*/  LOP3.LUT R17, R24, 0xff800000, RZ, 0xc0, !PT ;  /* 0xff80000018117812 */ /* 0x000fe200078ec0ff */
[----:B------:R-:W-:Y:S01]  /*0bf0*/  BSSY B0, `(.L_x_607) ;  /* 0x000000f000007945 */ /* 0x000fe20003800000 */
[----:B------:R-:W-:Y:S01]  /*0c00*/  IADD3 R25, R14, -R23, RZ ;  /* 0x800000170e197210 */ /* 0x000fe20007ffe0ff */
[----:B------:R-:W-:Y:S01]  /*0c10*/  FFMA.FTZ R22, R22, R5, -1 ;  /* 0xbf80000016167423 */ /* 0x000fe20000010005 */
[----:B------:R-:W-:-:S02]  /*0c20*/  IADD3 R24, -R17, 0x40800000, RZ ;  /* 0x4080000011187810 */ /* 0x000fc40007ffe1ff */
[----:B------:R-:W-:Y:S01]  /*0c30*/  IADD3 R27, R16, -R17, RZ ;  /* 0x80000011101b7210 */ /* 0x000fe20007ffe0ff */
[----:B------:R-:W-:Y:S01]  /*0c40*/  FADD.FTZ R25, R25, R22 ;  /* 0x0000001619197221 */ /* 0x000fe20000010000 */
[----:B0-----:R-:W-:Y:S01]  /*0c50*/  PRMT R21, RZ, 0x7610, R10 ;  /* 0x00007610ff157816 */ /* 0x001fe2000000000a */
[----:B------:R-:W-:-:S04]  /*0c60*/  FFMA.FTZ R24, R24, R5, -1 ;  /* 0xbf80000018187423 */ /* 0x000fc80000010005 */
[----:B------:R-:W-:Y:S01]  /*0c70*/  FADD.FTZ R10, |R21|, -RZ ;  /* 0x800000ff150a7221 */ /* 0x000fe20000010200 */
[----:B------:R-:W-:Y:S05]  /*0c80*/  @!P0 BRA `(.L_x_608) ;  /* 0x0000005000008947 */ /* 0x000fea0003800000 */
[----:B------:R-:W-:-:S13]  /*0c90*/  ISETP.GE.AND P0, PT, R9, -0x407fffff, PT ;  /* 0xbf8000010900780c */ /* 0x000fda0003f06270 */
[----:B------:R-:W-:-:S05]  /*0ca0*/  @P0 MOV R22, 0x7f800000 ;  /* 0x7f80000000160802 */ /* 0x000fca0000000f00 */
[C---:B------:R-:W-:Y:S01]  /*0cb0*/  @P0 FFMA.FTZ R18, R9.reuse, R22, +INF ;  /* 0x7f80000009120423 */ /* 0x040fe20000010016 */
[----:B------:R-:W-:-:S04]  /*0cc0*/  FSETP.NEU.FTZ.AND P0, PT, R9, RZ, PT ;  /* 0x000000ff0900720b */ /* 0x000fc80003f1d000 */
[----:B------:R-:W-:-:S04]  /*0cd0*/  FSEL R18, R18, -RZ, P0 ;  /* 0x800000ff12127208 */ /* 0x000fc80000000000 */
.L_x_608:
[----:B------:R-:W-:Y:S05]  /*0ce0*/  BSYNC B0 ;  /* 0x0000000000007941 */ /* 0x000fea0003800000 */
.L_x_607:
[----:B------:R-:W-:Y:S01]  /*0cf0*/  FADD.FTZ R10, -R10, 1 ;  /* 0x3f8000000a0a7421 */ /* 0x000fe20000010100 */
[----:B------:R-:W-:Y:S01]  /*0d00*/  LOP3.LUT R9, R2, 0x80000000, R11, 0xb8, !PT ;  /* 0x8000000002097812 */ /* 0x000fe200078eb80b */
[----:B------:R-:W-:Y:S01]  /*0d10*/  FADD.FTZ R27, R27, R24 ;  /* 0x000000181b1b7221 */ /* 0x000fe20000010000 */
[----:B------:R-:W-:Y:S01]  /*0d20*/  FSETP.GT.FTZ.AND P0, PT, |R19|, 8.50705917302346158658e+37, PT ;  /* 0x7e8000001300780b */ /* 0x000fe20003f14200 */
[-C--:B------:R-:W-:Y:S01]  /*0d30*/  FFMA.FTZ R22, R25, -R4.reuse, 0.10546888411045074463 ;  /* 0x3dd8001219167423 */ /* 0x080fe20000010804 */
[----:B------:R-:W-:Y:S01]  /*0d40*/  I2F R23, R23 ;  /* 0x0000001700177306 */ /* 0x000fe20000201400 */
[----:B------:R-:W-:Y:S01]  /*0d50*/  FFMA.FTZ R24, R27, -R4, 0.10546888411045074463 ;  /* 0x3dd800121b187423 */ /* 0x000fe20000010804 */
[----:B------:R-:W-:Y:S01]  /*0d60*/  BSSY B0, `(.L_x_609) ;  /* 0x000003d000007945 */ /* 0x000fe20003800000 */
[----:B------:R-:W-:Y:S02]  /*0d70*/  FFMA.FTZ R22, R25, R22, -0.13229703903198242188 ;  /* 0xbe0778e019167423 */ /* 0x000fe40000010016 */
[----:B------:R-:W-:-:S02]  /*0d80*/  FFMA.FTZ R24, R27, R24, -0.13229703903198242188 ;  /* 0xbe0778e01b187423 */ /* 0x000fc40000010018 */
[----:B------:R-:W-:Y:S01]  /*0d90*/  FFMA.FTZ R22, R25, R22, 0.14491446316242218018 ;  /* 0x3e14647519167423 */ /* 0x000fe20000010016 */
[----:B------:R-:W0:Y:S01]  /*0da0*/  MUFU.RCP R10, R10 ;  /* 0x0000000a000a7308 */ /* 0x000e220000001000 */
[----:B------:R-:W-:Y:S02]  /*0db0*/  FFMA.FTZ R24, R27, R24, 0.14491446316242218018 ;  /* 0x3e1464751b187423 */ /* 0x000fe40000010018 */
[----:B------:R-:W-:Y:S02]  /*0dc0*/  FFMA.FTZ R22, R25, R22, -0.16641564667224884033 ;  /* 0xbe2a68dd19167423 */ /* 0x000fe40000010016 */
[----:B------:R-:W-:Y:S02]  /*0dd0*/  FFMA.FTZ R24, R27, R24, -0.16641564667224884033 ;  /* 0xbe2a68dd1b187423 */ /* 0x000fe40000010018 */
[----:B------:R-:W-:Y:S01]  /*0de0*/  FFMA.FTZ R22, R25, R22, 0.19988867640495300293 ;  /* 0x3e4caf9e19167423 */ /* 0x000fe20000010016 */
[----:B------:R-:W2:Y:S01]  /*0df0*/  I2F R17, R17 ;  /* 0x0000001100117306 */ /* 0x000ea20000201400 */
[----:B-1----:R-:W-:-:S02]  /*0e00*/  FADD.FTZ R20, R20, R20 ;  /* 0x0000001414147221 */ /* 0x002fc40000010000 */
[----:B------:R-:W-:Y:S02]  /*0e10*/  FMUL.FTZ R9, R9, R18 ;  /* 0x0000001209097220 */ /* 0x000fe40000410000 */
[----:B------:R-:W-:Y:S02]  /*0e20*/  FFMA.FTZ R24, R27, R24, 0.19988867640495300293 ;  /* 0x3e4caf9e1b187423 */ /* 0x000fe40000010018 */
[----:B------:R-:W-:Y:S02]  /*0e30*/  FFMA.FTZ R22, R25, R22, -0.25000196695327758789 ;  /* 0xbe80004219167423 */ /* 0x000fe40000010016 */
[----:B0-----:R-:W-:Y:S02]  /*0e40*/  FADD.FTZ R18, R10, R10 ;  /* 0x0000000a0a127221 */ /* 0x001fe40000010000 */
[----:B------:R-:W-:Y:S02]  /*0e50*/  FMUL.FTZ R10, |R19|, R20 ;  /* 0x00000014130a7220 */ /* 0x000fe40000410200 */
[----:B------:R-:W-:-:S02]  /*0e60*/  FFMA.FTZ R24, R27, R24, -0.25000196695327758789 ;  /* 0xbe8000421b187423 */ /* 0x000fc40000010018 */
[----:B------:R-:W-:Y:S01]  /*0e70*/  FFMA.FTZ R22, R25, R22, 0.33333510160446166992 ;  /* 0x3eaaaae619167423 */ /* 0x000fe20000010016 */
[----:B------:R-:W-:Y:S01]  /*0e80*/  FSEL R10, R10, -2, !P0 ;  /* 0xc00000000a0a7808 */ /* 0x000fe20004000000 */
[C---:B------:R-:W-:Y:S01]  /*0e90*/  FMUL.FTZ R11, |R21|.reuse, R18 ;  /* 0x00000012150b7220 */ /* 0x040fe20000410200 */
[----:B------:R-:W-:Y:S01]  /*0ea0*/  FSETP.GT.FTZ.AND P0, PT, |R21|, 8.50705917302346158658e+37, PT ;  /* 0x7e8000001500780b */ /* 0x000fe20003f14200 */
[----:B------:R-:W-:Y:S02]  /*0eb0*/  FFMA.FTZ R24, R27, R24, 0.33333510160446166992 ;  /* 0x3eaaaae61b187423 */ /* 0x000fe40000010018 */
[----:B------:R-:W-:Y:S01]  /*0ec0*/  FFMA.FTZ R22, R25, R22, -0.5 ;  /* 0xbf00000019167423 */ /* 0x000fe20000010016 */
[----:B------:R-:W-:Y:S01]  /*0ed0*/  FSEL R11, R11, -2, !P0 ;  /* 0xc00000000b0b7808 */ /* 0x000fe20004000000 */
[----:B------:R-:W-:Y:S01]  /*0ee0*/  FFMA.FTZ R24, R27, R24, -0.5 ;  /* 0xbf0000001b187423 */ /* 0x000fe20000010018 */
[----:B------:R-:W-:Y:S01]  /*0ef0*/  ISETP.GE.U32.AND P0, PT, R14, 0x7f800000, PT ;  /* 0x7f8000000e00780c */ /* 0x000fe20003f06070 */
[----:B------:R-:W-:-:S02]  /*0f00*/  FADD.FTZ.RZ R20, R10, 1 ;  /* 0x3f8000000a147421 */ /* 0x000fc4000001c000 */
[----:B------:R-:W-:Y:S02]  /*0f10*/  FMUL.FTZ R22, R25, R22 ;  /* 0x0000001619167220 */ /* 0x000fe40000410000 */
[----:B------:R-:W-:Y:S01]  /*0f20*/  FMUL.FTZ R18, R27, R24 ;  /* 0x000000181b127220 */ /* 0x000fe20000410000 */
[----:B------:R-:W-:Y:S01]  /*0f30*/  IADD3 R20, R20, -0x3f400000, RZ ;  /* 0xc0c0000014147810 */ /* 0x000fe20007ffe0ff */
[----:B------:R-:W-:Y:S02]  /*0f40*/  FFMA.FTZ R25, R25, R22, R25 ;  /* 0x0000001619197223 */ /* 0x000fe40000010019 */
[----:B------:R-:W-:Y:S02]  /*0f50*/  FADD.FTZ.RZ R22, R11, 1 ;  /* 0x3f8000000b167421 */ /* 0x000fe4000001c000 */
[----:B------:R-:W-:Y:S01]  /*0f60*/  FFMA.FTZ R18, R27, R18, R27 ;  /* 0x000000121b127223 */ /* 0x000fe2000001001b */
[----:B------:R-:W-:Y:S02]  /*0f70*/  LOP3.LUT R27, R20, 0xff800000, RZ, 0xc0, !PT ;  /* 0xff800000141b7812 */ /* 0x000fe400078ec0ff */
[----:B------:R-:W-:Y:S01]  /*0f80*/  IADD3 R20, R22, -0x3f400000, RZ ;  /* 0xc0c0000016147810 */ /* 0x000fe20007ffe0ff */
[----:B------:R-:W-:Y:S01]  /*0f90*/  FMUL.FTZ R22, R23, 1.1920928955078125e-07 ;  /* 0x3400000017167820 */ /* 0x000fe20000410000 */
[----:B------:R-:W-:-:S02]  /*0fa0*/  IADD3 R24, -R27, 0x40800000, RZ ;  /* 0x408000001b187810 */ /* 0x000fc40007ffe1ff */
[----:B------:R-:W-:Y:S01]  /*0fb0*/  LOP3.LUT R20, R20, 0xff800000, RZ, 0xc0, !PT ;  /* 0xff80000014147812 */ /* 0x000fe200078ec0ff */
[----:B------:R-:W-:Y:S01]  /*0fc0*/  FFMA.FTZ R25, R22, 0.69314718246459960938, R25 ;  /* 0x3f31721816197823 */ /* 0x000fe20000010019 */
[----:B------:R-:W-:Y:S01]  /*0fd0*/  IADD3 R22, R10, -R27, RZ ;  /* 0x8000001b0a167210 */ /* 0x000fe20007ffe0ff */
[----:B------:R-:W-:Y:S01]  /*0fe0*/  FFMA.FTZ R23, R24, R5, -1 ;  /* 0xbf80000018177423 */ /* 0x000fe20000010005 */
[----:B------:R-:W-:-:S05]  /*0ff0*/  IADD3 R24, -R20, 0x40800000, RZ ;  /* 0x4080000014187810 */ /* 0x000fca0007ffe1ff */
[----:B------:R-:W-:Y:S02]  /*1000*/  FFMA.FTZ R24, R24, R5, -1 ;  /* 0xbf80000018187423 */ /* 0x000fe40000010005 */
[----:B------:R-:W-:Y:S01]  /*1010*/  FADD.FTZ R5, R22, R23 ;  /* 0x0000001716057221 */ /* 0x000fe20000010000 */
[----:B------:R-:W-:-:S03]  /*1020*/  IADD3 R23, R11, -R20, RZ ;  /* 0x800000140b177210 */ /* 0x000fc60007ffe0ff */
[----:B------:R-:W-:Y:S02]  /*1030*/  FFMA.FTZ R22, R5, -R4, 0.10546888411045074463 ;  /* 0x3dd8001205167423 */ /* 0x000fe40000010804 */
[----:B------:R-:W-:Y:S02]  /*1040*/  FADD.FTZ R23, R23, R24 ;  /* 0x0000001817177221 */ /* 0x000fe40000010000 */
[----:B------:R-:W-:Y:S02]  /*1050*/  FFMA.FTZ R24, R5, R22, -0.13229703903198242188 ;  /* 0xbe0778e005187423 */ /* 0x000fe40000010016 */
[----:B------:R0:W1:Y:S01]  /*1060*/  I2F R22, R27 ;  /* 0x0000001b00167306 */ /* 0x0000620000201400 */
[----:B------:R-:W-:Y:S02]  /*1070*/  FFMA.FTZ R4, R23, -R4, 0.10546888411045074463 ;  /* 0x3dd8001217047423 */ /* 0x000fe40000010804 */
[----:B------:R-:W-:Y:S02]  /*1080*/  FFMA.FTZ R24, R5, R24, 0.14491446316242218018 ;  /* 0x3e14647505187423 */ /* 0x000fe40000010018 */
[----:B------:R-:W-:-:S02]  /*1090*/  FFMA.FTZ R4, R23, R4, -0.13229703903198242188 ;  /* 0xbe0778e017047423 */ /* 0x000fc40000010004 */
[----:B------:R-:W-:Y:S02]  /*10a0*/  FFMA.FTZ R24, R5, R24, -0.16641564667224884033 ;  /* 0xbe2a68dd05187423 */ /* 0x000fe40000010018 */
[----:B------:R-:W-:Y:S02]  /*10b0*/  FFMA.FTZ R4, R23, R4, 0.14491446316242218018 ;  /* 0x3e14647517047423 */ /* 0x000fe40000010004 */
[----:B------:R-:W-:Y:S01]  /*10c0*/  FFMA.FTZ R24, R5, R24, 0.19988867640495300293 ;  /* 0x3e4caf9e05187423 */ /* 0x000fe20000010018 */
[----:B------:R-:W-:Y:S05]  /*10d0*/  @!P0 BRA `(.L_x_610) ;  /* 0x0000005000008947 */ /* 0x000fea0003800000 */
[----:B0-2---:R-:W-:-:S13]  /*10e0*/  ISETP.GE.AND P0, PT, R14, -0x407fffff, PT ;  /* 0xbf8000010e00780c */ /* 0x005fda0003f06270 */
[----:B------:R-:W-:-:S05]  /*10f0*/  @P0 MOV R27, 0x7f800000 ;  /* 0x7f800000001b0802 */ /* 0x000fca0000000f00 */
[C---:B------:R-:W-:Y:S01]  /*1100*/  @P0 FFMA.FTZ R25, R14.reuse, R27, +INF ;  /* 0x7f8000000e190423 */ /* 0x040fe2000001001b */
[----:B------:R-:W-:-:S04]  /*1110*/  FSETP.NEU.FTZ.AND P0, PT, R14, RZ, PT ;  /* 0x000000ff0e00720b */ /* 0x000fc80003f1d000 */
[----:B------:R-:W-:-:S04]  /*1120*/  FSEL R25, R25, -RZ, P0 ;  /* 0x800000ff19197208 */ /* 0x000fc80000000000 */
.L_x_610:
[----:B0-2---:R-:W-:Y:S05]  /*1130*/  BSYNC B0 ;  /* 0x0000000000007941 */ /* 0x005fea0003800000 */
.L_x_609:
[----:B------:R-:W-:Y:S01]  /*1140*/  ISETP.GE.U32.AND P0, PT, R16, 0x7f800000, PT ;  /* 0x7f8000001000780c */ /* 0x000fe20003f06070 */
[----:B------:R-:W-:Y:S01]  /*1150*/  FFMA.FTZ R14, R23, R4, -0.16641564667224884033 ;  /* 0xbe2a68dd170e7423 */ /* 0x000fe20000010004 */
[----:B------:R-:W0:Y:S01]  /*1160*/  I2F R20, R20 ;  /* 0x0000001400147306 */ /* 0x000e220000201400 */
[----:B------:R-:W-:Y:S01]  /*1170*/  FFMA.FTZ R24, R5, R24, -0.25000196695327758789 ;  /* 0xbe80004205187423 */ /* 0x000fe20000010018 */
[C---:B------:R-:W-:Y:S01]  /*1180*/  LOP3.LUT R4, R2.reuse, 0x80000000, R3, 0xb8, !PT ;  /* 0x8000000002047812 */ /* 0x040fe200078eb803 */
[----:B------:R-:W-:Y:S01]  /*1190*/  FFMA.FTZ R14, R23, R14, 0.19988867640495300293 ;  /* 0x3e4caf9e170e7423 */ /* 0x000fe2000001000e */
[----:B------:R-:W-:Y:S01]  /*11a0*/  BSSY B0, `(.L_x_611) ;  /* 0x0000010000007945 */ /* 0x000fe20003800000 */
[----:B------:R-:W-:Y:S01]  /*11b0*/  FFMA.FTZ R24, R5, R24, 0.33333510160446166992 ;  /* 0x3eaaaae605187423 */ /* 0x000fe20000010018 */
[----:B------:R-:W-:Y:S01]  /*11c0*/  LOP3.LUT R13, R2, 0x80000000, R13, 0xb8, !PT ;  /* 0x80000000020d7812 */ /* 0x000fe200078eb80d */
[----:B------:R-:W-:Y:S02]  /*11d0*/  FFMA.FTZ R14, R23, R14, -0.25000196695327758789 ;  /* 0xbe800042170e7423 */ /* 0x000fe4000001000e */
[----:B------:R-:W-:-:S02]  /*11e0*/  FFMA.FTZ R24, R5, R24, -0.5 ;  /* 0xbf00000005187423 */ /* 0x000fc40000010018 */
[----:B------:R-:W-:Y:S02]  /*11f0*/  FMUL.FTZ R17, R17, 1.1920928955078125e-07 ;  /* 0x3400000011117820 */ /* 0x000fe40000410000 */
[----:B------:R-:W-:Y:S02]  /*1200*/  FMUL.FTZ R25, R4, R25 ;  /* 0x0000001904197220 */ /* 0x000fe40000410000 */
[----:B------:R-:W-:Y:S02]  /*1210*/  FFMA.FTZ R14, R23, R14, 0.33333510160446166992 ;  /* 0x3eaaaae6170e7423 */ /* 0x000fe4000001000e */
[----:B------:R-:W-:Y:S02]  /*1220*/  FMUL.FTZ R24, R5, R24 ;  /* 0x0000001805187220 */ /* 0x000fe40000410000 */
[----:B------:R-:W-:Y:S01]  /*1230*/  FFMA.FTZ R4, R17, 0.69314718246459960938, R18 ;  /* 0x3f31721811047823 */ /* 0x000fe20000010012 */
[----:B------:R-:W-:Y:S05]  /*1240*/  @!P0 BRA `(.L_x_612) ;  /* 0x0000005000008947 */ /* 0x000fea0003800000 */
[C---:B0-----:R-:W-:Y:S02]  /*1250*/  ISETP.GE.AND P0, PT, R16.reuse, -0x407fffff, PT ;  /* 0xbf8000011000780c */ /* 0x041fe40003f06270 */
[----:B------:R-:W-:-:S11]  /*1260*/  FSETP.NEU.FTZ.AND P1, PT, R16, RZ, PT ;  /* 0x000000ff1000720b */ /* 0x000fd60003f3d000 */
[----:B------:R-:W-:-:S05]  /*1270*/  @P0 MOV R3, 0x7f800000 ;  /* 0x7f80000000030802 */ /* 0x000fca0000000f00 */
[----:B------:R-:W-:-:S05]  /*1280*/  @P0 FFMA.FTZ R4, R16, R3, +INF ;  /* 0x7f80000010040423 */ /* 0x000fca0000010003 */
[----:B------:R-:W-:Y:S02]  /*1290*/  FSEL R4, R4, -RZ, P1 ;  /* 0x800000ff04047208 */ /* 0x000fe40000800000 */
.L_x_612:
[----:B0-----:R-:W-:Y:S05]  /*12a0*/  BSYNC B0 ;  /* 0x0000000000007941 */ /* 0x001fea0003800000 */
.L_x_611:
[----:B------:R-:W-:Y:S01]  /*12b0*/  ISETP.GE.U32.AND P0, PT, R10, 0x7f800000, PT ;  /* 0x7f8000000a00780c */ /* 0x000fe20003f06070 */
[----:B------:R-:W-:Y:S01]  /*12c0*/  FFMA.FTZ R14, R23, R14, -0.5 ;  /* 0xbf000000170e7423 */ /* 0x000fe2000001000e */
[----:B------:R-:W-:Y:S01]  /*12d0*/  BSSY B0, `(.L_x_613) ;  /* 0x0000011000007945 */ /* 0x000fe20003800000 */
[----:B------:R-:W-:Y:S01]  /*12e0*/  FFMA.FTZ R5, R5, R24, R5 ;  /* 0x0000001805057223 */ /* 0x000fe20000010005 */
[----:B------:R-:W-:Y:S01]  /*12f0*/  ISETP.GE.U32.AND P2, PT, R11, 0x7f800000, PT ;  /* 0x7f8000000b00780c */ /* 0x000fe20003f46070 */
[----:B------:R-:W-:Y:S01]  /*1300*/  FMUL.FTZ R16, R23, R14 ;  /* 0x0000000e17107220 */ /* 0x000fe20000410000 */
[----:B------:R-:W-:Y:S01]  /*1310*/  LOP3.LUT R14, R2, 0x80000000, R19, 0xb8, !PT ;  /* 0x80000000020e7812 */ /* 0x000fe200078eb813 */
[----:B-1----:R-:W-:Y:S01]  /*1320*/  FMUL.FTZ R22, R22, 1.1920928955078125e-07 ;  /* 0x3400000016167820 */ /* 0x002fe20000410000 */
[----:B------:R-:W-:Y:S01]  /*1330*/  LOP3.LUT R21, R2, 0x80000000, R21, 0xb8, !PT ;  /* 0x8000000002157812 */ /* 0x000fe200078eb815 */
[----:B------:R-:W-:Y:S02]  /*1340*/  FMUL.FTZ R4, R13, R4 ;  /* 0x000000040d047220 */ /* 0x000fe40000410000 */
[----:B------:R-:W-:-:S02]  /*1350*/  FFMA.FTZ R23, R23, R16, R23 ;  /* 0x0000001017177223 */ /* 0x000fc40000010017 */
[----:B------:R-:W-:Y:S02]  /*1360*/  FMUL.FTZ R20, R20, 1.1920928955078125e-07 ;  /* 0x3400000014147820 */ /* 0x000fe40000410000 */
[----:B------:R-:W-:Y:S01]  /*1370*/  FFMA.FTZ R5, R22, 0.69314718246459960938, R5 ;  /* 0x3f31721816057823 */ /* 0x000fe20000010005 */
[----:B------:R-:W-:Y:S05]  /*1380*/  @!P0 BRA `(.L_x_614) ;  /* 0x0000005000008947 */ /* 0x000fea0003800000 */
[C---:B------:R-:W-:Y:S02]  /*1390*/  ISETP.GE.AND P0, PT, R10.reuse, -0x407fffff, PT ;  /* 0xbf8000010a00780c */ /* 0x040fe40003f06270 */
[----:B------:R-:W-:-:S11]  /*13a0*/  FSETP.NEU.FTZ.AND P1, PT, R10, RZ, PT ;  /* 0x000000ff0a00720b */ /* 0x000fd60003f3d000 */
[----:B------:R-:W-:-:S05]  /*13b0*/  @P0 MOV R3, 0x7f800000 ;  /* 0x7f80000000030802 */ /* 0x000fca0000000f00 */
[----:B------:R-:W-:-:S05]  /*13c0*/  @P0 FFMA.FTZ R5, R10, R3, +INF ;  /* 0x7f8000000a050423 */ /* 0x000fca0000010003 */
[----:B------:R-:W-:Y:S02]  /*13d0*/  FSEL R5, R5, -RZ, P1 ;  /* 0x800000ff05057208 */ /* 0x000fe40000800000 */
.L_x_614:
[----:B------:R-:W-:Y:S05]  /*13e0*/  BSYNC B0 ;  /* 0x0000000000007941 */ /* 0x000fea0003800000 */
.L_x_613:
[----:B------:R-:W-:Y:S01]  /*13f0*/  BSSY B0, `(.L_x_615) ;  /* 0x000000a000007945 */ /* 0x000fe20003800000 */
[----:B------:R-:W-:Y:S02]  /*1400*/  FMUL.FTZ R14, R14, R5 ;  /* 0x000000050e0e7220 */ /* 0x000fe40000410000 */
[----:B------:R-:W-:-:S04]  /*1410*/  IMAD.WIDE.U32 R2, R0, R7, c[0x0][0x168] ;  /* 0x00005a0000027625 */ /* 0x000fc800078e0007 */
[----:B------:R-:W-:Y:S01]  /*1420*/  FFMA.FTZ R20, R20, 0.69314718246459960938, R23 ;  /* 0x3f31721814147823 */ /* 0x000fe20000010017 */
[----:B------:R-:W-:Y:S05]  /*1430*/  @!P2 BRA `(.L_x_616) ;  /* 0x000000500000a947 */ /* 0x000fea0003800000 */
[C---:B------:R-:W-:Y:S02]  /*1440*/  ISETP.GE.AND P0, PT, R11.reuse, -0x407fffff, PT ;  /* 0xbf8000010b00780c */ /* 0x040fe40003f06270 */
[----:B------:R-:W-:-:S11]  /*1450*/  FSETP.NEU.FTZ.AND P1, PT, R11, RZ, PT ;  /* 0x000000ff0b00720b */ /* 0x000fd60003f3d000 */
[----:B------:R-:W-:-:S05]  /*1460*/  @P0 MOV R0, 0x7f800000 ;  /* 0x7f80000000000802 */ /* 0x000fca0000000f00 */
[----:B------:R-:W-:-:S05]  /*1470*/  @P0 FFMA.FTZ R20, R11, R0, +INF ;  /* 0x7f8000000b140423 */ /* 0x000fca0000010000 */
[----:B------:R-:W-:Y:S02]  /*1480*/  FSEL R20, R20, -RZ, P1 ;  /* 0x800000ff14147208 */ /* 0x000fe40000800000 */
.L_x_616:
[----:B------:R-:W-:Y:S05]  /*1490*/  BSYNC B0 ;  /* 0x0000000000007941 */ /* 0x000fea0003800000 */
.L_x_615:
[----:B------:R-:W-:Y:S01]  /*14a0*/  FMUL.FTZ R21, R21, R20 ;  /* 0x0000001415157220 */ /* 0x000fe20000410000 */
[----:B------:R-:W-:Y:S01]  /*14b0*/  F2FP.BF16.PACK_AB R15, R15, R8 ;  /* 0x000000080f0f723e */ /* 0x000fe200000010ff */
[----:B------:R-:W-:Y:S01]  /*14c0*/  IMAD.WIDE R2, R6, 0x4, R2 ;  /* 0x0000000406027825 */ /* 0x000fe200078e0202 */
[----:B------:R-:W-:Y:S02]  /*14d0*/  F2FP.BF16.PACK_AB R9, R9, R12 ;  /* 0x0000000c0909723e */ /* 0x000fe400000010ff */
[----:B------:R-:W-:Y:S02]  /*14e0*/  F2FP.BF16.PACK_AB R25, R4, R25 ;  /* 0x000000190419723e */ /* 0x000fe400000010ff */
[----:B------:R-:W-:Y:S01]  /*14f0*/  F2FP.BF16.PACK_AB R21, R21, R14 ;  /* 0x0000000e1515723e */ /* 0x000fe200000010ff */
[----:B------:R-:W-:Y:S04]  /*1500*/  STG.E [R2.64], R15 ;  /* 0x0000000f02007986 */ /* 0x000fe8000c101904 */
[----:B------:R-:W-:Y:S04]  /*1510*/  STG.E [R2.64+0x200], R9 ;  /* 0x0002000902007986 */ /* 0x000fe8000c101904 */
[----:B------:R-:W-:Y:S04]  /*1520*/  STG.E [R2.64+0x400], R25 ;  /* 0x0004001902007986 */ /* 0x000fe8000c101904 */
[----:B------:R-:W-:Y:S01]  /*1530*/  STG.E [R2.64+0x600], R21 ;  /* 0x0006001502007986 */ /* 0x000fe2000c101904 */
[----:B------:R-:W-:Y:S05]  /*1540*/  EXIT ;  /* 0x000000000000794d */ /* 0x000fea0003800000 */
.L_x_600:
[----:B------:R-:W0:Y:S01]  /*1550*/  S2R R13, SR_TID.X ;  /* 0x00000000000d7919 */ /* 0x000e220000002100 */
[----:B------:R-:W-:-:S02]  /*1560*/  PRMT R20, RZ, 0x7610, R20 ;  /* 0x00007610ff147816 */ /* 0x000fc40000000014 */
[----:B------:R-:W-:Y:S02]  /*1570*/  PRMT R21, RZ, 0x7610, R21 ;  /* 0x00007610ff157816 */ /* 0x000fe40000000015 */
[----:B------:R-:W-:Y:S02]  /*1580*/  PRMT R18, RZ, 0x7610, R18 ;  /* 0x00007610ff127816 */ /* 0x000fe40000000012 */
[----:B0-----:R-:W-:Y:S02]  /*1590*/  ISETP.GE.AND P0, PT, R13, R12, PT ;  /* 0x0000000c0d00720c */ /* 0x001fe40003f06270 */
[----:B------:R-:W-:-:S11]  /*15a0*/  MOV R7, R13 ;  /* 0x0000000d00077202 */ /* 0x000fd60000000f00 */
[----:B------:R-:W-:Y:S02]  /*15b0*/  @!P0 IADD3 R10, R0, R7, RZ ;  /* 0x00000007000a8210 */ /* 0x000fe40007ffe0ff */
[----:B------:R-:W-:Y:S02]  /*15c0*/  @!P0 IADD3 R7, R7, 0x80, RZ ;  /* 0x0000008007078810 */ /* 0x000fe40007ffe0ff */
[----:B------:R-:W-:Y:S02]  /*15d0*/  @!P0 MOV R11, 0x2 ;  /* 0x00000002000b8802 */ /* 0x000fe40000000f00 */
[----:B------:R-:W-:-:S03]  /*15e0*/  ISETP.GE.AND P6, PT, R7, R12, PT ;  /* 0x0000000c0700720c */ /* 0x000fc60003fc6270 */
[----:B------:R-:W-:-:S05]  /*15f0*/  @!P0 IMAD.WIDE.U32 R10, R10, R11, c[0x0][0x170] ;  /* 0x00005c000a0a8625 */ /* 0x000fca00078e000b */
[----:B------:R0:W5:Y:S05]  /*1600*/  @!P0 LDG.E.U16 R21, [R10.64] ;  /* 0x000000040a158981 */ /* 0x00016a000c1e1500 */
        /* <DEDUP_REMOVED lines=9> */
[----:B------:R-:W-:-:S02]  /*16a0*/  ISETP.GE.AND P4, PT, R7, R12, PT ;  /* 0x0000000c0700720c */ /* 0x000fc40003f86270 */
[----:B------:R-:W-:Y:S01]  /*16b0*/  PRMT R19, RZ, 0x7610, R19 ;  /* 0x00007610ff137816 */ /* 0x000fe20000000013 */
[----:B------:R-:W-:Y:S01]  /*16c0*/  @!P5 IMAD.WIDE.U32 R22, R22, R23, c[0x0][0x170] ;  /* 0x00005c001616d625 */ /* 0x000fe200078e0017 */
[----:B------:R-:W-:Y:S02]  /*16d0*/  PRMT R17, RZ, 0x7610, R17 ;  /* 0x00007610ff117816 */ /* 0x000fe40000000011 */
[----:B------:R-:W-:Y:S02]  /*16e0*/  PRMT R14, RZ, 0x7610, R14 ;  /* 0x00007610ff0e7816 */ /* 0x000fe4000000000e */
[----:B------:R-:W-:Y:S01]  /*16f0*/  PRMT R15, RZ, 0x7610, R15 ;  /* 0x00007610ff0f7816 */ /* 0x000fe2000000000f */
[----:B------:R2:W5:Y:S04]  /*1700*/  @!P5 LDG.E.U16 R18, [R22.64] ;  /* 0x000000041612d981 */ /* 0x000568000c1e1500 */
[----:B------:R-:W-:-:S02]  /*1710*/  @!P4 IADD3 R5, R0, R7, RZ ;  /* 0x000000070005c210 */ /* 0x000fc40007ffe0ff */
[----:B------:R-:W-:-:S04]  /*1720*/  @!P4 IADD3 R7, R7, 0x80, RZ ;  /* 0x000000800707c810 */ /* 0x000fc80007ffe0ff */
[----:B------:R-:W-:-:S13]  /*1730*/  ISETP.GE.AND P3, PT, R7, R12, PT ;  /* 0x0000000c0700720c */ /* 0x000fda0003f66270 */
[----:B------:R-:W-:Y:S02]  /*1740*/  @!P3 IADD3 R4, R0, R7, RZ ;  /* 0x000000070004b210 */ /* 0x000fe40007ffe0ff */
[----:B------:R-:W-:-:S04]  /*1750*/  @!P3 IADD3 R7, R7, 0x80, RZ ;  /* 0x000000800707b810 */ /* 0x000fc80007ffe0ff */
[----:B------:R-:W-:-:S13]  /*1760*/  ISETP.GE.AND P2, PT, R7, R12, PT ;  /* 0x0000000c0700720c */ /* 0x000fda0003f46270 */
[----:B------:R-:W-:Y:S02]  /*1770*/  @!P2 IADD3 R6, R0, R7, RZ ;  /* 0x000000070006a210 */ /* 0x000fe40007ffe0ff */
[----:B------:R-:W-:-:S04]  /*1780*/  @!P2 IADD3 R7, R7, 0x80, RZ ;  /* 0x000000800707a810 */ /* 0x000fc80007ffe0ff */
[----:B------:R-:W-:-:S13]  /*1790*/  ISETP.GE.AND P1, PT, R7, R12, PT ;  /* 0x0000000c0700720c */ /* 0x000fda0003f26270 */
[----:B------:R-:W-:Y:S02]  /*17a0*/  @!P1 IADD3 R8, R0, R7, RZ ;  /* 0x0000000700089210 */ /* 0x000fe40007ffe0ff */
[----:B------:R-:W-:-:S04]  /*17b0*/  @!P1 IADD3 R7, R7, 0x80, RZ ;  /* 0x0000008007079810 */ /* 0x000fc80007ffe0ff */
[----:B------:R-:W-:Y:S02]  /*17c0*/  ISETP.GE.AND P6, PT, R7, R12, PT ;  /* 0x0000000c0700720c */ /* 0x000fe40003fc6270 */
[----:B------:R-:W-:Y:S02]  /*17d0*/  @!P4 MOV R24, 0x2 ;  /* 0x000000020018c802 */ /* 0x000fe40000000f00 */
[----:B------:R-:W-:Y:S02]  /*17e0*/  @!P3 MOV R9, 0x2 ;  /* 0x000000020009b802 */ /* 0x000fe40000000f00 */
[----:B------:R-:W-:Y:S02]  /*17f0*/  @!P2 MOV R25, 0x2 ;  /* 0x000000020019a802 */ /* 0x000fe40000000f00 */
[----:B------:R-:W-:Y:S01]  /*1800*/  @!P1 MOV R27, 0x2 ;  /* 0x00000002001b9802 */ /* 0x000fe20000000f00 */
[----:B-1----:R-:W-:-:S04]  /*1810*/  @!P4 IMAD.WIDE.U32 R2, R5, R24, c[0x0][0x170] ;  /* 0x00005c000502c625 */ /* 0x002fc800078e0018 */
[----:B0-----:R-:W-:Y:S02]  /*1820*/  @!P6 IADD3 R10, R0, R7, RZ ;  /* 0x00000007000ae210 */ /* 0x001fe40007ffe0ff */
[----:B------:R-:W-:Y:S01]  /*1830*/  @!P6 MOV R11, 0x2 ;  /* 0x00000002000be802 */ /* 0x000fe20000000f00 */
[----:B------:R-:W-:Y:S01]  /*1840*/  @!P3 IMAD.WIDE.U32 R4, R4, R9, c[0x0][0x170] ;  /* 0x00005c000404b625 */ /* 0x000fe200078e0009 */
[----:B------:R-:W-:Y:S01]  /*1850*/  PRMT R16, RZ, 0x7610, R16 ;  /* 0x00007610ff107816 */ /* 0x000fe20000000010 */
[----:B------:R2:W5:Y:S02]  /*1860*/  @!P4 LDG.E.U16 R19, [R2.64] ;  /* 0x000000040213c981 */ /* 0x000564000c1e1500 */
[----:B------:R-:W-:Y:S02]  /*1870*/  @!P2 IMAD.WIDE.U32 R6, R6, R25, c[0x0][0x170] ;  /* 0x00005c000606a625 */ /* 0x000fe400078e0019 */
[----:B------:R2:W5:Y:S02]  /*1880*/  @!P3 LDG.E.U16 R17, [R4.64] ;  /* 0x000000040411b981 */ /* 0x000564000c1e1500 */
[----:B------:R-:W-:-:S02]  /*1890*/  @!P1 IMAD.WIDE.U32 R8, R8, R27, c[0x0][0x170] ;  /* 0x00005c0008089625 */ /* 0x000fc400078e001b */
[----:B------:R2:W5:Y:S02]  /*18a0*/  @!P2 LDG.E.U16 R14, [R6.64] ;  /* 0x00000004060ea981 */ /* 0x000564000c1e1500 */
[----:B------:R-:W-:Y:S02]  /*18b0*/  @!P6 IMAD.WIDE.U32 R10, R10, R11, c[0x0][0x170] ;  /* 0x00005c000a0ae625 */ /* 0x000fe400078e000b */
[----:B------:R2:W5:Y:S04]  /*18c0*/  @!P1 LDG.E.U16 R15, [R8.64] ;  /* 0x00000004080f9981 */ /* 0x000568000c1e1500 */
[----:B------:R2:W5:Y:S01]  /*18d0*/  @!P6 LDG.E.U16 R16, [R10.64] ;  /* 0x000000040a10e981 */ /* 0x000562000c1e1500 */
[----:B------:R-:W-:Y:S01]  /*18e0*/  BSSY B0, `(.L_x_617) ;  /* 0x000002d000007945 */ /* 0x000fe20003800000 */
[----:B------:R-:W-:Y:S05]  /*18f0*/  @P0 BRA `(.L_x_618) ;  /* 0x000002b000000947 */ /* 0x000fea0003800000 */
[----:B-----5:R-:W-:Y:S01]  /*1900*/  PRMT R21, RZ, 0x5410, R21 ;  /* 0x00005410ff157816 */ /* 0x020fe20000000015 */
[----:B--2---:R-:W-:Y:S01]  /*1910*/  HFMA2.MMA R7, -RZ, RZ, 1.625, 0 ;  /* 0x3e800000ff077435 */ /* 0x004fe200000001ff */
        /* <DEDUP_REMOVED lines=38> */
.L_x_620:
[----:B------:R-:W-:Y:S05]  /*1b80*/  BSYNC B1 ;  /* 0x0000000000017941 */ /* 0x000fea0003800000 */
.L_x_619:
[----:B------:R-:W-:-:S05]  /*1b90*/  FMUL.FTZ R2, R6, R3 ;  /* 0x0000000306027220 */ /* 0x000fca0000410000 */
[----:B------:R-:W-:Y:S02]  /*1ba0*/  F2FP.BF16.PACK_AB R2, RZ, R2 ;  /* 0x00000002ff02723e */ /* 0x000fe400000010ff */
.L_x_618:
[----:B------:R-:W-:Y:S05]  /*1bb0*/  BSYNC B0 ;  /* 0x0000000000007941 */ /* 0x000fea0003800000 */
.L_x_617:
[----:B--2---:R-:W-:Y:S01]  /*1bc0*/  IADD3 R3, R13, 0x80, RZ ;  /* 0x000000800d037810 */ /* 0x004fe20007ffe0ff */
        /* <DEDUP_REMOVED lines=22> */
[----:B------:R-:W-:Y:S02]  /*1d30*/  MOV R9, 0x3f000000 ;  /* 0x3f00000000097802 */ /* 0x000fe40000000f00 */
[----:B------:R-:W-:Y:S02]  /*1d40*/  FADD.FTZ R5, R6, R5 ;  /* 0x0000000506057221 */ /* 0x000fe40000010000 */
[----:B------:R-:W-:-:S05]  /*1d50*/  LOP3.LUT R20, R9, 0x80000000, R20, 0xb8, !PT ;  /* 0x8000000009147812 */ /* 0x000fca00078eb814 */
        /* <DEDUP_REMOVED lines=18> */
.L_x_624:
[----:B------:R-:W-:Y:S05]  /*1e80*/  BSYNC B1 ;  /* 0x0000000000017941 */ /* 0x000fea0003800000 */
.L_x_623:
[----:B------:R-:W-:-:S05]  /*1e90*/  FMUL.FTZ R4, R20, R5 ;  /* 0x0000000514047220 */ /* 0x000fca0000410000 */
[----:B------:R-:W-:Y:S02]  /*1ea0*/  F2FP.BF16.PACK_AB R4, RZ, R4 ;  /* 0x00000004ff04723e */ /* 0x000fe400000010ff */
.L_x_622:
[----:B------:R-:W-:Y:S05]  /*1eb0*/  BSYNC B0 ;  /* 0x0000000000007941 */ /* 0x000fea0003800000 */
.L_x_621:
[----:B------:R-:W-:Y:S01]  /*1ec0*/  IADD3 R5, R13, 0x100, RZ ;  /* 0x000001000d057810 */ /* 0x000fe20007ffe0ff */
[----:B------:R-:W-:Y:S03]  /*1ed0*/  BSSY B0, `(.L_x_625) ;  /* 0x000002e000007945 */ /* 0x000fe60003800000 */
[----:B------:R-:W-:-:S13]  /*1ee0*/  ISETP.GE.AND P0, PT, R5, R12, PT ;  /* 0x0000000c0500720c */ /* 0x000fda0003f06270 */
[----:B------:R-:W-:Y:S05]  /*1ef0*/  @P0 BRA `(.L_x_626) ;  /* 0x000002b000000947 */ /* 0x000fea0003800000 */
[----:B-----5:R-:W-:Y:S01]  /*1f00*/  PRMT R18, RZ, 0x5410, R18 ;  /* 0x00005410ff127816 */ /* 0x020fe20000000012 */
[----:B------:R-:W-:Y:S01]  /*1f10*/  HFMA2.MMA R10, -RZ, RZ, 1.625, 0 ;  /* 0x3e800000ff0a7435 */ /* 0x000fe200000001ff */
        /* <DEDUP_REMOVED lines=38> */
.L_x_628:
[----:B------:R-:W-:Y:S05]  /*2180*/  BSYNC B1 ;  /* 0x0000000000017941 */ /* 0x000fea0003800000 */
.L_x_627:
[----:B------:R-:W-:-:S05]  /*2190*/  FMUL.FTZ R5, R9, R6 ;  /* 0x0000000609057220 */ /* 0x000fca0000410000 */
[----:B------:R-:W-:Y:S02]  /*21a0*/  F2FP.BF16.PACK_AB R5, RZ, R5 ;  /* 0x00000005ff05723e */ /* 0x000fe400000010ff */
.L_x_626:
[----:B------:R-:W-:Y:S05]  /*21b0*/  BSYNC B0 ;  /* 0x0000000000007941 */ /* 0x000fea0003800000 */
.L_x_625:
        /* <DEDUP_REMOVED lines=22> */
[----:B------:R-:W-:-:S03]  /*2320*/  HFMA2.MMA R10, -RZ, RZ, 1.3056640625, -1.8671875 ;  /* 0x3d39bf78ff0a7435 */ /* 0x000fc600000001ff */
[----:B------:R-:W-:-:S07]  /*2330*/  FADD.FTZ R7, R8, R7 ;  /* 0x0000000708077221 */ /* 0x000fce0000010000 */
[----:B------:R-:W-:Y:S01]  /*2340*/  FFMA.FTZ R8, R7, -R10, 0.10546888411045074463 ;  /* 0x3dd8001207087423 */ /* 0x000fe2000001080a */
[----:B------:R-:W-:-:S03]  /*2350*/  MOV R10, 0x3f000000 ;  /* 0x3f000000000a7802 */ /* 0x000fc60000000f00 */
[----:B------:R-:W-:Y:S01]  /*2360*/  FFMA.FTZ R8, R7, R8, -0.13229703903198242188 ;  /* 0xbe0778e007087423 */ /* 0x000fe20000010008 */
[----:B------:R-:W-:-:S03]  /*2370*/  LOP3.LUT R10, R10, 0x80000000, R19, 0xb8, !PT ;  /* 0x800000000a0a7812 */ /* 0x000fc600078eb813 */
        /* <DEDUP_REMOVED lines=16> */
.L_x_632:
[----:B------:R-:W-:Y:S05]  /*2480*/  BSYNC B1 ;  /* 0x0000000000017941 */ /* 0x000fea0003800000 */
.L_x_631:
[----:B------:R-:W-:-:S05]  /*2490*/  FMUL.FTZ R6, R10, R7 ;  /* 0x000000070a067220 */ /* 0x000fca0000410000 */
[----:B------:R-:W-:Y:S02]  /*24a0*/  F2FP.BF16.PACK_AB R6, RZ, R6 ;  /* 0x00000006ff06723e */ /* 0x000fe400000010ff */
.L_x_630:
[----:B------:R-:W-:Y:S05]  /*24b0*/  BSYNC B0 ;  /* 0x0000000000007941 */ /* 0x000fea0003800000 */
.L_x_629:
        /* <DEDUP_REMOVED lines=22> */
[----:B------:R-:W-:Y:S01]  /*2620*/  MOV R11, 0x3d39bf78 ;  /* 0x3d39bf78000b7802 */ /* 0x000fe20000000f00 */
[----:B------:R-:W-:Y:S02]  /*2630*/  HFMA2.MMA R18, -RZ, RZ, 1.75, 0 ;  /* 0x3f000000ff127435 */ /* 0x000fe400000001ff */
[----:B------:R-:W-:-:S04]  /*2640*/  FADD.FTZ R8, R9, R8 ;  /* 0x0000000809087221 */ /* 0x000fc80000010000 */
[----:B------:R-:W-:-:S04]  /*2650*/  FFMA.FTZ R9, R8, -R11, 0.10546888411045074463 ;  /* 0x3dd8001208097423 */ /* 0x000fc8000001080b */
        /* <DEDUP_REMOVED lines=18> */
.L_x_636:
[----:B------:R-:W-:Y:S05]  /*2780*/  BSYNC B1 ;  /* 0x0000000000017941 */ /* 0x000fea0003800000 */
.L_x_635:
[----:B------:R-:W-:-:S05]  /*2790*/  FMUL.FTZ R7, R17, R8 ;  /* 0x0000000811077220 */ /* 0x000fca0000410000 */
[----:B------:R-:W-:Y:S02]  /*27a0*/  F2FP.BF16.PACK_AB R7, RZ, R7 ;  /* 0x00000007ff07723e */ /* 0x000fe400000010ff */
.L_x_634:
[----:B------:R-:W-:Y:S05]  /*27b0*/  BSYNC B0 ;  /* 0x0000000000007941 */ /* 0x000fea0003800000 */
.L_x_633:
        /* <DEDUP_REMOVED lines=11> */
[----:B0-----:R-:W-:Y:S01]  /*2870*/  FADD.FTZ R11, R9, R9 ;  /* 0x00000009090b7221 */ /* 0x001fe20000010000 */
[----:B------:R-:W-:-:S03]  /*2880*/  HFMA2.MMA R9, -RZ, RZ, 1.3056640625, -1.8671875 ;  /* 0x3d39bf78ff097435 */ /* 0x000fc600000001ff */
        /* <DEDUP_REMOVED lines=31> */
.L_x_640:
[----:B------:R-:W-:Y:S05]  /*2a80*/  BSYNC B1 ;  /* 0x0000000000017941 */ /* 0x000fea0003800000 */
.L_x_639:
[----:B------:R-:W-:-:S05]  /*2a90*/  FMUL.FTZ R8, R14, R9 ;  /* 0x000000090e087220 */ /* 0x000fca0000410000 */
[----:B------:R-:W-:Y:S02]  /*2aa0*/  F2FP.BF16.PACK_AB R8, RZ, R8 ;  /* 0x00000008ff08723e */ /* 0x000fe400000010ff */
.L_x_638:
[----:B------:R-:W-:Y:S05]  /*2ab0*/  BSYNC B0 ;  /* 0x0000000000007941 */ /* 0x000fea0003800000 */
.L_x_637:
        /* <DEDUP_REMOVED lines=44> */
.L_x_644:
[----:B------:R-:W-:Y:S05]  /*2d80*/  BSYNC B1 ;  /* 0x0000000000017941 */ /* 0x000fea0003800000 */
.L_x_643:
[----:B------:R-:W-:-:S05]  /*2d90*/  FMUL.FTZ R9, R15, R10 ;  /* 0x0000000a0f097220 */ /* 0x000fca0000410000 */
[----:B------:R-:W-:Y:S02]  /*2da0*/  F2FP.BF16.PACK_AB R9, RZ, R9 ;  /* 0x00000009ff09723e */ /* 0x000fe400000010ff */
.L_x_642:
[----:B------:R-:W-:Y:S05]  /*2db0*/  BSYNC B0 ;  /* 0x0000000000007941 */ /* 0x000fea0003800000 */
.L_x_641:
        /* <DEDUP_REMOVED lines=44> */
.L_x_648:
[----:B------:R-:W-:Y:S05]  /*3080*/  BSYNC B1 ;  /* 0x0000000000017941 */ /* 0x000fea0003800000 */
.L_x_647:
[----:B------:R-:W-:-:S05]  /*3090*/  FMUL.FTZ R10, R16, R11 ;  /* 0x0000000b100a7220 */ /* 0x000fca0000410000 */
[----:B------:R-:W-:Y:S02]  /*30a0*/  F2FP.BF16.PACK_AB R10, RZ, R10 ;  /* 0x0000000aff0a723e */ /* 0x000fe400000010ff */
.L_x_646:
[----:B------:R-:W-:Y:S05]  /*30b0*/  BSYNC B0 ;  /* 0x0000000000007941 */ /* 0x000fea0003800000 */
.L_x_645:
[----:B------:R-:W-:Y:S01]  /*30c0*/  ISETP.GE.AND P0, PT, R13, R12, PT ;  /* 0x0000000c0d00720c */ /* 0x000fe20003f06270 */
[----:B------:R-:W-:Y:S01]  /*30d0*/  BSSY B0, `(.L_x_649) ;  /* 0x0000033000007945 */ /* 0x000fe20003800000 */
[----:B------:R-:W-:Y:S11]  /*30e0*/  BSSY B1, `(.L_x_650) ;  /* 0x000002b000017945 */ /* 0x000ff60003800000 */
[----:B------:R-:W-:Y:S05]  /*30f0*/  @P0 BRA `(.L_x_651) ;  /* 0x000000c000000947 */ /* 0x000fea0003800000 */
[----:B-----5:R-:W-:Y:S01]  /*3100*/  HFMA2.MMA R15, -RZ, RZ, 0, 1.1920928955078125e-07 ;  /* 0x00000002ff0f7435 */ /* 0x020fe200000001ff */
[----:B------:R-:W-:-:S02]  /*3110*/  IADD3 R14, R0, R13, RZ ;  /* 0x0000000d000e7210 */ /* 0x000fc40007ffe0ff */
[----:B------:R-:W-:-:S04]  /*3120*/  MOV R13, R3 ;  /* 0x00000003000d7202 */ /* 0x000fc80000000f00 */
[----:B------:R-:W-:-:S03]  /*3130*/  ISETP.GE.AND P0, PT, R13, R12, PT ;  /* 0x0000000c0d00720c */ /* 0x000fc60003f06270 */
[----:B------:R-:W-:-:S05]  /*3140*/  IMAD.WIDE.U32 R14, R14, R15, c[0x0][0x168] ;  /* 0x00005a000e0e7625 */ /* 0x000fca00078e000f */
[----:B------:R0:W-:Y:S05]  /*3150*/  STG.E.U16 [R14.64], R2 ;  /* 0x000000020e007986 */ /* 0x0001ea000c101504 */
[----:B------:R-:W-:Y:S05]  /*3160*/  @P0 BRA `(.L_x_652) ;  /* 0x000000c000000947 */ /* 0x000fea0003800000 */
[----:B0-----:R-:W-:Y:S02]  /*3170*/  IADD3 R2, R0, R13, RZ ;  /* 0x0000000d00027210 */ /* 0x001fe40007ffe0ff */
[----:B------:R-:W-:Y:S02]  /*3180*/  MOV R3, 0x2 ;  /* 0x0000000200037802 */ /* 0x000fe40000000f00 */
[----:B------:R-:W-:-:S03]  /*3190*/  IADD3 R13, R13, 0x80, RZ ;  /* 0x000000800d0d7810 */ /* 0x000fc60007ffe0ff */
[----:B------:R-:W-:-:S05]  /*31a0*/  IMAD.WIDE.U32 R2, R2, R3, c[0x0][0x168] ;  /* 0x00005a0002027625 */ /* 0x000fca00078e0003 */
[----:B------:R0:W-:Y:S02]  /*31b0*/  STG.E.U16 [R2.64], R4 ;  /* 0x0000000402007986 */ /* 0x0001e4000c101504 */
.L_x_651:
[----:B------:R-:W-:-:S13]  /*31c0*/  ISETP.GE.AND P0, PT, R13, R12, PT ;  /* 0x0000000c0d00720c */ /* 0x000fda0003f06270 */
[----:B------:R-:W-:Y:S05]  /*31d0*/  @P0 BRA `(.L_x_653) ;  /* 0x000000c000000947 */ /* 0x000fea0003800000 */
[----:B0-----:R-:W-:Y:S01]  /*31e0*/  HFMA2.MMA R3, -RZ, RZ, 0, 1.1920928955078125e-07 ;  /* 0x00000002ff037435 */ /* 0x001fe200000001ff */
[----:B------:R-:W-:Y:S02]  /*31f0*/  IADD3 R2, R0, R13, RZ ;  /* 0x0000000d00027210 */ /* 0x000fe40007ffe0ff */
[----:B------:R-:W-:-:S07]  /*3200*/  IADD3 R13, R13, 0x80, RZ ;  /* 0x000000800d0d7810 */ /* 0x000fce0007ffe0ff */
[----:B------:R-:W-:-:S05]  /*3210*/  IMAD.WIDE.U32 R2, R2, R3, c[0x0][0x168] ;  /* 0x00005a0002027625 */ /* 0x000fca00078e0003 */
[----:B------:R0:W-:Y:S02]  /*3220*/  STG.E.U16 [R2.64], R5 ;  /* 0x0000000502007986 */ /* 0x0001e4000c101504 */
.L_x_652:
[----:B------:R-:W-:-:S13]  /*3230*/  ISETP.GE.AND P0, PT, R13, R12, PT ;  /* 0x0000000c0d00720c */ /* 0x000fda0003f06270 */
[----:B------:R-:W-:Y:S05]  /*3240*/  @P0 BRA `(.L_x_654) ;  /* 0x000000c000000947 */ /* 0x000fea0003800000 */
[----:B0-----:R-:W-:Y:S02]  /*3250*/  IADD3 R2, R0, R13, RZ ;  /* 0x0000000d00027210 */ /* 0x001fe40007ffe0ff */
[----:B------:R-:W-:Y:S02]  /*3260*/  MOV R3, 0x2 ;  /* 0x0000000200037802 */ /* 0x000fe40000000f00 */
[----:B------:R-:W-:-:S03]  /*3270*/  IADD3 R13, R13, 0x80, RZ ;  /* 0x000000800d0d7810 */ /* 0x000fc60007ffe0ff */
[----:B------:R-:W-:-:S05]  /*3280*/  IMAD.WIDE.U32 R2, R2, R3, c[0x0][0x168] ;  /* 0x00005a0002027625 */ /* 0x000fca00078e0003 */
[----:B------:R0:W-:Y:S02]  /*3290*/  STG.E.U16 [R2.64], R6 ;  /* 0x0000000602007986 */ /* 0x0001e4000c101504 */
.L_x_653:
[----:B------:R-:W-:-:S13]  /*32a0*/  ISETP.GE.AND P0, PT, R13, R12, PT ;  /* 0x0000000c0d00720c */ /* 0x000fda0003f06270 */
[----:B------:R-:W-:Y:S05]  /*32b0*/  @P0 BRA `(.L_x_655) ;  /* 0x000000d000000947 */ /* 0x000fea0003800000 */
[----:B0-----:R-:W-:Y:S01]  /*32c0*/  HFMA2.MMA R3, -RZ, RZ, 0, 1.1920928955078125e-07 ;  /* 0x00000002ff037435 */ /* 0x001fe200000001ff */
[----:B------:R-:W-:Y:S02]  /*32d0*/  IADD3 R2, R0, R13, RZ ;  /* 0x0000000d00027210 */ /* 0x000fe40007ffe0ff */
[----:B------:R-:W-:-:S07]  /*32e0*/  IADD3 R13, R13, 0x80, RZ ;  /* 0x000000800d0d7810 */ /* 0x000fce0007ffe0ff */
[----:B------:R-:W-:-:S05]  /*32f0*/  IMAD.WIDE.U32 R2, R2, R3, c[0x0][0x168] ;  /* 0x00005a0002027625 */ /* 0x000fca00078e0003 */
[----:B------:R0:W-:Y:S02]  /*3300*/  STG.E.U16 [R2.64], R7 ;  /* 0x0000000702007986 */ /* 0x0001e4000c101504 */
.L_x_654:
[----:B------:R-:W-:-:S13]  /*3310*/  ISETP.GE.AND P0, PT, R13, R12, PT ;  /* 0x0000000c0d00720c */ /* 0x000fda0003f06270 */
[----:B------:R-:W-:Y:S01]  /*3320*/  @P0 BREAK B1 ;  /* 0x0000000000010942 */ /* 0x000fe20003800000 */
[----:B------:R-:W-:Y:S05]  /*3330*/  @P0 BRA `(.L_x_656) ;  /* 0x000000c000000947 */ /* 0x000fea0003800000 */
[----:B0-----:R-:W-:Y:S02]  /*3340*/  IADD3 R2, R0, R13, RZ ;  /* 0x0000000d00027210 */ /* 0x001fe40007ffe0ff */
[----:B------:R-:W-:Y:S02]  /*3350*/  MOV R3, 0x2 ;  /* 0x0000000200037802 */ /* 0x000fe40000000f00 */
[----:B------:R-:W-:-:S03]  /*3360*/  IADD3 R13, R13, 0x80, RZ ;  /* 0x000000800d0d7810 */ /* 0x000fc60007ffe0ff */
[----:B------:R-:W-:-:S05]  /*3370*/  IMAD.WIDE.U32 R2, R2, R3, c[0x0][0x168] ;  /* 0x00005a0002027625 */ /* 0x000fca00078e0003 */
[----:B------:R0:W-:Y:S02]  /*3380*/  STG.E.U16 [R2.64], R8 ;  /* 0x0000000802007986 */ /* 0x0001e4000c101504 */
.L_x_655:
[----:B------:R-:W-:Y:S05]  /*3390*/  BSYNC B1 ;  /* 0x0000000000017941 */ /* 0x000fea0003800000 */
.L_x_650:
[----:B------:R-:W-:-:S13]  /*33a0*/  ISETP.GE.AND P0, PT, R13, R12, PT ;  /* 0x0000000c0d00720c */ /* 0x000fda0003f06270 */
[----:B0-----:R-:W-:Y:S02]  /*33b0*/  @!P0 IADD3 R2, R0, R13, RZ ;  /* 0x0000000d00028210 */ /* 0x001fe40007ffe0ff */
[----:B------:R-:W-:Y:S02]  /*33c0*/  @!P0 MOV R3, 0x2 ;  /* 0x0000000200038802 */ /* 0x000fe40000000f00 */
[----:B------:R-:W-:-:S03]  /*33d0*/  @!P0 IADD3 R13, R13, 0x80, RZ ;  /* 0x000000800d0d8810 */ /* 0x000fc60007ffe0ff */
[----:B------:R-:W-:-:S05]  /*33e0*/  @!P0 IMAD.WIDE.U32 R2, R2, R3, c[0x0][0x168] ;  /* 0x00005a0002028625 */ /* 0x000fca00078e0003 */
[----:B------:R0:W-:Y:S02]  /*33f0*/  @!P0 STG.E.U16 [R2.64], R9 ;  /* 0x0000000902008986 */ /* 0x0001e4000c101504 */
.L_x_656:
[----:B------:R-:W-:Y:S05]  /*3400*/  BSYNC B0 ;  /* 0x0000000000007941 */ /* 0x000fea0003800000 */
.L_x_649:
[----:B------:R-:W-:Y:S01]  /*3410*/  WARPSYNC 0xffffffff ;  /* 0xffffffff00007948 */ /* 0x000fe20003800000 */
[----:B------:R-:W-:-:S13]  /*3420*/  ISETP.GE.AND P0, PT, R13, R12, PT ;  /* 0x0000000c0d00720c */ /* 0x000fda0003f06270 */
[----:B------:R-:W-:Y:S05]  /*3430*/  @P0 EXIT ;  /* 0x000000000000094d */ /* 0x000fea0003800000 */
[----:B0-----:R-:W-:Y:S01]  /*3440*/  HFMA2.MMA R3, -RZ, RZ, 0, 1.1920928955078125e-07 ;  /* 0x00000002ff037435 */ /* 0x001fe200000001ff */
[----:B------:R-:W-:-:S09]  /*3450*/  IADD3 R2, R0, R13, RZ ;  /* 0x0000000d00027210 */ /* 0x000fd20007ffe0ff */
[----:B------:R-:W-:-:S05]  /*3460*/  IMAD.WIDE.U32 R2, R2, R3, c[0x0][0x168] ;  /* 0x00005a0002027625 */ /* 0x000fca00078e0003 */
[----:B------:R-:W-:Y:S01]  /*3470*/  STG.E.U16 [R2.64], R10 ;  /* 0x0000000a02007986 */ /* 0x000fe2000c101504 */
[----:B------:R-:W-:Y:S05]  /*3480*/  EXIT ;  /* 0x000000000000794d */ /* 0x000fea0003800000 */
.L_x_657:
        /* <DEDUP_REMOVED lines=15> */
.L_x_3079:


//--------------------- .text._ZN2at6native29vectorized_elementwise_kernelILi4EZZZNS0_17atanh_kernel_cudaERNS_18TensorIteratorBaseEENKUlvE0_clEvENKUlvE2_clEvEUlN3c108BFloat16EE_St5arrayIPcLm2EEEEviT0_T1_ --------------------------
	.section	.text._ZN2at6native29vectorized_elementwise_kernelILi4EZZZNS0_17atanh_kernel_cudaERNS_18TensorIteratorBaseEENKUlvE0_clEvENKUlvE2_clEvEUlN3c108BFloat16EE_St5arrayIPcLm2EEEEviT0_T1_,"ax",@progbits
	.sectioninfo	@"SHI_REGISTERS=31"
	.align	128
        .global         _ZN2at6native29vectorized_elementwise_kernelILi4EZZZNS0_17atanh_kernel_cudaERNS_18TensorIteratorBaseEENKUlvE0_clEvENKUlvE2_clEvEUlN3c108BFloat16EE_St5arrayIPcLm2EEEEviT0_T1_
        .type           _ZN2at6native29vectorized_elementwise_kernelILi4EZZZNS0_17atanh_kernel_cudaERNS_18TensorIteratorBaseEENKUlvE0_clEvENKUlvE2_clEvEUlN3c108BFloat16EE_St5arrayIPcLm2EEEEviT0_T1_,@function
        .size           _ZN2at6native29vectorized_elementwise_kernelILi4EZZZNS0_17atanh_kernel_cudaERNS_18TensorIteratorBaseEENKUlvE0_clEvENKUlvE2_clEvEUlN3c108BFloat16EE_St5arrayIPcLm2EEEEviT0_T1_,(.L_x_3080 - _ZN2at6native29vectorized_elementwise_kernelILi4EZZZNS0_17atanh_kernel_cudaERNS_18TensorIteratorBaseEENKUlvE0_clEvENKUlvE2_clEvEUlN3c108BFloat16EE_St5arrayIPcLm2EEEEviT0_T1_)
        .other          _ZN2at6native29vectorized_elementwise_kernelILi4EZZZNS0_17atanh_kernel_cudaERNS_18TensorIteratorBaseEENKUlvE0_clEvENKUlvE2_clEvEUlN3c108BFloat16EE_St5arrayIPcLm2EEEEviT0_T1_,@"STO_CUDA_ENTRY STV_DEFAULT"
_ZN2at6native29vectorized_elementwise_kernelILi4EZZZNS0_17atanh_kernel_cudaERNS_18TensorIteratorBaseEENKUlvE0_clEvENKUlvE2_clEvEUlN3c108BFloat16EE_St5arrayIPcLm2EEEEviT0_T1_:
.text._ZN2at6native29vectorized_elementwise_kernelILi4EZZZNS0_17atanh_kernel_cudaERNS_18TensorIteratorBaseEENKUlvE0_clEvENKUlvE2_clEvEUlN3c108BFloat16EE_St5arrayIPcLm2EEEEviT0_T1_:
        /* <DEDUP_REMOVED lines=11> */
[----:B------:R-:W2:Y:S04]  /*00b0*/  LDG.E.64 R8, [R4.64] ;  /* 0x0000000404087981 */ /* 0x000ea8000c1e1b00 */
[----:B------:R0:W3:Y:S01]  /*00c0*/  LDG.E.64 R2, [R4.64+0x400] ;  /* 0x0004000404027981 */ /* 0x0000e2000c1e1b00 */
[----:B------:R-:W-:Y:S01]  /*00d0*/  BSSY B0, `(.L_x_659) ;  /* 0x0000082000007945 */ /* 0x000fe20003800000 */
[--C-:B--2---:R-:W-:Y:S02]  /*00e0*/  PRMT R20, RZ, 0x5410, R8.reuse ;  /* 0x00005410ff147816 */ /* 0x104fe40000000008 */
[----:B------:R-:W-:Y:S02]  /*00f0*/  PRMT R22, RZ, 0x7610, R8 ;  /* 0x00007610ff167816 */ /* 0x000fe40000000008 */
[--C-:B------:R-:W-:Y:S01]  /*0100*/  PRMT R10, RZ, 0x5410, R9.reuse ;  /* 0x00005410ff0a7816 */ /* 0x100fe20000000009 */
[----:B------:R-:W-:Y:S01]  /*0110*/  FADD.FTZ R0, |R20|, -RZ ;  /* 0x800000ff14007221 */ /* 0x000fe20000010200 */
[----:B------:R-:W-:Y:S01]  /*0120*/  PRMT R9, RZ, 0x7610, R9 ;  /* 0x00007610ff097816 */ /* 0x000fe20000000009 */
[----:B------:R-:W-:Y:S01]  /*0130*/  FADD.FTZ R6, |R22|, -RZ ;  /* 0x800000ff16067221 */ /* 0x000fe20000010200 */
[----:B------:R-:W-:Y:S01]  /*0140*/  FSETP.GT.FTZ.AND P0, PT, |R20|, 8.50705917302346158658e+37, PT ;  /* 0x7e8000001400780b */ /* 0x000fe20003f14200 */
[----:B------:R-:W-:Y:S01]  /*0150*/  FADD.FTZ R0, -R0, 1 ;  /* 0x3f80000000007421 */ /* 0x000fe20000010100 */
[----:B------:R-:W-:Y:S01]  /*0160*/  MOV R8, 0x3e800000 ;  /* 0x3e80000000087802 */ /* 0x000fe20000000f00 */
[----:B------:R-:W-:-:S02]  /*0170*/  FADD.FTZ R6, -R6, 1 ;  /* 0x3f80000006067421 */ /* 0x000fc40000010100 */
[----:B0-----:R-:W-:Y:S02]  /*0180*/  FADD.FTZ R4, |R10|, -RZ ;  /* 0x800000ff0a047221 */ /* 0x001fe40000010200 */
[----:B------:R-:W0:Y:S02]  /*0190*/  MUFU.RCP R0, R0 ;  /* 0x0000000000007308 */ /* 0x000e240000001000 */
[----:B------:R-:W-:Y:S02]  /*01a0*/  FADD.FTZ R13, -R4, 1 ;  /* 0x3f800000040d7421 */ /* 0x000fe40000010100 */
[----:B------:R-:W-:-:S04]  /*01b0*/  FADD.FTZ R4, |R9|, -RZ ;  /* 0x800000ff09047221 */ /* 0x000fc80000010200 */
[----:B------:R-:W1:Y:S01]  /*01c0*/  MUFU.RCP R6, R6 ;  /* 0x0000000600067308 */ /* 0x000e620000001000 */
[----:B0-----:R-:W-:-:S07]  /*01d0*/  FADD.FTZ R7, R0, R0 ;  /* 0x0000000000077221 */ /* 0x001fce0000010000 */
[----:B------:R-:W0:Y:S01]  /*01e0*/  MUFU.RCP R13, R13 ;  /* 0x0000000d000d7308 */ /* 0x000e220000001000 */
[----:B------:R-:W-:Y:S02]  /*01f0*/  FMUL.FTZ R7, |R20|, R7 ;  /* 0x0000000714077220 */ /* 0x000fe40000410200 */
[----:B-1----:R-:W-:-:S03]  /*0200*/  FADD.FTZ R5, R6, R6 ;  /* 0x0000000606057221 */ /* 0x002fc60000010000 */
[----:B------:R-:W-:Y:S01]  /*0210*/  FSEL R17, R7, -2, !P0 ;  /* 0xc000000007117808 */ /* 0x000fe20004000000 */
[----:B------:R-:W-:Y:S01]  /*0220*/  FADD.FTZ R6, -R4, 1 ;  /* 0x3f80000004067421 */ /* 0x000fe20000010100 */
[C---:B------:R-:W-:Y:S01]  /*0230*/  FSETP.GT.FTZ.AND P0, PT, |R22|.reuse, 8.50705917302346158658e+37, PT ;  /* 0x7e8000001600780b */ /* 0x040fe20003f14200 */
[----:B------:R-:W-:Y:S02]  /*0240*/  FMUL.FTZ R5, |R22|, R5 ;  /* 0x0000000516057220 */ /* 0x000fe40000410200 */
[----:B------:R-:W-:Y:S02]  /*0250*/  FADD.FTZ.RZ R0, R17, 1 ;  /* 0x3f80000011007421 */ /* 0x000fe4000001c000 */
[----:B------:R-:W1:Y:S01]  /*0260*/  MUFU.RCP R6, R6 ;  /* 0x0000000600067308 */ /* 0x000e620000001000 */
[----:B------:R-:W-:Y:S01]  /*0270*/  FSEL R21, R5, -2, !P0 ;  /* 0xc000000005157808 */ /* 0x000fe20004000000 */
[----:B0-----:R-:W-:Y:S01]  /*0280*/  FADD.FTZ R13, R13, R13 ;  /* 0x0000000d0d0d7221 */ /* 0x001fe20000010000 */
[----:B------:R-:W-:-:S02]  /*0290*/  IADD3 R0, R0, -0x3f400000, RZ ;  /* 0xc0c0000000007810 */ /* 0x000fc40007ffe0ff */
[----:B------:R-:W-:Y:S01]  /*02a0*/  FSETP.GT.FTZ.AND P0, PT, |R10|, 8.50705917302346158658e+37, PT ;  /* 0x7e8000000a00780b */ /* 0x000fe20003f14200 */
[----:B------:R-:W-:Y:S01]  /*02b0*/  FADD.FTZ.RZ R4, R21, 1 ;  /* 0x3f80000015047421 */ /* 0x000fe2000001c000 */
[----:B------:R-:W-:Y:S01]  /*02c0*/  LOP3.LUT R18, R0, 0xff800000, RZ, 0xc0, !PT ;  /* 0xff80000000127812 */ /* 0x000fe200078ec0ff */
[----:B------:R-:W-:-:S03]  /*02d0*/  FMUL.FTZ R7, |R10|, R13 ;  /* 0x0000000d0a077220 */ /* 0x000fc60000410200 */
[----:B------:R-:W-:Y:S02]  /*02e0*/  IADD3 R0, R4, -0x3f400000, RZ ;  /* 0xc0c0000004007810 */ /* 0x000fe40007ffe0ff */
[----:B------:R-:W-:Y:S02]  /*02f0*/  IADD3 R5, -R18, 0x40800000, RZ ;  /* 0x4080000012057810 */ /* 0x000fe40007ffe1ff */
[----:B------:R-:W-:Y:S01]  /*0300*/  LOP3.LUT R0, R0, 0xff800000, RZ, 0xc0, !PT ;  /* 0xff80000000007812 */ /* 0x000fe200078ec0ff */
[----:B-1----:R-:W-:Y:S01]  /*0310*/  FADD.FTZ R6, R6, R6 ;  /* 0x0000000606067221 */ /* 0x002fe20000010000 */
[----:B------:R-:W-:Y:S01]  /*0320*/  IADD3 R19, R17, -R18, RZ ;  /* 0x8000001211137210 */ /* 0x000fe20007ffe0ff */
[----:B------:R-:W-:Y:S01]  /*0330*/  FFMA.FTZ R4, R5, R8, -1 ;  /* 0xbf80000005047423 */ /* 0x000fe20000010008 */
[----:B------:R-:W-:Y:S02]  /*0340*/  IADD3 R5, -R0, 0x40800000, RZ ;  /* 0x4080000000057810 */ /* 0x000fe40007ffe1ff */
[----:B------:R-:W-:Y:S01]  /*0350*/  IADD3 R23, R21, -R0, RZ ;  /* 0x8000000015177210 */ /* 0x000fe20007ffe0ff */
[----:B------:R-:W-:Y:S01]  /*0360*/  FADD.FTZ R19, R19, R4 ;  /* 0x0000000413137221 */ /* 0x000fe20000010000 */
[----:B------:R-:W-:Y:S01]  /*0370*/  FSEL R7, R7, -2, !P0 ;  /* 0xc000000007077808 */ /* 0x000fe20004000000 */
[----:B------:R-:W-:Y:S01]  /*0380*/  FFMA.FTZ R4, R5, R8, -1 ;  /* 0xbf80000005047423 */ /* 0x000fe20000010008 */
[C---:B------:R-:W-:Y:S01]  /*0390*/  FSETP.GT.FTZ.AND P0, PT, |R9|.reuse, 8.50705917302346158658e+37, PT ;  /* 0x7e8000000900780b */ /* 0x040fe20003f14200 */
[----:B------:R-:W-:Y:S01]  /*03a0*/  FMUL.FTZ R5, |R9|, R6 ;  /* 0x0000000609057220 */ /* 0x000fe20000410200 */
[----:B------:R-:W-:Y:S01]  /*03b0*/  HFMA2.MMA R6, -RZ, RZ, 1.3056640625, -1.8671875 ;  /* 0x3d39bf78ff067435 */ /* 0x000fe200000001ff */
[----:B------:R-:W-:-:S02]  /*03c0*/  FADD.FTZ R23, R23, R4 ;  /* 0x0000000417177221 */ /* 0x000fc40000010000 */
[----:B------:R-:W-:Y:S01]  /*03d0*/  FADD.FTZ.RZ R13, R7, 1 ;  /* 0x3f800000070d7421 */ /* 0x000fe2000001c000 */
[----:B------:R-:W-:Y:S02]  /*03e0*/  FSEL R5, R5, -2, !P0 ;  /* 0xc000000005057808 */ /* 0x000fe40004000000 */
[----:B------:R-:W-:Y:S02]  /*03f0*/  ISETP.GE.U32.AND P0, PT, R17, 0x7f800000, PT ;  /* 0x7f8000001100780c */ /* 0x000fe40003f06070 */
[----:B------:R-:W-:Y:S01]  /*0400*/  IADD3 R13, R13, -0x3f400000, RZ ;  /* 0xc0c000000d0d7810 */ /* 0x000fe20007ffe0ff */
[----:B------:R-:W-:Y:S02]  /*0410*/  FADD.FTZ.RZ R25, R5, 1 ;  /* 0x3f80000005197421 */ /* 0x000fe4000001c000 */
[-C--:B------:R-:W-:Y:S02]  /*0420*/  FFMA.FTZ R16, R23, -R6.reuse, 0.10546888411045074463 ;  /* 0x3dd8001217107423 */ /* 0x080fe40000010806 */
[----:B------:R-:W-:-:S02]  /*0430*/  FFMA.FTZ R4, R19, -R6, 0.10546888411045074463 ;  /* 0x3dd8001213047423 */ /* 0x000fc40000010806 */
[----:B------:R-:W-:Y:S01]  /*0440*/  FFMA.FTZ R24, R23, R16, -0.13229703903198242188 ;  /* 0xbe0778e017187423 */ /* 0x000fe20000010010 */
[----:B------:R-:W-:Y:S01]  /*0450*/  LOP3.LUT R16, R13, 0xff800000, RZ, 0xc0, !PT ;  /* 0xff8000000d107812 */ /* 0x000fe200078ec0ff */
[----:B------:R-:W-:Y:S02]  /*0460*/  FFMA.FTZ R4, R19, R4, -0.13229703903198242188 ;  /* 0xbe0778e013047423 */ /* 0x000fe40000010004 */
[----:B------:R-:W-:Y:S01]  /*0470*/  FFMA.FTZ R26, R23, R24, 0.14491446316242218018 ;  /* 0x3e146475171a7423 */ /* 0x000fe20000010018 */
[----:B------:R-:W-:Y:S01]  /*0480*/  IADD3 R24, R25, -0x3f400000, RZ ;  /* 0xc0c0000019187810 */ /* 0x000fe20007ffe0ff */
[----:B------:R-:W-:Y:S01]  /*0490*/  FFMA.FTZ R4, R19, R4, 0.14491446316242218018 ;  /* 0x3e14647513047423 */ /* 0x000fe20000010004 */
[----:B------:R-:W-:Y:S01]  /*04a0*/  IADD3 R15, -R16, 0x40800000, RZ ;  /* 0x40800000100f7810 */ /* 0x000fe20007ffe1ff */
[----:B------:R-:W-:Y:S01]  /*04b0*/  FFMA.FTZ R26, R23, R26, -0.16641564667224884033 ;  /* 0xbe2a68dd171a7423 */ /* 0x000fe2000001001a */
[----:B------:R-:W-:Y:S01]  /*04c0*/  LOP3.LUT R24, R24, 0xff800000, RZ, 0xc0, !PT ;  /* 0xff80000018187812 */ /* 0x000fe200078ec0ff */
[----:B------:R-:W-:Y:S01]  /*04d0*/  FFMA.FTZ R4, R19, R4, -0.16641564667224884033 ;  /* 0xbe2a68dd13047423 */ /* 0x000fe20000010004 */
[----:B------:R-:W-:Y:S01]  /*04e0*/  IADD3 R13, R7, -R16, RZ ;  /* 0x80000010070d7210 */ /* 0x000fe20007ffe0ff */
[----:B------:R-:W-:Y:S01]  /*04f0*/  FFMA.FTZ R26, R23, R26, 0.19988867640495300293 ;  /* 0x3e4caf9e171a7423 */ /* 0x000fe2000001001a */
[----:B------:R-:W-:Y:S01]  /*0500*/  IADD3 R25, -R24, 0x40800000, RZ ;  /* 0x4080000018197810 */ /* 0x000fe20007ffe1ff */
[----:B------:R-:W-:-:S02]  /*0510*/  FFMA.FTZ R4, R19, R4, 0.19988867640495300293 ;  /* 0x3e4caf9e13047423 */ /* 0x000fc40000010004 */
[----:B------:R-:W-:Y:S02]  /*0520*/  FFMA.FTZ R26, R23, R26, -0.25000196695327758789 ;  /* 0xbe800042171a7423 */ /* 0x000fe4000001001a */
[----:B------:R-:W-:Y:S02]  /*0530*/  FFMA.FTZ R28, R15, R8, -1 ;  /* 0xbf8000000f1c7423 */ /* 0x000fe40000010008 */
[----:B------:R-:W-:Y:S01]  /*0540*/  FFMA.FTZ R26, R23, R26, 0.33333510160446166992 ;  /* 0x3eaaaae6171a7423 */ /* 0x000fe2000001001a */
[----:B------:R3:W-:Y:S01]  /*0550*/  I2F R15, R0 ;  /* 0x00000000000f7306 */ /* 0x0007e20000201400 */
[----:B------:R-:W-:Y:S02]  /*0560*/  FFMA.FTZ R4, R19, R4, -0.25000196695327758789 ;  /* 0xbe80004213047423 */ /* 0x000fe40000010004 */
[----:B------:R-:W-:Y:S01]  /*0570*/  FADD.FTZ R13, R13, R28 ;  /* 0x0000001c0d0d7221 */ /* 0x000fe20000010000 */
[----:B------:R-:W-:Y:S01]  /*0580*/  IADD3 R28, R5, -R24, RZ ;  /* 0x80000018051c7210 */ /* 0x000fe20007ffe0ff */
[----:B------:R-:W-:-:S02]  /*0590*/  FFMA.FTZ R26, R23, R26, -0.5 ;  /* 0xbf000000171a7423 */ /* 0x000fc4000001001a */
[----:B------:R-:W-:Y:S02]  /*05a0*/  FFMA.FTZ R4, R19, R4, 0.33333510160446166992 ;  /* 0x3eaaaae613047423 */ /* 0x000fe40000010004 */
[----:B------:R-:W-:Y:S01]  /*05b0*/  FFMA.FTZ R25, R25, R8, -1 ;  /* 0xbf80000019197423 */ /* 0x000fe20000010008 */
[----:B---3--:R-:W-:Y:S01]  /*05c0*/  PRMT R0, RZ, 0x5410, R2 ;  /* 0x00005410ff007816 */ /* 0x008fe20000000002 */
[----:B------:R-:W-:Y:S02]  /*05d0*/  FMUL.FTZ R26, R23, R26 ;  /* 0x0000001a171a7220 */ /* 0x000fe40000410000 */
[----:B------:R-:W-:Y:S02]  /*05e0*/  FFMA.FTZ R4, R19, R4, -0.5 ;  /* 0xbf00000013047423 */ /* 0x000fe40000010004 */
[----:B------:R-:W-:Y:S02]  /*05f0*/  FADD.FTZ R25, R28, R25 ;  /* 0x000000191c197221 */ /* 0x000fe40000010000 */
[----:B------:R-:W-:-:S02]  /*0600*/  FFMA.FTZ R23, R23, R26, R23 ;  /* 0x0000001a17177223 */ /* 0x000fc40000010017 */
[----:B------:R-:W-:Y:S02]  /*0610*/  FMUL.FTZ R4, R19, R4 ;  /* 0x0000000413047220 */ /* 0x000fe40000410000 */
[----:B------:R-:W-:Y:S02]  /*0620*/  FFMA.FTZ R26, R25, -R6, 0.10546888411045074463 ;  /* 0x3dd80012191a7423 */ /* 0x000fe40000010806 */
[----:B------:R-:W-:Y:S02]  /*0630*/  FFMA.FTZ R19, R19, R4, R19 ;  /* 0x0000000413137223 */ /* 0x000fe40000010013 */
[----:B------:R-:W-:Y:S02]  /*0640*/  FFMA.FTZ R26, R25, R26, -0.13229703903198242188 ;  /* 0xbe0778e0191a7423 */ /* 0x000fe4000001001a */
[----:B------:R-:W-:Y:S02]  /*0650*/  FFMA.FTZ R4, R13, -R6, 0.10546888411045074463 ;  /* 0x3dd800120d047423 */ /* 0x000fe40000010806 */
[----:B------:R-:W-:-:S02]  /*0660*/  FFMA.FTZ R26, R25, R26, 0.14491446316242218018 ;  /* 0x3e146475191a7423 */ /* 0x000fc4000001001a */
[----:B------:R-:W-:Y:S02]  /*0670*/  FFMA.FTZ R4, R13, R4, -0.13229703903198242188 ;  /* 0xbe0778e00d047423 */ /* 0x000fe40000010004 */
[----:B------:R-:W-:Y:S02]  /*0680*/  FFMA.FTZ R26, R25, R26, -0.16641564667224884033 ;  /* 0xbe2a68dd191a7423 */ /* 0x000fe4000001001a */
[----:B------:R-:W-:Y:S02]  /*0690*/  FFMA.FTZ R4, R13, R4, 0.14491446316242218018 ;  /* 0x3e1464750d047423 */ /* 0x000fe40000010004 */
[----:B------:R-:W-:Y:S02]  /*06a0*/  FFMA.FTZ R26, R25, R26, 0.19988867640495300293 ;  /* 0x3e4caf9e191a7423 */ /* 0x000fe4000001001a */
[----:B------:R-:W-:Y:S02]  /*06b0*/  FFMA.FTZ R4, R13, R4, -0.16641564667224884033 ;  /* 0xbe2a68dd0d047423 */ /* 0x000fe40000010004 */
[----:B------:R-:W-:-:S02]  /*06c0*/  FFMA.FTZ R28, R25, R26, -0.25000196695327758789 ;  /* 0xbe800042191c7423 */ /* 0x000fc4000001001a */
[----:B------:R-:W-:Y:S01]  /*06d0*/  FFMA.FTZ R4, R13, R4, 0.19988867640495300293 ;  /* 0x3e4caf9e0d047423 */ /* 0x000fe20000010004 */
[----:B------:R-:W0:Y:S01]  /*06e0*/  I2F R26, R18 ;  /* 0x00000012001a7306 */ /* 0x000e220000201400 */
[----:B------:R-:W-:Y:S02]  /*06f0*/  FFMA.FTZ R28, R25, R28, 0.33333510160446166992 ;  /* 0x3eaaaae6191c7423 */ /* 0x000fe4000001001c */
[----:B------:R-:W-:Y:S02]  /*0700*/  FFMA.FTZ R4, R13, R4, -0.25000196695327758789 ;  /* 0xbe8000420d047423 */ /* 0x000fe40000010004 */
[----:B------:R-:W-:Y:S02]  /*0710*/  FFMA.FTZ R28, R25, R28, -0.5 ;  /* 0xbf000000191c7423 */ /* 0x000fe4000001001c */
[----:B------:R-:W-:Y:S01]  /*0720*/  FFMA.FTZ R4, R13, R4, 0.33333510160446166992 ;  /* 0x3eaaaae60d047423 */ /* 0x000fe20000010004 */
[----:B------:R1:W2:Y:S01]  /*0730*/  I2F R18, R16 ;  /* 0x0000001000127306 */ /* 0x0002a20000201400 */
[----:B------:R-:W-:-:S02]  /*0740*/  FMUL.FTZ R28, R25, R28 ;  /* 0x0000001c191c7220 */ /* 0x000fc40000410000 */
[----:B------:R-:W-:-:S04]  /*0750*/  FFMA.FTZ R4, R13, R4, -0.5 ;  /* 0xbf0000000d047423 */ /* 0x000fc80000010004 */
[C---:B------:R-:W-:Y:S02]  /*0760*/  FMUL.FTZ R4, R13.reuse, R4 ;  /* 0x000000040d047220 */ /* 0x040fe40000410000 */
[----:B0-----:R-:W-:Y:S01]  /*0770*/  FMUL.FTZ R26, R26, 1.1920928955078125e-07 ;  /* 0x340000001a1a7820 */ /* 0x001fe20000410000 */
[----:B-1----:R-:W-:Y:S01]  /*0780*/  PRMT R16, RZ, 0x7610, R2 ;  /* 0x00007610ff107816 */ /* 0x002fe20000000002 */
[----:B------:R-:W-:Y:S02]  /*0790*/  FFMA.FTZ R13, R13, R4, R13 ;  /* 0x000000040d0d7223 */ /* 0x000fe4000001000d */
[----:B------:R-:W-:Y:S02]  /*07a0*/  FFMA.FTZ R4, R25, R28, R25 ;  /* 0x0000001c19047223 */ /* 0x000fe40000010019 */
[----:B------:R-:W-:Y:S02]  /*07b0*/  FFMA.FTZ R19, R26, 0.69314718246459960938, R19 ;  /* 0x3f3172181a137823 */ /* 0x000fe40000010013 */
[----:B------:R-:W-:-:S02]  /*07c0*/  FADD.FTZ R25, |R0|, -RZ ;  /* 0x800000ff00197221 */ /* 0x000fc40000010200 */
[----:B------:R-:W-:Y:S02]  /*07d0*/  FADD.FTZ R26, |R16|, -RZ ;  /* 0x800000ff101a7221 */ /* 0x000fe40000010200 */
[----:B------:R-:W-:Y:S02]  /*07e0*/  FMUL.FTZ R2, R15, 1.1920928955078125e-07 ;  /* 0x340000000f027820 */ /* 0x000fe40000410000 */
[----:B------:R-:W-:Y:S02]  /*07f0*/  FADD.FTZ R25, -R25, 1 ;  /* 0x3f80000019197421 */ /* 0x000fe40000010100 */
[----:B------:R-:W-:Y:S02]  /*0800*/  FADD.FTZ R15, -R26, 1 ;  /* 0x3f8000001a0f7421 */ /* 0x000fe40000010100 */
[----:B------:R-:W-:Y:S01]  /*0810*/  FFMA.FTZ R23, R2, 0.69314718246459960938, R23 ;  /* 0x3f31721802177823 */ /* 0x000fe20000010017 */
[----:B------:R-:W-:Y:S01]  /*0820*/  PRMT R2, RZ, 0x5410, R3 ;  /* 0x00005410ff027816 */ /* 0x000fe20000000003 */
[----:B------:R-:W0:Y:S01]  /*0830*/  MUFU.RCP R25, R25 ;  /* 0x0000001900197308 */ /* 0x000e220000001000 */
[----:B--2---:R-:W-:-:S04]  /*0840*/  FMUL.FTZ R18, R18, 1.1920928955078125e-07 ;  /* 0x3400000012127820 */ /* 0x004fc80000410000 */
[----:B------:R-:W-:Y:S02]  /*0850*/  FFMA.FTZ R13, R18, 0.69314718246459960938, R13 ;  /* 0x3f317218120d7823 */ /* 0x000fe4000001000d */
[----:B------:R-:W-:Y:S01]  /*0860*/  FADD.FTZ R18, |R2|, -RZ ;  /* 0x800000ff02127221 */ /* 0x000fe20000010200 */
[----:B------:R-:W1:Y:S03]  /*0870*/  MUFU.RCP R15, R15 ;  /* 0x0000000f000f7308 */ /* 0x000e660000001000 */
[----:B------:R-:W-:Y:S01]  /*0880*/  FADD.FTZ R18, -R18, 1 ;  /* 0x3f80000012127421 */ /* 0x000fe20000010100 */
[----:B------:R-:W-:Y:S05]  /*0890*/  @!P0 BRA `(.L_x_660) ;  /* 0x0000005000008947 */ /* 0x000fea0003800000 */
[----:B------:R-:W-:-:S13]  /*08a0*/  ISETP.GE.AND P0, PT, R17, -0x407fffff, PT ;  /* 0xbf8000011100780c */ /* 0x000fda0003f06270 */
[----:B------:R-:W-:-:S05]  /*08b0*/  @P0 MOV R26, 0x7f800000 ;  /* 0x7f800000001a0802 */ /* 0x000fca0000000f00 */
[C---:B------:R-:W-:Y:S01]  /*08c0*/  @P0 FFMA.FTZ R19, R17.reuse, R26, +INF ;  /* 0x7f80000011130423 */ /* 0x040fe2000001001a */
[----:B------:R-:W-:-:S04]  /*08d0*/  FSETP.NEU.FTZ.AND P0, PT, R17, RZ, PT ;  /* 0x000000ff1100720b */ /* 0x000fc80003f1d000 */
[----:B------:R-:W-:-:S04]  /*08e0*/  FSEL R19, R19, -RZ, P0 ;  /* 0x800000ff13137208 */ /* 0x000fc80000000000 */
.L_x_660:
[----:B------:R-:W-:Y:S05]  /*08f0*/  BSYNC B0 ;  /* 0x0000000000007941 */ /* 0x000fea0003800000 */
.L_x_659:
[----:B------:R-:W-:Y:S01]  /*0900*/  ISETP.GE.U32.AND P1, PT, R21, 0x7f800000, PT ;  /* 0x7f8000001500780c */ /* 0x000fe20003f26070 */
[----:B------:R-:W2:Y:S01]  /*0910*/  MUFU.RCP R18, R18 ;  /* 0x0000001200127308 */ /* 0x000ea20000001000 */
[----:B------:R-:W-:Y:S01]  /*0920*/  MOV R17, 0x3f000000 ;  /* 0x3f00000000117802 */ /* 0x000fe20000000f00 */
[----:B0-----:R-:W-:Y:S01]  /*0930*/  FADD.FTZ R25, R25, R25 ;  /* 0x0000001919197221 */ /* 0x001fe20000010000 */
[C---:B------:R-:W-:Y:S01]  /*0940*/  FSETP.GT.FTZ.AND P0, PT, |R0|.reuse, 8.50705917302346158658e+37, PT ;  /* 0x7e8000000000780b */ /* 0x040fe20003f14200 */
[----:B------:R-:W-:Y:S01]  /*0950*/  BSSY B0, `(.L_x_661) ;  /* 0x000000b000007945 */ /* 0x000fe20003800000 */
[----:B------:R-:W-:Y:S01]  /*0960*/  LOP3.LUT R20, R17, 0x80000000, R20, 0xb8, !PT ;  /* 0x8000000011147812 */ /* 0x000fe200078eb814 */
[----:B------:R-:W-:-:S04]  /*0970*/  FMUL.FTZ R25, |R0|, R25 ;  /* 0x0000001900197220 */ /* 0x000fc80000410200 */
[----:B------:R-:W-:Y:S01]  /*0980*/  FMUL.FTZ R20, R20, R19 ;  /* 0x0000001314147220 */ /* 0x000fe20000410000 */
[----:B------:R-:W-:Y:S01]  /*0990*/  FSEL R19, R25, -2, !P0 ;  /* 0xc000000019137808 */ /* 0x000fe20004000000 */
[----:B------:R-:W-:Y:S05]  /*09a0*/  @!P1 BRA `(.L_x_662) ;  /* 0x0000005000009947 */ /* 0x000fea0003800000 */
[----:B------:R-:W-:-:S13]  /*09b0*/  ISETP.GE.AND P0, PT, R21, -0x407fffff, PT ;  /* 0xbf8000011500780c */ /* 0x000fda0003f06270 */
[----:B------:R-:W-:-:S05]  /*09c0*/  @P0 MOV R26, 0x7f800000 ;  /* 0x7f800000001a0802 */ /* 0x000fca0000000f00 */
[C---:B------:R-:W-:Y:S01]  /*09d0*/  @P0 FFMA.FTZ R23, R21.reuse, R26, +INF ;  /* 0x7f80000015170423 */ /* 0x040fe2000001001a */
[----:B------:R-:W-:-:S04]  /*09e0*/  FSETP.NEU.FTZ.AND P0, PT, R21, RZ, PT ;  /* 0x000000ff1500720b */ /* 0x000fc80003f1d000 */
[----:B------:R-:W-:-:S04]  /*09f0*/  FSEL R23, R23, -RZ, P0 ;  /* 0x800000ff17177208 */ /* 0x000fc80000000000 */
.L_x_662:
[----:B------:R-:W-:Y:S05]  /*0a00*/  BSYNC B0 ;  /* 0x0000000000007941 */ /* 0x000fea0003800000 */
.L_x_661:
[----:B------:R-:W-:Y:S01]  /*0a10*/  ISETP.GE.U32.AND P0, PT, R7, 0x7f800000, PT ;  /* 0x7f8000000700780c */ /* 0x000fe20003f06070 */
[----:B------:R-:W0:Y:S01]  /*0a20*/  I2F R24, R24 ;  /* 0x0000001800187306 */ /* 0x000e220000201400 */
[----:B------:R-:W-:Y:S01]  /*0a30*/  LOP3.LUT R26, R17, 0x80000000, R22, 0xb8, !PT ;  /* 0x80000000111a7812 */ /* 0x000fe200078eb816 */
[----:B------:R-:W-:Y:S01]  /*0a40*/  FADD.FTZ.RZ R21, R19, 1 ;  /* 0x3f80000013157421 */ /* 0x000fe2000001c000 */
[----:B------:R-:W-:Y:S01]  /*0a50*/  PRMT R22, RZ, 0x7610, R3 ;  /* 0x00007610ff167816 */ /* 0x000fe20000000003 */
[----:B------:R-:W-:Y:S02]  /*0a60*/  BSSY B0, `(.L_x_663) ;  /* 0x000000c000007945 */ /* 0x000fe40003800000 */
[----:B------:R-:W-:Y:S01]  /*0a70*/  FMUL.FTZ R23, R26, R23 ;  /* 0x000000171a177220 */ /* 0x000fe20000410000 */
[----:B------:R-:W-:Y:S01]  /*0a80*/  IADD3 R21, R21, -0x3f400000, RZ ;  /* 0xc0c0000015157810 */ /* 0x000fe20007ffe0ff */
[----:B------:R-:W-:-:S03]  /*0a90*/  FADD.FTZ R3, |R22|, -RZ ;  /* 0x800000ff16037221 */ /* 0x000fc60000010200 */
[----:B------:R-:W-:Y:S01]  /*0aa0*/  LOP3.LUT R26, R21, 0xff800000, RZ, 0xc0, !PT ;  /* 0xff800000151a7812 */ /* 0x000fe200078ec0ff */
[----:B------:R-:W-:Y:S01]  /*0ab0*/  FADD.FTZ R25, -R3, 1 ;  /* 0x3f80000003197421 */ /* 0x000fe20000010100 */
[----:B------:R-:W-:Y:S05]  /*0ac0*/  @!P0 BRA `(.L_x_664) ;  /* 0x0000005000008947 */ /* 0x000fea0003800000 */
[----:B------:R-:W-:-:S13]  /*0ad0*/  ISETP.GE.AND P0, PT, R7, -0x407fffff, PT ;  /* 0xbf8000010700780c */ /* 0x000fda0003f06270 */
[----:B------:R-:W-:-:S05]  /*0ae0*/  @P0 MOV R28, 0x7f800000 ;  /* 0x7f800000001c0802 */ /* 0x000fca0000000f00 */
[C---:B------:R-:W-:Y:S01]  /*0af0*/  @P0 FFMA.FTZ R13, R7.reuse, R28, +INF ;  /* 0x7f800000070d0423 */ /* 0x040fe2000001001c */
[----:B------:R-:W-:-:S04]  /*0b00*/  FSETP.NEU.FTZ.AND P0, PT, R7, RZ, PT ;  /* 0x000000ff0700720b */ /* 0x000fc80003f1d000 */
[----:B------:R-:W-:-:S04]  /*0b10*/  FSEL R13, R13, -RZ, P0 ;  /* 0x800000ff0d0d7208 */ /* 0x000fc80000000000 */
.L_x_664:
[----:B------:R-:W-:Y:S05]  /*0b20*/  BSYNC B0 ;  /* 0x0000000000007941 */ /* 0x000fea0003800000 */
.L_x_663:
[----:B------:R-:W-:Y:S01]  /*0b30*/  ISETP.GE.U32.AND P0, PT, R5, 0x7f800000, PT ;  /* 0x7f8000000500780c */ /* 0x000fe20003f06070 */
[----:B------:R3:W4:Y:S01]  /*0b40*/  MUFU.RCP R7, R25 ;  /* 0x0000001900077308 */ /* 0x0007220000001000 */
[----:B------:R-:W-:Y:S01]  /*0b50*/  IADD3 R21, -R26, 0x40800000, RZ ;  /* 0x408000001a157810 */ /* 0x000fe20007ffe1ff */
[----:B------:R-:W-:Y:S01]  /*0b60*/  BSSY B0, `(.L_x_665) ;  /* 0x0000010000007945 */ /* 0x000fe20003800000 */
[----:B------:R-:W-:Y:S01]  /*0b70*/  LOP3.LUT R10, R17, 0x80000000, R10, 0xb8, !PT ;  /* 0x80000000110a7812 */ /* 0x000fe200078eb80a */
[----:B-1----:R-:W-:Y:S01]  /*0b80*/  FADD.FTZ R15, R15, R15 ;  /* 0x0000000f0f0f7221 */ /* 0x002fe20000010000 */
[----:B------:R-:W-:Y:S01]  /*0b90*/  IADD3 R3, R19, -R26, RZ ;  /* 0x8000001a13037210 */ /* 0x000fe20007ffe0ff */
[----:B------:R-:W-:Y:S01]  /*0ba0*/  FFMA.FTZ R28, R21, R8, -1 ;  /* 0xbf800000151c7423 */ /* 0x000fe20000010008 */
[----:B------:R-:W-:Y:S01]  /*0bb0*/  LOP3.LUT R9, R17, 0x80000000, R9, 0xb8, !PT ;  /* 0x8000000011097812 */ /* 0x000fe200078eb809 */
[----:B0-----:R-:W-:Y:S02]  /*0bc0*/  FMUL.FTZ R21, R24, 1.1920928955078125e-07 ;  /* 0x3400000018157820 */ /* 0x001fe40000410000 */
[----:B------:R-:W-:-:S02]  /*0bd0*/  FMUL.FTZ R13, R10, R13 ;  /* 0x0000000d0a0d7220 */ /* 0x000fc40000410000 */
[----:B------:R-:W-:Y:S02]  /*0be0*/  FADD.FTZ R3, R3, R28 ;  /* 0x0000001c03037221 */ /* 0x000fe40000010000 */
[----:B------:R-:W-:Y:S01]  /*0bf0*/  FFMA.FTZ R4, R21, 0.69314718246459960938, R4 ;  /* 0x3f31721815047823 */ /* 0x000fe20000010004 */
[----:B------:R-:W-:Y:S05]  /*0c00*/  @!P0 BRA `(.L_x_666) ;  /* 0x0000005000008947 */ /* 0x000fea0003800000 */
[C---:B---3--:R-:W-:Y:S02]  /*0c10*/  ISETP.GE.AND P0, PT, R5.reuse, -0x407fffff, PT ;  /* 0xbf8000010500780c */ /* 0x048fe40003f06270 */
[----:B------:R-:W-:-:S11]  /*0c20*/  FSETP.NEU.FTZ.AND P1, PT, R5, RZ, PT ;  /* 0x000000ff0500720b */ /* 0x000fd60003f3d000 */
[----:B------:R-:W-:-:S05]  /*0c30*/  @P0 MOV R10, 0x7f800000 ;  /* 0x7f800000000a0802 */ /* 0x000fca0000000f00 */
[----:B------:R-:W-:-:S05]  /*0c40*/  @P0 FFMA.FTZ R4, R5, R10, +INF ;  /* 0x7f80000005040423 */ /* 0x000fca000001000a */
[----:B------:R-:W-:Y:S02]  /*0c50*/  FSEL R4, R4, -RZ, P1 ;  /* 0x800000ff04047208 */ /* 0x000fe40000800000 */
.L_x_666:
[----:B---3--:R-:W-:Y:S05]  /*0c60*/  BSYNC B0 ;  /* 0x0000000000007941 */ /* 0x008fea0003800000 */
.L_x_665:
[C---:B------:R-:W-:Y:S01]  /*0c70*/  FFMA.FTZ R10, R3.reuse, -R6, 0.10546888411045074463 ;  /* 0x3dd80012030a7423 */ /* 0x040fe20000010806 */
[C---:B------:R-:W-:Y:S01]  /*0c80*/  FSETP.GT.FTZ.AND P0, PT, |R16|.reuse, 8.50705917302346158658e+37, PT ;  /* 0x7e8000001000780b */ /* 0x040fe20003f14200 */
[----:B------:R-:W-:Y:S01]  /*0c90*/  FMUL.FTZ R5, |R16|, R15 ;  /* 0x0000000f10057220 */ /* 0x000fe20000410200 */
[----:B------:R-:W-:Y:S01]  /*0ca0*/  FSETP.GT.FTZ.AND P1, PT, |R22|, 8.50705917302346158658e+37, PT ;  /* 0x7e8000001600780b */ /* 0x000fe20003f34200 */
[----:B------:R-:W-:Y:S01]  /*0cb0*/  FFMA.FTZ R10, R3, R10, -0.13229703903198242188 ;  /* 0xbe0778e0030a7423 */ /* 0x000fe2000001000a */
[----:B------:R-:W-:Y:S01]  /*0cc0*/  LOP3.LUT R0, R17, 0x80000000, R0, 0xb8, !PT ;  /* 0x8000000011007812 */ /* 0x000fe200078eb800 */
[----:B------:R-:W-:Y:S01]  /*0cd0*/  FMUL.FTZ R4, R9, R4 ;  /* 0x0000000409047220 */ /* 0x000fe20000410000 */
[----:B------:R-:W-:Y:S01]  /*0ce0*/  FSEL R5, R5, -2, !P0 ;  /* 0xc000000005057808 */ /* 0x000fe20004000000 */
[----:B------:R-:W-:Y:S01]  /*0cf0*/  FFMA.FTZ R10, R3, R10, 0.14491446316242218018 ;  /* 0x3e146475030a7423 */ /* 0x000fe2000001000a */
[----:B------:R-:W-:Y:S01]  /*0d00*/  FSETP.GT.FTZ.AND P0, PT, |R2|, 8.50705917302346158658e+37, PT ;  /* 0x7e8000000200780b */ /* 0x000fe20003f14200 */
[----:B----4-:R-:W-:Y:S01]  /*0d10*/  FADD.FTZ R21, R7, R7 ;  /* 0x0000000707157221 */ /* 0x010fe20000010000 */
[----:B------:R-:W-:Y:S01]  /*0d20*/  LOP3.LUT R16, R17, 0x80000000, R16, 0xb8, !PT ;  /* 0x8000000011107812 */ /* 0x000fe200078eb810 */
[----:B--2---:R-:W-:Y:S01]  /*0d30*/  FADD.FTZ R9, R18, R18 ;  /* 0x0000001212097221 */ /* 0x004fe20000010000 */
[----:B------:R-:W0:Y:S01]  /*0d40*/  I2F R26, R26 ;  /* 0x0000001a001a7306 */ /* 0x000e220000201400 */
[----:B------:R-:W-:Y:S01]  /*0d50*/  FADD.FTZ.RZ R7, R5, 1 ;  /* 0x3f80000005077421 */ /* 0x000fe2000001c000 */
[----:B------:R-:W-:Y:S01]  /*0d60*/  ISETP.GE.U32.AND P2, PT, R19, 0x7f800000, PT ;  /* 0x7f8000001300780c */ /* 0x000fe20003f46070 */
[----:B------:R-:W-:Y:S01]  /*0d70*/  FFMA.FTZ R10, R3, R10, -0.16641564667224884033 ;  /* 0xbe2a68dd030a7423 */ /* 0x000fe2000001000a */
[----:B------:R-:W-:Y:S01]  /*0d80*/  BSSY B0, `(.L_x_667) ;  /* 0x000004e000007945 */ /* 0x000fe20003800000 */
[----:B------:R-:W-:Y:S01]  /*0d90*/  FMUL.FTZ R15, |R2|, R9 ;  /* 0x00000009020f7220 */ /* 0x000fe20000410200 */
[----:B------:R-:W-:Y:S01]  /*0da0*/  IADD3 R9, R7, -0x3f400000, RZ ;  /* 0xc0c0000007097810 */ /* 0x000fe20007ffe0ff */
[----:B------:R-:W-:Y:S01]  /*0db0*/  FFMA.FTZ R10, R3, R10, 0.19988867640495300293 ;  /* 0x3e4caf9e030a7423 */ /* 0x000fe2000001000a */
[----:B------:R-:W-:Y:S01]  /*0dc0*/  LOP3.LUT R2, R17, 0x80000000, R2, 0xb8, !PT ;  /* 0x8000000011027812 */ /* 0x000fe200078eb802 */
[----:B------:R-:W-:Y:S01]  /*0dd0*/  FMUL.FTZ R21, |R22|, R21 ;  /* 0x0000001516157220 */ /* 0x000fe20000410200 */
[----:B------:R-:W-:Y:S01]  /*0de0*/  FSEL R7, R15, -2, !P0 ;  /* 0xc00000000f077808 */ /* 0x000fe20004000000 */
[----:B------:R-:W-:Y:S01]  /*0df0*/  FFMA.FTZ R18, R3, R10, -0.25000196695327758789 ;  /* 0xbe80004203127423 */ /* 0x000fe2000001000a */
[----:B------:R-:W-:-:S02]  /*0e00*/  LOP3.LUT R10, R9, 0xff800000, RZ, 0xc0, !PT ;  /* 0xff800000090a7812 */ /* 0x000fc400078ec0ff */
[----:B------:R-:W-:Y:S01]  /*0e10*/  FSEL R9, R21, -2, !P1 ;  /* 0xc000000015097808 */ /* 0x000fe20004800000 */
[----:B------:R-:W-:Y:S01]  /*0e20*/  FFMA.FTZ R18, R3, R18, 0.33333510160446166992 ;  /* 0x3eaaaae603127423 */ /* 0x000fe20000010012 */
[----:B------:R-:W-:Y:S01]  /*0e30*/  IADD3 R15, -R10, 0x40800000, RZ ;  /* 0x408000000a0f7810 */ /* 0x000fe20007ffe1ff */
[----:B------:R-:W-:Y:S01]  /*0e40*/  FADD.FTZ.RZ R24, R7, 1 ;  /* 0x3f80000007187421 */ /* 0x000fe2000001c000 */
[----:B------:R-:W-:Y:S01]  /*0e50*/  LOP3.LUT R17, R17, 0x80000000, R22, 0xb8, !PT ;  /* 0x8000000011117812 */ /* 0x000fe200078eb816 */
[----:B------:R-:W-:Y:S01]  /*0e60*/  FADD.FTZ.RZ R25, R9, 1 ;  /* 0x3f80000009197421 */ /* 0x000fe2000001c000 */
[----:B------:R-:W-:Y:S01]  /*0e70*/  IADD3 R21, R5, -R10, RZ ;  /* 0x8000000a05157210 */ /* 0x000fe20007ffe0ff */
[----:B------:R-:W-:Y:S01]  /*0e80*/  FFMA.FTZ R18, R3, R18, -0.5 ;  /* 0xbf00000003127423 */ /* 0x000fe20000010012 */
[----:B------:R-:W1:Y:S01]  /*0e90*/  I2F R10, R10 ;  /* 0x0000000a000a7306 */ /* 0x000e620000201400 */
[----:B------:R-:W-:Y:S01]  /*0ea0*/  FFMA.FTZ R22, R15, R8, -1 ;  /* 0xbf8000000f167423 */ /* 0x000fe20000010008 */
[----:B------:R-:W-:Y:S01]  /*0eb0*/  IADD3 R15, R24, -0x3f400000, RZ ;  /* 0xc0c00000180f7810 */ /* 0x000fe20007ffe0ff */
[----:B------:R-:W-:Y:S01]  /*0ec0*/  FMUL.FTZ R24, R3, R18 ;  /* 0x0000001203187220 */ /* 0x000fe20000410000 */
[----:B------:R-:W-:Y:S01]  /*0ed0*/  IADD3 R25, R25, -0x3f400000, RZ ;  /* 0xc0c0000019197810 */ /* 0x000fe20007ffe0ff */
[----:B------:R-:W-:Y:S01]  /*0ee0*/  FADD.FTZ R21, R21, R22 ;  /* 0x0000001615157221 */ /* 0x000fe20000010000 */
[----:B------:R-:W-:Y:S01]  /*0ef0*/  LOP3.LUT R22, R15, 0xff800000, RZ, 0xc0, !PT ;  /* 0xff8000000f167812 */ /* 0x000fe200078ec0ff */
[----:B------:R-:W-:Y:S01]  /*0f00*/  FFMA.FTZ R3, R3, R24, R3 ;  /* 0x0000001803037223 */ /* 0x000fe20000010003 */
[----:B------:R-:W-:Y:S01]  /*0f10*/  LOP3.LUT R18, R25, 0xff800000, RZ, 0xc0, !PT ;  /* 0xff80000019127812 */ /* 0x000fe200078ec0ff */
[C---:B------:R-:W-:Y:S01]  /*0f20*/  FFMA.FTZ R24, R21.reuse, -R6, 0.10546888411045074463 ;  /* 0x3dd8001215187423 */ /* 0x040fe20000010806 */
[----:B------:R-:W-:Y:S01]  /*0f30*/  IADD3 R25, -R22, 0x40800000, RZ ;  /* 0x4080000016197810 */ /* 0x000fe20007ffe1ff */
[----:B0-----:R-:W-:Y:S01]  /*0f40*/  FMUL.FTZ R26, R26, 1.1920928955078125e-07 ;  /* 0x340000001a1a7820 */ /* 0x001fe20000410000 */
[----:B------:R-:W-:Y:S01]  /*0f50*/  IADD3 R15, -R18, 0x40800000, RZ ;  /* 0x40800000120f7810 */ /* 0x000fe20007ffe1ff */
[----:B------:R-:W-:Y:S01]  /*0f60*/  FFMA.FTZ R24, R21, R24, -0.13229703903198242188 ;  /* 0xbe0778e015187423 */ /* 0x000fe20000010018 */
[----:B------:R-:W-:Y:S01]  /*0f70*/  ISETP.GE.U32.AND P4, PT, R5, 0x7f800000, PT ;  /* 0x7f8000000500780c */ /* 0x000fe20003f86070 */
[-C--:B------:R-:W-:Y:S01]  /*0f80*/  FFMA.FTZ R25, R25, R8.reuse, -1 ;  /* 0xbf80000019197423 */ /* 0x080fe20000010008 */
[----:B------:R-:W-:Y:S01]  /*0f90*/  ISETP.GE.U32.AND P0, PT, R7, 0x7f800000, PT ;  /* 0x7f8000000700780c */ /* 0x000fe20003f06070 */
[----:B------:R-:W-:Y:S01]  /*0fa0*/  FFMA.FTZ R15, R15, R8, -1 ;  /* 0xbf8000000f0f7423 */ /* 0x000fe20000010008 */
[----:B------:R-:W-:Y:S01]  /*0fb0*/  IADD3 R8, R7, -R22, RZ ;  /* 0x8000001607087210 */ /* 0x000fe20007ffe0ff */
[----:B------:R-:W-:Y:S01]  /*0fc0*/  FFMA.FTZ R24, R21, R24, 0.14491446316242218018 ;  /* 0x3e14647515187423 */ /* 0x000fe20000010018 */
[----:B------:R-:W0:Y:S01]  /*0fd0*/  I2F R22, R22 ;  /* 0x0000001600167306 */ /* 0x000e220000201400 */
[----:B------:R-:W-:Y:S01]  /*0fe0*/  ISETP.GE.U32.AND P1, PT, R9, 0x7f800000, PT ;  /* 0x7f8000000900780c */ /* 0x000fe20003f26070 */
[----:B------:R-:W-:-:S02]  /*0ff0*/  FFMA.FTZ R3, R26, 0.69314718246459960938, R3 ;  /* 0x3f3172181a037823 */ /* 0x000fc40000010003 */
[----:B------:R-:W-:Y:S01]  /*1000*/  FADD.FTZ R25, R8, R25 ;  /* 0x0000001908197221 */ /* 0x000fe20000010000 */
[----:B------:R-:W-:Y:S01]  /*1010*/  IADD3 R8, R9, -R18, RZ ;  /* 0x8000001209087210 */ /* 0x000fe20007ffe0ff */
[C---:B------:R-:W-:Y:S02]  /*1020*/  FFMA.FTZ R24, R21.reuse, R24, -0.16641564667224884033 ;  /* 0xbe2a68dd15187423 */ /* 0x040fe40000010018 */
[----:B------:R-:W2:Y:S02]  /*1030*/  I2F R18, R18 ;  /* 0x0000001200127306 */ /* 0x000ea40000201400 */
[----:B------:R-:W-:Y:S02]  /*1040*/  FADD.FTZ R15, R8, R15 ;  /* 0x0000000f080f7221 */ /* 0x000fe40000010000 */
[----:B------:R-:W-:Y:S02]  /*1050*/  FFMA.FTZ R24, R21, R24, 0.19988867640495300293 ;  /* 0x3e4caf9e15187423 */ /* 0x000fe40000010018 */
[----:B------:R-:W-:-:S02]  /*1060*/  FFMA.FTZ R8, R25, -R6, 0.10546888411045074463 ;  /* 0x3dd8001219087423 */ /* 0x000fc40000010806 */
[----:B------:R-:W-:Y:S02]  /*1070*/  FFMA.FTZ R6, R15, -R6, 0.10546888411045074463 ;  /* 0x3dd800120f067423 */ /* 0x000fe40000010806 */
[----:B------:R-:W-:Y:S02]  /*1080*/  FFMA.FTZ R24, R21, R24, -0.25000196695327758789 ;  /* 0xbe80004215187423 */ /* 0x000fe40000010018 */
[----:B------:R-:W-:Y:S02]  /*1090*/  FFMA.FTZ R28, R25, R8, -0.13229703903198242188 ;  /* 0xbe0778e0191c7423 */ /* 0x000fe40000010008 */
[----:B------:R-:W-:Y:S02]  /*10a0*/  FFMA.FTZ R6, R15, R6, -0.13229703903198242188 ;  /* 0xbe0778e00f067423 */ /* 0x000fe40000010006 */
[----:B------:R-:W-:Y:S02]  /*10b0*/  FFMA.FTZ R24, R21, R24, 0.33333510160446166992 ;  /* 0x3eaaaae615187423 */ /* 0x000fe40000010018 */
[----:B------:R-:W-:-:S02]  /*10c0*/  FFMA.FTZ R28, R25, R28, 0.14491446316242218018 ;  /* 0x3e146475191c7423 */ /* 0x000fc4000001001c */
[----:B------:R-:W-:Y:S02]  /*10d0*/  FFMA.FTZ R6, R15, R6, 0.14491446316242218018 ;  /* 0x3e1464750f067423 */ /* 0x000fe40000010006 */
[----:B------:R-:W-:Y:S02]  /*10e0*/  FFMA.FTZ R24, R21, R24, -0.5 ;  /* 0xbf00000015187423 */ /* 0x000fe40000010018 */
[----:B------:R-:W-:Y:S02]  /*10f0*/  FFMA.FTZ R28, R25, R28, -0.16641564667224884033 ;  /* 0xbe2a68dd191c7423 */ /* 0x000fe4000001001c */
[----:B------:R-:W-:Y:S02]  /*1100*/  FFMA.FTZ R6, R15, R6, -0.16641564667224884033 ;  /* 0xbe2a68dd0f067423 */ /* 0x000fe40000010006 */
[----:B------:R-:W-:Y:S02]  /*1110*/  FMUL.FTZ R8, R21, R24 ;  /* 0x0000001815087220 */ /* 0x000fe40000410000 */
[----:B------:R-:W-:-:S02]  /*1120*/  FFMA.FTZ R28, R25, R28, 0.19988867640495300293 ;  /* 0x3e4caf9e191c7423 */ /* 0x000fc4000001001c */
[----:B------:R-:W-:Y:S02]  /*1130*/  FFMA.FTZ R24, R15, R6, 0.19988867640495300293 ;  /* 0x3e4caf9e0f187423 */ /* 0x000fe40000010006 */
[----:B------:R-:W-:Y:S02]  /*1140*/  FFMA.FTZ R28, R25, R28, -0.25000196695327758789 ;  /* 0xbe800042191c7423 */ /* 0x000fe4000001001c */
[----:B------:R-:W-:Y:S02]  /*1150*/  FFMA.FTZ R24, R15, R24, -0.25000196695327758789 ;  /* 0xbe8000420f187423 */ /* 0x000fe40000010018 */
[----:B------:R-:W-:Y:S02]  /*1160*/  FFMA.FTZ R28, R25, R28, 0.33333510160446166992 ;  /* 0x3eaaaae6191c7423 */ /* 0x000fe4000001001c */
[----:B------:R-:W-:Y:S02]  /*1170*/  FFMA.FTZ R24, R15, R24, 0.33333510160446166992 ;  /* 0x3eaaaae60f187423 */ /* 0x000fe40000010018 */
[----:B------:R-:W-:-:S02]  /*1180*/  FFMA.FTZ R28, R25, R28, -0.5 ;  /* 0xbf000000191c7423 */ /* 0x000fc4000001001c */
[----:B------:R-:W-:Y:S02]  /*1190*/  FFMA.FTZ R24, R15, R24, -0.5 ;  /* 0xbf0000000f187423 */ /* 0x000fe40000010018 */
[----:B------:R-:W-:Y:S02]  /*11a0*/  FMUL.FTZ R6, R25, R28 ;  /* 0x0000001c19067220 */ /* 0x000fe40000410000 */
[----:B------:R-:W-:Y:S02]  /*11b0*/  FMUL.FTZ R24, R15, R24 ;  /* 0x000000180f187220 */ /* 0x000fe40000410000 */
[----:B------:R-:W-:Y:S02]  /*11c0*/  FFMA.FTZ R8, R21, R8, R21 ;  /* 0x0000000815087223 */ /* 0x000fe40000010015 */
[----:B------:R-:W-:Y:S02]  /*11d0*/  FFMA.FTZ R6, R25, R6, R25 ;  /* 0x0000000619067223 */ /* 0x000fe40000010019 */
[----:B------:R-:W-:-:S02]  /*11e0*/  FFMA.FTZ R15, R15, R24, R15 ;  /* 0x000000180f0f7223 */ /* 0x000fc4000001000f */
[----:B-1----:R-:W-:Y:S01]  /*11f0*/  FMUL.FTZ R21, R10, 1.1920928955078125e-07 ;  /* 0x340000000a157820 */ /* 0x002fe20000410000 */
[----:B------:R-:W-:Y:S05]  /*1200*/  @!P2 BRA `(.L_x_668) ;  /* 0x000000500000a947 */ /* 0x000fea0003800000 */
[C---:B0-2---:R-:W-:Y:S02]  /*1210*/  ISETP.GE.AND P2, PT, R19.reuse, -0x407fffff, PT ;  /* 0xbf8000011300780c */ /* 0x045fe40003f46270 */
[----:B------:R-:W-:-:S11]  /*1220*/  FSETP.NEU.FTZ.AND P3, PT, R19, RZ, PT ;  /* 0x000000ff1300720b */ /* 0x000fd60003f7d000 */
[----:B------:R-:W-:-:S05]  /*1230*/  @P2 MOV R10, 0x7f800000 ;  /* 0x7f800000000a2802 */ /* 0x000fca0000000f00 */
[----:B------:R-:W-:-:S05]  /*1240*/  @P2 FFMA.FTZ R3, R19, R10, +INF ;  /* 0x7f80000013032423 */ /* 0x000fca000001000a */
[----:B------:R-:W-:Y:S02]  /*1250*/  FSEL R3, R3, -RZ, P3 ;  /* 0x800000ff03037208 */ /* 0x000fe40001800000 */
.L_x_668:
[----:B0-2---:R-:W-:Y:S05]  /*1260*/  BSYNC B0 ;  /* 0x0000000000007941 */ /* 0x005fea0003800000 */
.L_x_667:
[----:B------:R-:W-:Y:S01]  /*1270*/  BSSY B0, `(.L_x_669) ;  /* 0x000000a000007945 */ /* 0x000fe20003800000 */
[----:B------:R-:W-:Y:S02]  /*1280*/  FMUL.FTZ R0, R0, R3 ;  /* 0x0000000300007220 */ /* 0x000fe40000410000 */
        /* <DEDUP_REMOVED lines=8> */
.L_x_670:
[----:B------:R-:W-:Y:S05]  /*1310*/  BSYNC B0 ;  /* 0x0000000000007941 */ /* 0x000fea0003800000 */
.L_x_669:
        /* <DEDUP_REMOVED lines=10> */
.L_x_672:
[----:B------:R-:W-:Y:S05]  /*13c0*/  BSYNC B0 ;  /* 0x0000000000007941 */ /* 0x000fea0003800000 */
.L_x_671:
        /* <DEDUP_REMOVED lines=10> */
.L_x_674:
[----:B------:R-:W-:Y:S05]  /*1470*/  BSYNC B0 ;  /* 0x0000000000007941 */ /* 0x000fea0003800000 */
.L_x_673:
[----:B------:R-:W-:Y:S01]  /*1480*/  FMUL.FTZ R17, R17, R18 ;  /* 0x0000001211117220 */ /* 0x000fe20000410000 */
[----:B------:R-:W-:Y:S01]  /*1490*/  F2FP.BF16.PACK_AB R13, R4, R13 ;  /* 0x0000000d040d723e */ /* 0x000fe200000010ff */
[----:B------:R-:W-:Y:S01]  /*14a0*/  IMAD.WIDE R2, R12, 0x8, R2 ;  /* 0x000000080c027825 */ /* 0x000fe200078e0202 */
[----:B------:R-:W-:Y:S02]  /*14b0*/  F2FP.BF16.PACK_AB R12, R23, R20 ;  /* 0x00000014170c723e */ /* 0x000fe400000010ff */
[----:B------:R-:W-:Y:S02]  /*14c0*/  F2FP.BF16.PACK_AB R16, R5, R0 ;  /* 0x000000000510723e */ /* 0x000fe400000010ff */
[----:B------:R-:W-:Y:S01]  /*14d0*/  F2FP.BF16.PACK_AB R17, R17, R6 ;  /* 0x000000061111723e */ /* 0x000fe200000010ff */
[----:B------:R-:W-:Y:S04]  /*14e0*/  STG.E.64 [R2.64], R12 ;  /* 0x0000000c02007986 */ /* 0x000fe8000c101b04 */
[----:B------:R-:W-:Y:S01]  /*14f0*/  STG.E.64 [R2.64+0x400], R16 ;  /* 0x0004001002007986 */ /* 0x000fe2000c101b04 */
[----:B------:R-:W-:Y:S05]  /*1500*/  EXIT ;  /* 0x000000000000794d */ /* 0x000fea0003800000 */
.L_x_658:
        /* <DEDUP_REMOVED lines=99> */
.L_x_678:
[----:B------:R-:W-:Y:S05]  /*1b40*/  BSYNC B1 ;  /* 0x0000000000017941 */ /* 0x000fea0003800000 */
.L_x_677:
[----:B------:R-:W-:-:S05]  /*1b50*/  FMUL.FTZ R2, R6, R3 ;  /* 0x0000000306027220 */ /* 0x000fca0000410000 */
[----:B------:R-:W-:Y:S02]  /*1b60*/  F2FP.BF16.PACK_AB R2, RZ, R2 ;  /* 0x00000002ff02723e */ /* 0x000fe400000010ff */
.L_x_676:
[----:B------:R-:W-:Y:S05]  /*1b70*/  BSYNC B0 ;  /* 0x0000000000007941 */ /* 0x000fea0003800000 */
.L_x_675:
        /* <DEDUP_REMOVED lines=44> */
.L_x_682:
[----:B------:R-:W-:Y:S05]  /*1e40*/  BSYNC B1 ;  /* 0x0000000000017941 */ /* 0x000fea0003800000 */
.L_x_681:
[----:B------:R-:W-:-:S05]  /*1e50*/  FMUL.FTZ R4, R20, R5 ;  /* 0x0000000514047220 */ /* 0x000fca0000410000 */
[----:B------:R-:W-:Y:S02]  /*1e60*/  F2FP.BF16.PACK_AB R4, RZ, R4 ;  /* 0x00000004ff04723e */ /* 0x000fe400000010ff */
.L_x_680:
[----:B------:R-:W-:Y:S05]  /*1e70*/  BSYNC B0 ;  /* 0x0000000000007941 */ /* 0x000fea0003800000 */
.L_x_679:
        /* <DEDUP_REMOVED lines=44> */
.L_x_686:
[----:B------:R-:W-:Y:S05]  /*2140*/  BSYNC B1 ;  /* 0x0000000000017941 */ /* 0x000fea0003800000 */
.L_x_685:
[----:B------:R-:W-:-:S05]  /*2150*/  FMUL.FTZ R5, R9, R6 ;  /* 0x0000000609057220 */ /* 0x000fca0000410000 */
[----:B------:R-:W-:Y:S02]  /*2160*/  F2FP.BF16.PACK_AB R5, RZ, R5 ;  /* 0x00000005ff05723e */ /* 0x000fe400000010ff */
.L_x_684:
[----:B------:R-:W-:Y:S05]  /*2170*/  BSYNC B0 ;  /* 0x0000000000007941 */ /* 0x000fea0003800000 */
.L_x_683:
        /* <DEDUP_REMOVED lines=44> */
.L_x_690:
[----:B------:R-:W-:Y:S05]  /*2440*/  BSYNC B1 ;  /* 0x0000000000017941 */ /* 0x000fea0003800000 */
.L_x_689:
[----:B------:R-:W-:-:S05]  /*2450*/  FMUL.FTZ R6, R10, R7 ;  /* 0x000000070a067220 */ /* 0x000fca0000410000 */
[----:B------:R-:W-:Y:S02]  /*2460*/  F2FP.BF16.PACK_AB R6, RZ, R6 ;  /* 0x00000006ff06723e */ /* 0x000fe400000010ff */
.L_x_688:
[----:B------:R-:W-:Y:S05]  /*2470*/  BSYNC B0 ;  /* 0x0000000000007941 */ /* 0x000fea0003800000 */
.L_x_687:
        /* <DEDUP_REMOVED lines=44> */
.L_x_694:
[----:B------:R-:W-:Y:S05]  /*2740*/  BSYNC B1 ;  /* 0x0000000000017941 */ /* 0x000fea0003800000 */
.L_x_693:
[----:B------:R-:W-:-:S05]  /*2750*/  FMUL.FTZ R7, R17, R8 ;  /* 0x0000000811077220 */ /* 0x000fca0000410000 */
[----:B------:R-:W-:Y:S02]  /*2760*/  F2FP.BF16.PACK_AB R7, RZ, R7 ;  /* 0x00000007ff07723e */ /* 0x000fe400000010ff */
.L_x_692:
[----:B------:R-:W-:Y:S05]  /*2770*/  BSYNC B0 ;  /* 0x0000000000007941 */ /* 0x000fea0003800000 */
.L_x_691:
        /* <DEDUP_REMOVED lines=44> */
.L_x_698:
[----:B------:R-:W-:Y:S05]  /*2a40*/  BSYNC B1 ;  /* 0x0000000000017941 */ /* 0x000fea0003800000 */
.L_x_697:
[----:B------:R-:W-:-:S05]  /*2a50*/  FMUL.FTZ R8, R12, R9 ;  /* 0x000000090c087220 */ /* 0x000fca0000410000 */
[----:B------:R-:W-:Y:S02]  /*2a60*/  F2FP.BF16.PACK_AB R8, RZ, R8 ;  /* 0x00000008ff08723e */ /* 0x000fe400000010ff */
.L_x_696:
[----:B------:R-:W-:Y:S05]  /*2a70*/  BSYNC B0 ;  /* 0x0000000000007941 */ /* 0x000fea0003800000 */
.L_x_695:
        /* <DEDUP_REMOVED lines=44> */
.L_x_702:
[----:B------:R-:W-:Y:S05]  /*2d40*/  BSYNC B1 ;  /* 0x0000000000017941 */ /* 0x000fea0003800000 */
.L_x_701:
[----:B------:R-:W-:-:S05]  /*2d50*/  FMUL.FTZ R9, R15, R10 ;  /* 0x0000000a0f097220 */ /* 0x000fca0000410000 */
[----:B------:R-:W-:Y:S02]  /*2d60*/  F2FP.BF16.PACK_AB R9, RZ, R9 ;  /* 0x00000009ff09723e */ /* 0x000fe400000010ff */
.L_x_700:
[----:B------:R-:W-:Y:S05]  /*2d70*/  BSYNC B0 ;  /* 0x0000000000007941 */ /* 0x000fea0003800000 */
.L_x_699:
        /* <DEDUP_REMOVED lines=44> */
.L_x_706:
[----:B------:R-:W-:Y:S05]  /*3040*/  BSYNC B1 ;  /* 0x0000000000017941 */ /* 0x000fea0003800000 */
.L_x_705:
[----:B------:R-:W-:-:S05]  /*3050*/  FMUL.FTZ R10, R16, R11 ;  /* 0x0000000b100a7220 */ /* 0x000fca0000410000 */
[----:B------:R-:W-:Y:S02]  /*3060*/  F2FP.BF16.PACK_AB R10, RZ, R10 ;  /* 0x0000000aff0a723e */ /* 0x000fe400000010ff */
.L_x_704:
[----:B------:R-:W-:Y:S05]  /*3070*/  BSYNC B0 ;  /* 0x0000000000007941 */ /* 0x000fea0003800000 */
.L_x_703:
        /* <DEDUP_REMOVED lines=16> */
.L_x_709:
[----:B------:R-:W-:-:S13]  /*3180*/  ISETP.GE.AND P0, PT, R13, R0, PT ;  /* 0x000000000d00720c */ /* 0x000fda0003f06270 */
[----:B------:R-:W-:Y:S05]  /*3190*/  @P0 BRA `(.L_x_711) ;  /* 0x000000c000000947 */ /* 0x000fea0003800000 */
[----:B0-----:R-:W-:Y:S01]  /*31a0*/  HFMA2.MMA R3, -RZ, RZ, 0, 1.1920928955078125e-07 ;  /* 0x00000002ff037435 */ /* 0x001fe200000001ff */
[----:B------:R-:W-:Y:S02]  /*31b0*/  IADD3 R2, R14, R13, RZ ;  /* 0x0000000d0e027210 */ /* 0x000fe40007ffe0ff */
[----:B------:R-:W-:-:S07]  /*31c0*/  IADD3 R13, R13, 0x80, RZ ;  /* 0x000000800d0d7810 */ /* 0x000fce0007ffe0ff */
[----:B------:R-:W-:-:S05]  /*31d0*/  IMAD.WIDE.U32 R2, R2, R3, c[0x0][0x168] ;  /* 0x00005a0002027625 */ /* 0x000fca00078e0003 */
[----:B------:R0:W-:Y:S02]  /*31e0*/  STG.E.U16 [R2.64], R5 ;  /* 0x0000000502007986 */ /* 0x0001e4000c101504 */
.L_x_710:
[----:B------:R-:W-:-:S13]  /*31f0*/  ISETP.GE.AND P0, PT, R13, R0, PT ;  /* 0x000000000d00720c */ /* 0x000fda0003f06270 */
[----:B------:R-:W-:Y:S05]  /*3200*/  @P0 BRA `(.L_x_712) ;  /* 0x000000c000000947 */ /* 0x000fea0003800000 */
[----:B0-----:R-:W-:Y:S02]  /*3210*/  IADD3 R2, R14, R13, RZ ;  /* 0x0000000d0e027210 */ /* 0x001fe40007ffe0ff */
[----:B------:R-:W-:Y:S02]  /*3220*/  MOV R3, 0x2 ;  /* 0x0000000200037802 */ /* 0x000fe40000000f00 */
[----:B------:R-:W-:-:S03]  /*3230*/  IADD3 R13, R13, 0x80, RZ ;  /* 0x000000800d0d7810 */ /* 0x000fc60007ffe0ff */
[----:B------:R-:W-:-:S05]  /*3240*/  IMAD.WIDE.U32 R2, R2, R3, c[0x0][0x168] ;  /* 0x00005a0002027625 */ /* 0x000fca00078e0003 */
[----:B------:R0:W-:Y:S02]  /*3250*/  STG.E.U16 [R2.64], R6 ;  /* 0x0000000602007986 */ /* 0x0001e4000c101504 */
.L_x_711:
[----:B------:R-:W-:-:S13]  /*3260*/  ISETP.GE.AND P0, PT, R13, R0, PT ;  /* 0x000000000d00720c */ /* 0x000fda0003f06270 */
[----:B------:R-:W-:Y:S05]  /*3270*/  @P0 BRA `(.L_x_713) ;  /* 0x000000d000000947 */ /* 0x000fea0003800000 */
[----:B0-----:R-:W-:Y:S01]  /*3280*/  HFMA2.MMA R3, -RZ, RZ, 0, 1.1920928955078125e-07 ;  /* 0x00000002ff037435 */ /* 0x001fe200000001ff */
[----:B------:R-:W-:Y:S02]  /*3290*/  IADD3 R2, R14, R13, RZ ;  /* 0x0000000d0e027210 */ /* 0x000fe40007ffe0ff */
[----:B------:R-:W-:-:S07]  /*32a0*/  IADD3 R13, R13, 0x80, RZ ;  /* 0x000000800d0d7810 */ /* 0x000fce0007ffe0ff */
[----:B------:R-:W-:-:S05]  /*32b0*/  IMAD.WIDE.U32 R2, R2, R3, c[0x0][0x168] ;  /* 0x00005a0002027625 */ /* 0x000fca00078e0003 */
[----:B------:R0:W-:Y:S02]  /*32c0*/  STG.E.U16 [R2.64], R7 ;  /* 0x0000000702007986 */ /* 0x0001e4000c101504 */
.L_x_712:
        /* <DEDUP_REMOVED lines=8> */
.L_x_713:
[----:B------:R-:W-:Y:S05]  /*3350*/  BSYNC B1 ;  /* 0x0000000000017941 */ /* 0x000fea0003800000 */
.L_x_708:
[----:B------:R-:W-:-:S13]  /*3360*/  ISETP.GE.AND P0, PT, R13, R0, PT ;  /* 0x000000000d00720c */ /* 0x000fda0003f06270 */
[----:B0-----:R-:W-:Y:S02]  /*3370*/  @!P0 IADD3 R2, R14, R13, RZ ;  /* 0x0000000d0e028210 */ /* 0x001fe40007ffe0ff */
[----:B------:R-:W-:Y:S02]  /*3380*/  @!P0 MOV R3, 0x2 ;  /* 0x0000000200038802 */ /* 0x000fe40000000f00 */
[----:B------:R-:W-:-:S03]  /*3390*/  @!P0 IADD3 R13, R13, 0x80, RZ ;  /* 0x000000800d0d8810 */ /* 0x000fc60007ffe0ff */
[----:B------:R-:W-:-:S05]  /*33a0*/  @!P0 IMAD.WIDE.U32 R2, R2, R3, c[0x0][0x168] ;  /* 0x00005a0002028625 */ /* 0x000fca00078e0003 */
[----:B------:R0:W-:Y:S02]  /*33b0*/  @!P0 STG.E.U16 [R2.64], R9 ;  /* 0x0000000902008986 */ /* 0x0001e4000c101504 */
.L_x_714:
[----:B------:R-:W-:Y:S05]  /*33c0*/  BSYNC B0 ;  /* 0x0000000000007941 */ /* 0x000fea0003800000 */
.L_x_707:
        /* <DEDUP_REMOVED lines=8> */
.L_x_715:
        /* <DEDUP_REMOVED lines=11> */
.L_x_3080:


//--------------------- .text._ZN2at6native29vectorized_elementwise_kernelILi8EZZZNS0_17atanh_kernel_cudaERNS_18TensorIteratorBaseEENKUlvE0_clEvENKUlvE2_clEvEUlN3c108BFloat16EE_St5arrayIPcLm2EEEEviT0_T1_ --------------------------
	.section	.text._ZN2at6native29vectorized_elementwise_kernelILi8EZZZNS0_17atanh_kernel_cudaERNS_18TensorIteratorBaseEENKUlvE0_clEvENKUlvE2_clEvEUlN3c108BFloat16EE_St5arrayIPcLm2EEEEviT0_T1_,"ax",@progbits
	.sectioninfo	@"SHI_REGISTERS=4"
	.align	128
        .global         _ZN2at6native29vectorized_elementwise_kernelILi8EZZZNS0_17atanh_kernel_cudaERNS_18TensorIteratorBaseEENKUlvE0_clEvENKUlvE2_clEvEUlN3c108BFloat16EE_St5arrayIPcLm2EEEEviT0_T1_
        .type           _ZN2at6native29vectorized_elementwise_kernelILi8EZZZNS0_17atanh_kernel_cudaERNS_18TensorIteratorBaseEENKUlvE0_clEvENKUlvE2_clEvEUlN3c108BFloat16EE_St5arrayIPcLm2EEEEviT0_T1_,@function
        .size           _ZN2at6native29vectorized_elementwise_kernelILi8EZZZNS0_17atanh_kernel_cudaERNS_18TensorIteratorBaseEENKUlvE0_clEvENKUlvE2_clEvEUlN3c108BFloat16EE_St5arrayIPcLm2EEEEviT0_T1_,(.L_x_3081 - _ZN2at6native29vectorized_elementwise_kernelILi8EZZZNS0_17atanh_kernel_cudaERNS_18TensorIteratorBaseEENKUlvE0_clEvENKUlvE2_clEvEUlN3c108BFloat16EE_St5arrayIPcLm2EEEEviT0_T1_)
        .other          _ZN2at6native29vectorized_elementwise_kernelILi8EZZZNS0_17atanh_kernel_cudaERNS_18TensorIteratorBaseEENKUlvE0_clEvENKUlvE2_clEvEUlN3c108BFloat16EE_St5arrayIPcLm2EEEEviT0_T1_,@"STO_CUDA_ENTRY STV_DEFAULT"
_ZN2at6native29vectorized_elementwise_kernelILi8EZZZNS0_17atanh_kernel_cudaERNS_18TensorIteratorBaseEENKUlvE0_clEvENKUlvE2_clEvEUlN3c108BFloat16EE_St5arrayIPcLm2EEEEviT0_T1_:
.text._ZN2at6native29vectorized_elementwise_kernelILi8EZZZNS0_17atanh_kernel_cudaERNS_18TensorIteratorBaseEENKUlvE0_clEvENKUlvE2_clEvEUlN3c108BFloat16EE_St5arrayIPcLm2EEEEviT0_T1_:
[----:B------:R-:W-:Y:S02]  /*0000*/  MOV R1, c[0x0][0x28] ;  /* 0x00000a0000017a02 */ /* 0x000fe40000000f00 */
[----:B------:R-:W-:Y:S05]  /*0010*/  EXIT ;  /* 0x000000000000794d */ /* 0x000fea0003800000 */
.L_x_716:
        /* <DEDUP_REMOVED lines=14> */
.L_x_3081:


//--------------------- .text._ZN2at6native18elementwise_kernelILi128ELi4EZNS0_15gpu_kernel_implIZZZNS0_17atanh_kernel_cudaERNS_18TensorIteratorBaseEENKUlvE0_clEvENKUlvE1_clEvEUlN3c104HalfEE_EEvS4_RKT_EUliE_EEviT1_ --------------------------
	.section	.text._ZN2at6native18elementwise_kernelILi128ELi4EZNS0_15gpu_kernel_implIZZZNS0_17atanh_kernel_cudaERNS_18TensorIteratorBaseEENKUlvE0_clEvENKUlvE1_clEvEUlN3c104HalfEE_EEvS4_RKT_EUliE_EEviT1_,"ax",@progbits
	.sectioninfo	@"SHI_REGISTERS=26"
	.align	128
        .global         _ZN2at6native18elementwise_kernelILi128ELi4EZNS0_15gpu_kernel_implIZZZNS0_17atanh_kernel_cudaERNS_18TensorIteratorBaseEENKUlvE0_clEvENKUlvE1_clEvEUlN3c104HalfEE_EEvS4_RKT_EUliE_EEviT1_
        .type           _ZN2at6native18elementwise_kernelILi128ELi4EZNS0_15gpu_kernel_implIZZZNS0_17atanh_kernel_cudaERNS_18TensorIteratorBaseEENKUlvE0_clEvENKUlvE1_clEvEUlN3c104HalfEE_EEvS4_RKT_EUliE_EEviT1_,@function
        .size           _ZN2at6native18elementwise_kernelILi128ELi4EZNS0_15gpu_kernel_implIZZZNS0_17atanh_kernel_cudaERNS_18TensorIteratorBaseEENKUlvE0_clEvENKUlvE1_clEvEUlN3c104HalfEE_EEvS4_RKT_EUliE_EEviT1_,(.L_x_3082 - _ZN2at6native18elementwise_kernelILi128ELi4EZNS0_15gpu_kernel_implIZZZNS0_17atanh_kernel_cudaERNS_18TensorIteratorBaseEENKUlvE0_clEvENKUlvE1_clEvEUlN3c104HalfEE_EEvS4_RKT_EUliE_EEviT1_)
        .other          _ZN2at6native18elementwise_kernelILi128ELi4EZNS0_15gpu_kernel_implIZZZNS0_17atanh_kernel_cudaERNS_18TensorIteratorBaseEENKUlvE0_clEvENKUlvE1_clEvEUlN3c104HalfEE_EEvS4_RKT_EUliE_EEviT1_,@"STO_CUDA_ENTRY STV_DEFAULT"
_ZN2at6native18elementwise_kernelILi128ELi4EZNS0_15gpu_kernel_implIZZZNS0_17atanh_kernel_cudaERNS_18TensorIteratorBaseEENKUlvE0_clEvENKUlvE1_clEvEUlN3c104HalfEE_EEvS4_RKT_EUliE_EEviT1_:
.text._ZN2at6native18elementwise_kernelILi128ELi4EZNS0_15gpu_kernel_implIZZZNS0_17atanh_kernel_cudaERNS_18TensorIteratorBaseEENKUlvE0_clEvENKUlvE1_clEvEUlN3c104HalfEE_EEvS4_RKT_EUliE_EEviT1_:
        /* <DEDUP_REMOVED lines=238> */
.L_x_719:
        /* <DEDUP_REMOVED lines=18> */
[----:B0-----:R-:W-:Y:S01]  /*1000*/  F2FP.PACK_AB R0, RZ, R0 ;  /* 0x00000000ff00723e */ /* 0x001fe200000000ff */
[----:B------:R-:W-:Y:S05]  /*1010*/  BRA `(.L_x_725) ;  /* 0x00000e5000007947 */ /* 0x000fea0003800000 */
.L_x_723:
[----:B------:R-:W2:Y:S02]  /*1020*/  LDG.E.U8 R2, [R2.64] ;  /* 0x0000002402027981 */ /* 0x000ea4000c1e1100 */
[----:B--2---:R-:W0:Y:S02]  /*1030*/  I2F.U16 R0, R2 ;  /* 0x0000000200007306 */ /* 0x004e240000101000 */
[----:B0-----:R-:W-:Y:S01]  /*1040*/  F2FP.PACK_AB R0, RZ, R0 ;  /* 0x00000000ff00723e */ /* 0x001fe200000000ff */
[----:B------:R-:W-:Y:S05]  /*1050*/  BRA `(.L_x_725) ;  /* 0x00000e1000007947 */ /* 0x000fea0003800000 */
.L_x_722:
        /* <DEDUP_REMOVED lines=8> */
[----:B0-----:R-:W-:Y:S01]  /*10e0*/  F2FP.PACK_AB R0, RZ, R0 ;  /* 0x00000000ff00723e */ /* 0x001fe200000000ff */
[----:B------:R-:W-:Y:S05]  /*10f0*/  BRA `(.L_x_725) ;  /* 0x00000d7000007947 */ /* 0x000fea0003800000 */
.L_x_727:
[----:B------:R-:W2:Y:S02]  /*1100*/  LDG.E R2, [R2.64] ;  /* 0x0000002402027981 */ /* 0x000ea4000c1e1900 */
[----:B--2---:R-:W0:Y:S02]  /*1110*/  I2F R0, R2 ;  /* 0x0000000200007306 */ /* 0x004e240000201400 */
[----:B0-----:R-:W-:Y:S01]  /*1120*/  F2FP.PACK_AB R0, RZ, R0 ;  /* 0x00000000ff00723e */ /* 0x001fe200000000ff */
[----:B------:R-:W-:Y:S05]  /*1130*/  BRA `(.L_x_725) ;  /* 0x00000d3000007947 */ /* 0x000fea0003800000 */
.L_x_726:
[----:B------:R-:W2:Y:S02]  /*1140*/  LDG.E.U16 R2, [R2.64] ;  /* 0x0000002402027981 */ /* 0x000ea4000c1e1500 */
[----:B--2---:R-:W0:Y:S02]  /*1150*/  I2F.S16 R0, R2 ;  /* 0x0000000200007306 */ /* 0x004e240000101400 */
[----:B0-----:R-:W-:Y:S01]  /*1160*/  F2FP.PACK_AB R0, RZ, R0 ;  /* 0x00000000ff00723e */ /* 0x001fe200000000ff */
[----:B------:R-:W-:Y:S05]  /*1170*/  BRA `(.L_x_725) ;  /* 0x00000cf000007947 */ /* 0x000fea0003800000 */
.L_x_721:
[----:B------:R-:W-:-:S13]  /*1180*/  ISETP.GT.AND P0, PT, R4, 0x6, PT ;  /* 0x000000060400780c */ /* 0x000fda0003f04270 */
[----:B------:R-:W-:Y:S05]  /*1190*/  @P0 BRA `(.L_x_728) ;  /* 0x0000009000000947 */ /* 0x000fea0003800000 */
[----:B------:R-:W-:-:S13]  /*11a0*/  ISETP.NE.AND P0, PT, R4, 0x5, PT ;  /* 0x000000050400780c */ /* 0x000fda0003f05270 */
[----:B------:R-:W-:Y:S05]  /*11b0*/  @!P0 BRA `(.L_x_729) ;  /* 0x0000005000008947 */ /* 0x000fea0003800000 */
[----:B------:R-:W-:-:S13]  /*11c0*/  ISETP.NE.AND P0, PT, R4, 0x6, PT ;  /* 0x000000060400780c */ /* 0x000fda0003f05270 */
[----:B------:R-:W-:Y:S05]  /*11d0*/  @P0 BRA `(.L_x_724) ;  /* 0x00000ad000000947 */ /* 0x000fea0003800000 */
[----:B------:R-:W2:Y:S02]  /*11e0*/  LDG.E R2, [R2.64] ;  /* 0x0000002402027981 */ /* 0x000ea4000c1e1900 */
[----:B--2---:R-:W-:Y:S01]  /*11f0*/  F2FP.PACK_AB R0, RZ, R2 ;  /* 0x00000002ff00723e */ /* 0x004fe200000000ff */
[----:B------:R-:W-:Y:S05]  /*1200*/  BRA `(.L_x_725) ;  /* 0x00000c6000007947 */ /* 0x000fea0003800000 */
.L_x_729:
[----:B------:R0:W5:Y:S01]  /*1210*/  LDG.E.U16 R0, [R2.64] ;  /* 0x0000002402007981 */ /* 0x000162000c1e1500 */
[----:B------:R-:W-:Y:S05]  /*1220*/  BRA `(.L_x_725) ;  /* 0x00000c4000007947 */ /* 0x000fea0003800000 */
.L_x_728:
[----:B------:R-:W-:-:S13]  /*1230*/  ISETP.NE.AND P0, PT, R4, 0x7, PT ;  /* 0x000000070400780c */ /* 0x000fda0003f05270 */
[----:B------:R-:W-:Y:S05]  /*1240*/  @!P0 BRA `(.L_x_730) ;  /* 0x0000009000008947 */ /* 0x000fea0003800000 */
[----:B------:R-:W-:-:S13]  /*1250*/  ISETP.NE.AND P0, PT, R4, 0x8, PT ;  /* 0x000000080400780c */ /* 0x000fda0003f05270 */
[----:B------:R-:W-:Y:S05]  /*1260*/  @!P0 BRA `(.L_x_731) ;  /* 0x0000005000008947 */ /* 0x000fea0003800000 */
[----:B------:R-:W-:-:S13]  /*1270*/  ISETP.NE.AND P0, PT, R4, 0x9, PT ;  /* 0x000000090400780c */ /* 0x000fda0003f05270 */
[----:B------:R-:W-:Y:S05]  /*1280*/  @P0 BRA `(.L_x_724) ;  /* 0x00000a2000000947 */ /* 0x000fea0003800000 */
[----:B------:R-:W2:Y:S02]  /*1290*/  LDG.E R2, [R2.64] ;  /* 0x0000002402027981 */ /* 0x000ea4000c1e1900 */
[----:B--2---:R-:W-:Y:S01]  /*12a0*/  F2FP.PACK_AB R0, RZ, R2 ;  /* 0x00000002ff00723e */ /* 0x004fe200000000ff */
[----:B------:R-:W-:Y:S05]  /*12b0*/  BRA `(.L_x_725) ;  /* 0x00000bb000007947 */ /* 0x000fea0003800000 */
.L_x_731:
[----:B------:R0:W5:Y:S01]  /*12c0*/  LDG.E.U16 R0, [R2.64] ;  /* 0x0000002402007981 */ /* 0x000162000c1e1500 */
[----:B------:R-:W-:Y:S05]  /*12d0*/  BRA `(.L_x_725) ;  /* 0x00000b9000007947 */ /* 0x000fea0003800000 */
.L_x_730:
[----:B------:R-:W2:Y:S02]  /*12e0*/  LDG.E.64 R2, [R2.64] ;  /* 0x0000002402027981 */ /* 0x000ea4000c1e1b00 */
[----:B--2---:R-:W0:Y:S01]  /*12f0*/  F2F.F32.F64 R0, R2 ;  /* 0x0000000200007310 */ /* 0x004e220000301000 */
[----:B------:R-:W0:-:S14]  /*1300*/  DSETP.GEU.AND P0, PT, |R2|, c[0x2][0x0], PT ;  /* 0x008000000200762a */ /* 0x000e1c0003f0e200 */
[----:B0-----:R-:W-:-:S05]  /*1310*/  @!P0 FMUL R0, R0, 1.175494350822287508e-38 ;  /* 0x0080000000008820 */ /* 0x001fca0000400000 */
[----:B------:R-:W-:Y:S01]  /*1320*/  F2FP.PACK_AB R0, RZ, R0 ;  /* 0x00000000ff00723e */ /* 0x000fe200000000ff */
[----:B------:R-:W-:Y:S05]  /*1330*/  BRA `(.L_x_725) ;  /* 0x00000b3000007947 */ /* 0x000fea0003800000 */
.L_x_720:
        /* <DEDUP_REMOVED lines=11> */
[----:B------:R-:W-:Y:S01]  /*13f0*/  F2FP.PACK_AB R0, RZ, R0 ;  /* 0x00000000ff00723e */ /* 0x000fe200000000ff */
[----:B------:R-:W-:Y:S05]  /*1400*/  BRA `(.L_x_725) ;  /* 0x00000a6000007947 */ /* 0x000fea0003800000 */
.L_x_734:
[----:B------:R-:W2:Y:S02]  /*1410*/  LDG.E.64 R2, [R2.64] ;  /* 0x0000002402027981 */ /* 0x000ea4000c1e1b00 */
[----:B--2---:R-:W0:Y:S01]  /*1420*/  F2F.F32.F64 R0, R2 ;  /* 0x0000000200007310 */ /* 0x004e220000301000 */
[----:B------:R-:W0:-:S14]  /*1430*/  DSETP.GEU.AND P0, PT, |R2|, c[0x2][0x0], PT ;  /* 0x008000000200762a */ /* 0x000e1c0003f0e200 */
[----:B0-----:R-:W-:-:S05]  /*1440*/  @!P0 FMUL R0, R0, 1.175494350822287508e-38 ;  /* 0x0080000000008820 */ /* 0x001fca0000400000 */
[----:B------:R-:W-:Y:S01]  /*1450*/  F2FP.PACK_AB R0, RZ, R0 ;  /* 0x00000000ff00723e */ /* 0x000fe200000000ff */
[----:B------:R-:W-:Y:S05]  /*1460*/  BRA `(.L_x_725) ;  /* 0x00000a0000007947 */ /* 0x000fea0003800000 */
.L_x_733:
        /* <DEDUP_REMOVED lines=25> */
[----:B------:R-:W-:-:S04]  /*1600*/  F2FP.PACK_AB R5, RZ, R5 ;  /* 0x00000005ff05723e */ /* 0x000fc800000000ff */
[----:B------:R-:W-:Y:S01]  /*1610*/  PRMT R0, R5, 0x7610, R0 ;  /* 0x0000761005007816 */ /* 0x000fe20000000000 */
[----:B------:R-:W-:Y:S05]  /*1620*/  BRA `(.L_x_725) ;  /* 0x0000084000007947 */ /* 0x000fea0003800000 */
.L_x_736:
        /* <DEDUP_REMOVED lines=12> */
[----:B------:R-:W-:-:S04]  /*16f0*/  F2FP.PACK_AB R4, RZ, R4 ;  /* 0x00000004ff04723e */ /* 0x000fc800000000ff */
[----:B------:R-:W-:Y:S01]  /*1700*/  PRMT R0, R4, 0x7610, R0 ;  /* 0x0000761004007816 */ /* 0x000fe20000000000 */
[----:B------:R-:W-:Y:S05]  /*1710*/  BRA `(.L_x_725) ;  /* 0x0000075000007947 */ /* 0x000fea0003800000 */
.L_x_735:
[----:B------:R-:W2:Y:S02]  /*1720*/  LDG.E.U16 R0, [R2.64] ;  /* 0x0000002402007981 */ /* 0x000ea4000c1e1500 */
[----:B--2---:R-:W-:-:S04]  /*1730*/  PRMT R0, RZ, 0x5410, R0 ;  /* 0x00005410ff007816 */ /* 0x004fc80000000000 */
[----:B------:R-:W-:Y:S01]  /*1740*/  F2FP.PACK_AB R0, RZ, R0 ;  /* 0x00000000ff00723e */ /* 0x000fe200000000ff */
[----:B------:R-:W-:Y:S05]  /*1750*/  BRA `(.L_x_725) ;  /* 0x0000071000007947 */ /* 0x000fea0003800000 */
.L_x_732:
        /* <DEDUP_REMOVED lines=10> */
[----:B0-----:R-:W-:Y:S01]  /*1800*/  F2FP.PACK_AB R0, RZ, R0 ;  /* 0x00000000ff00723e */ /* 0x001fe200000000ff */
[----:B------:R-:W-:Y:S05]  /*1810*/  BRA `(.L_x_725) ;  /* 0x0000065000007947 */ /* 0x000fea0003800000 */
.L_x_739:
        /* <DEDUP_REMOVED lines=21> */
.L_x_743:
[----:B------:R-:W-:Y:S05]  /*1970*/  BSYNC B1 ;  /* 0x0000000000017941 */ /* 0x000fea0003800000 */
.L_x_742:
[----:B------:R-:W-:Y:S01]  /*1980*/  LEA R3, R0, 0x3b800000, 0x17 ;  /* 0x3b80000000037811 */ /* 0x000fe200078eb8ff */
[----:B------:R-:W-:-:S05]  /*1990*/  IMAD.SHL.U32 R0, R2, 0x100000, RZ ;  /* 0x0010000002007824 */ /* 0x000fca00078e00ff */
[----:B------:R-:W-:Y:S02]  /*19a0*/  LOP3.LUT R0, R3, R0, R4, 0xfe, !PT ;  /* 0x0000000003007212 */ /* 0x000fe400078efe04 */
.L_x_741:
[----:B------:R-:W-:Y:S05]  /*19b0*/  BSYNC B0 ;  /* 0x0000000000007941 */ /* 0x000fea0003800000 */
.L_x_740:
[----:B------:R-:W-:Y:S01]  /*19c0*/  F2FP.PACK_AB R0, RZ, R0 ;  /* 0x00000000ff00723e */ /* 0x000fe200000000ff */
[----:B------:R-:W-:Y:S05]  /*19d0*/  BRA `(.L_x_725) ;  /* 0x0000049000007947 */ /* 0x000fea0003800000 */
.L_x_738:
        /* <DEDUP_REMOVED lines=21> */
.L_x_747:
[----:B------:R-:W-:Y:S05]  /*1b30*/  BSYNC B1 ;  /* 0x0000000000017941 */ /* 0x000fea0003800000 */
.L_x_746:
[----:B------:R-:W-:Y:S01]  /*1b40*/  LEA R3, R0, 0x37800000, 0x17 ;  /* 0x3780000000037811 */ /* 0x000fe200078eb8ff */
[----:B------:R-:W-:-:S05]  /*1b50*/  IMAD.SHL.U32 R0, R2, 0x200000, RZ ;  /* 0x0020000002007824 */ /* 0x000fca00078e00ff */
[----:B------:R-:W-:Y:S02]  /*1b60*/  LOP3.LUT R0, R3, R0, R4, 0xfe, !PT ;  /* 0x0000000003007212 */ /* 0x000fe400078efe04 */
.L_x_745:
[----:B------:R-:W-:Y:S05]  /*1b70*/  BSYNC B0 ;  /* 0x0000000000007941 */ /* 0x000fea0003800000 */
.L_x_744:
[----:B------:R-:W-:Y:S01]  /*1b80*/  F2FP.PACK_AB R0, RZ, R0 ;  /* 0x00000000ff00723e */ /* 0x000fe200000000ff */
[----:B------:R-:W-:Y:S05]  /*1b90*/  BRA `(.L_x_725) ;  /* 0x000002d000007947 */ /* 0x000fea0003800000 */
.L_x_737:
        /* <DEDUP_REMOVED lines=14> */
.L_x_751:
[----:B------:R-:W-:Y:S05]  /*1c80*/  BSYNC B0 ;  /* 0x0000000000007941 */ /* 0x000fea0003800000 */
.L_x_750:
[----:B------:R-:W-:Y:S01]  /*1c90*/  F2FP.PACK_AB R0, RZ, R0 ;  /* 0x00000000ff00723e */ /* 0x000fe200000000ff */
[----:B------:R-:W-:Y:S05]  /*1ca0*/  BRA `(.L_x_725) ;  /* 0x000001c000007947 */ /* 0x000fea0003800000 */
.L_x_724:
        /* <DEDUP_REMOVED lines=21> */
.L_x_749:
[----:B------:R-:W2:Y:S02]  /*1e00*/  LDG.E.64 R2, [R2.64] ;  /* 0x0000002402027981 */ /* 0x000ea4000c1e1b00 */
[----:B--2---:R-:W0:Y:S02]  /*1e10*/  I2F.U64 R0, R2 ;  /* 0x0000000200007312 */ /* 0x004e240000301000 */
[----:B0-----:R-:W-:Y:S01]  /*1e20*/  F2FP.PACK_AB R0, RZ, R0 ;  /* 0x00000000ff00723e */ /* 0x001fe200000000ff */
[----:B------:R-:W-:Y:S05]  /*1e30*/  BRA `(.L_x_725) ;  /* 0x0000003000007947 */ /* 0x000fea0003800000 */
.L_x_748:
[----:B------:R-:W2:Y:S02]  /*1e40*/  LDG.E R2, [R2.64] ;  /* 0x0000002402027981 */ /* 0x000ea4000c1e1900 */
[----:B--2---:R-:W0:Y:S02]  /*1e50*/  I2F.U32 R0, R2 ;  /* 0x0000000200007306 */ /* 0x004e240000201000 */
[----:B0-----:R-:W-:-:S06]  /*1e60*/  F2FP.PACK_AB R0, RZ, R0 ;  /* 0x00000000ff00723e */ /* 0x001fcc00000000ff */
.L_x_725:
[----:B-----5:R-:W-:Y:S01]  /*1e70*/  HADD2.F32 R0, -RZ, R0.H0_H0 ;  /* 0x20000000ff007230 */ /* 0x020fe20000004100 */
[----:B------:R-:W-:Y:S01]  /*1e80*/  IMAD.MOV.U32 R7, RZ, RZ, 0x3e800000 ;  /* 0x3e800000ff077424 */ /* 0x000fe200078e00ff */
[----:B------:R-:W1:Y:S01]  /*1e90*/  LDC.U8 R8, c[0x0][0x371] ;  /* 0x0000dc40ff087b82 */ /* 0x000e620000000000 */
[----:B------:R-:W-:Y:S02]  /*1ea0*/  BSSY B0, `(.L_x_752) ;  /* 0x0000028000007945 */ /* 0x000fe40003800000 */
[C---:B0-----:R-:W-:Y:S01]  /*1eb0*/  FADD.FTZ R2, |R0|.reuse, -RZ ;  /* 0x800000ff00027221 */ /* 0x041fe20000010200 */
[----:B------:R-:W-:-:S03]  /*1ec0*/  FSETP.GT.FTZ.AND P0, PT, |R0|, 8.50705917302346158658e+37, PT ;  /* 0x7e8000000000780b */ /* 0x000fc60003f14200 */
        /* <DEDUP_REMOVED lines=37> */
.L_x_753:
[----:B------:R-:W-:Y:S05]  /*2120*/  BSYNC B0 ;  /* 0x0000000000007941 */ /* 0x000fea0003800000 */
.L_x_752:
[----:B------:R-:W-:-:S05]  /*2130*/  FMUL.FTZ R0, R0, R3 ;  /* 0x0000000300007220 */ /* 0x000fca0000410000 */
[----:B------:R-:W-:Y:S01]  /*2140*/  F2FP.PACK_AB R0, RZ, R0 ;  /* 0x00000000ff00723e */ /* 0x000fe200000000ff */
        /* <DEDUP_REMOVED lines=9> */
[----:B------:R-:W-:-:S04]  /*21e0*/  HADD2.F32 R0, -RZ, R0.H0_H0 ;  /* 0x20000000ff007230 */ /* 0x000fc80000004100 */
[----:B------:R-:W0:Y:S02]  /*21f0*/  F2I.FTZ.TRUNC.NTZ R3, R0 ;  /* 0x0000000000037305 */ /* 0x000e24000021f100 */
[----:B0-----:R0:W-:Y:S01]  /*2200*/  STG.E.U8 [R16.64], R3 ;  /* 0x0000000310007986 */ /* 0x0011e2000c101124 */
[----:B------:R-:W-:Y:S05]  /*2210*/  BRA `(.L_x_759) ;  /* 0x00000e8000007947 */ /* 0x000fea0003800000 */
.L_x_757:
[----:B------:R-:W-:-:S06]  /*2220*/  HADD2.F32 R3, -RZ, R0.H0_H0 ;  /* 0x20000000ff037230 */ /* 0x000fcc0000004100 */
[----:B------:R-:W0:Y:S02]  /*2230*/  F2I.S64.TRUNC R2, R3 ;  /* 0x0000000300027311 */ /* 0x000e24000020d900 */
[----:B0-----:R0:W-:Y:S01]  /*2240*/  STG.E.U8 [R16.64], R2 ;  /* 0x0000000210007986 */ /* 0x0011e2000c101124 */
[----:B------:R-:W-:Y:S05]  /*2250*/  BRA `(.L_x_759) ;  /* 0x00000e4000007947 */ /* 0x000fea0003800000 */
.L_x_756:
[----:B------:R-:W-:-:S13]  /*2260*/  ISETP.NE.AND P0, PT, R6, 0x2, PT ;  /* 0x000000020600780c */ /* 0x000fda0003f05270 */
[----:B------:R-:W-:Y:S05]  /*2270*/  @!P0 BRA `(.L_x_760) ;  /* 0x000000c000008947 */ /* 0x000fea0003800000 */
[----:B------:R-:W-:-:S13]  /*2280*/  ISETP.NE.AND P0, PT, R6, 0x3, PT ;  /* 0x000000030600780c */ /* 0x000fda0003f05270 */
[----:B------:R-:W-:Y:S05]  /*2290*/  @!P0 BRA `(.L_x_761) ;  /* 0x0000006000008947 */ /* 0x000fea0003800000 */
[----:B------:R-:W-:-:S13]  /*22a0*/  ISETP.NE.AND P0, PT, R6, 0x4, PT ;  /* 0x000000040600780c */ /* 0x000fda0003f05270 */
[----:B------:R-:W-:Y:S05]  /*22b0*/  @P0 BRA `(.L_x_758) ;  /* 0x00000c3000000947 */ /* 0x000fea0003800000 */
[----:B------:R-:W-:-:S06]  /*22c0*/  HADD2.F32 R2, -RZ, R0.H0_H0 ;  /* 0x20000000ff027230 */ /* 0x000fcc0000004100 */
[----:B------:R-:W0:Y:S02]  /*22d0*/  F2I.S64.TRUNC R2, R2 ;  /* 0x0000000200027311 */ /* 0x000e24000020d900 */
[----:B0-----:R0:W-:Y:S01]  /*22e0*/  STG.E.64 [R16.64], R2 ;  /* 0x0000000210007986 */ /* 0x0011e2000c101b24 */
[----:B------:R-:W-:Y:S05]  /*22f0*/  BRA `(.L_x_759) ;  /* 0x00000da000007947 */ /* 0x000fea0003800000 */
.L_x_761:
[----:B------:R-:W-:-:S04]  /*2300*/  HADD2.F32 R0, -RZ, R0.H0_H0 ;  /* 0x20000000ff007230 */ /* 0x000fc80000004100 */
[----:B------:R-:W0:Y:S02]  /*2310*/  F2I.FTZ.TRUNC.NTZ R3, R0 ;  /* 0x0000000000037305 */ /* 0x000e24000021f100 */
[----:B0-----:R0:W-:Y:S01]  /*2320*/  STG.E [R16.64], R3 ;  /* 0x0000000310007986 */ /* 0x0011e2000c101924 */
[----:B------:R-:W-:Y:S05]  /*2330*/  BRA `(.L_x_759) ;  /* 0x00000d6000007947 */ /* 0x000fea0003800000 */
.L_x_760:
[----:B------:R-:W-:-:S04]  /*2340*/  HADD2.F32 R0, -RZ, R0.H0_H0 ;  /* 0x20000000ff007230 */ /* 0x000fc80000004100 */
[----:B------:R-:W0:Y:S02]  /*2350*/  F2I.FTZ.TRUNC.NTZ R3, R0 ;  /* 0x0000000000037305 */ /* 0x000e24000021f100 */
[----:B0-----:R0:W-:Y:S01]  /*2360*/  STG.E.U16 [R16.64], R3 ;  /* 0x0000000310007986 */ /* 0x0011e2000c101524 */
[----:B------:R-:W-:Y:S05]  /*2370*/  BRA `(.L_x_759) ;  /* 0x00000d2000007947 */ /* 0x000fea0003800000 */
.L_x_755:
[----:B------:R-:W-:-:S13]  /*2380*/  ISETP.GT.AND P0, PT, R6, 0x6, PT ;  /* 0x000000060600780c */ /* 0x000fda0003f04270 */
[----:B------:R-:W-:Y:S05]  /*2390*/  @P0 BRA `(.L_x_762) ;  /* 0x0000009000000947 */ /* 0x000fea0003800000 */
[----:B------:R-:W-:-:S13]  /*23a0*/  ISETP.NE.AND P0, PT, R6, 0x5, PT ;  /* 0x000000050600780c */ /* 0x000fda0003f05270 */
[----:B------:R-:W-:Y:S05]  /*23b0*/  @!P0 BRA `(.L_x_763) ;  /* 0x0000005000008947 */ /* 0x000fea0003800000 */
[----:B------:R-:W-:-:S13]  /*23c0*/  ISETP.NE.AND P0, PT, R6, 0x6, PT ;  /* 0x000000060600780c */ /* 0x000fda0003f05270 */
[----:B------:R-:W-:Y:S05]  /*23d0*/  @P0 BRA `(.L_x_758) ;  /* 0x00000b1000000947 */ /* 0x000fea0003800000 */
[----:B------:R-:W-:-:S05]  /*23e0*/  HADD2.F32 R3, -RZ, R0.H0_H0 ;  /* 0x20000000ff037230 */ /* 0x000fca0000004100 */
[----:B------:R0:W-:Y:S01]  /*23f0*/  STG.E [R16.64], R3 ;  /* 0x0000000310007986 */ /* 0x0001e2000c101924 */
[----:B------:R-:W-:Y:S05]  /*2400*/  BRA `(.L_x_759) ;  /* 0x00000c9000007947 */ /* 0x000fea0003800000 */
.L_x_763:
[----:B------:R0:W-:Y:S01]  /*2410*/  STG.E.U16 [R16.64], R0 ;  /* 0x0000000010007986 */ /* 0x0001e2000c101524 */
[----:B------:R-:W-:Y:S05]  /*2420*/  BRA `(.L_x_759) ;  /* 0x00000c7000007947 */ /* 0x000fea0003800000 */
.L_x_762:
[----:B------:R-:W-:-:S13]  /*2430*/  ISETP.NE.AND P0, PT, R6, 0x7, PT ;  /* 0x000000070600780c */ /* 0x000fda0003f05270 */
[----:B------:R-:W-:Y:S05]  /*2440*/  @!P0 BRA `(.L_x_764) ;  /* 0x000000d000008947 */ /* 0x000fea0003800000 */
[----:B------:R-:W-:-:S13]  /*2450*/  ISETP.NE.AND P0, PT, R6, 0x8, PT ;  /* 0x000000080600780c */ /* 0x000fda0003f05270 */
[----:B------:R-:W-:Y:S05]  /*2460*/  @!P0 BRA `(.L_x_765) ;  /* 0x0000006000008947 */ /* 0x000fea0003800000 */
[----:B------:R-:W-:-:S13]  /*2470*/  ISETP.NE.AND P0, PT, R6, 0x9, PT ;  /* 0x000000090600780c */ /* 0x000fda0003f05270 */
[----:B------:R-:W-:Y:S05]  /*2480*/  @P0 BRA `(.L_x_758) ;  /* 0x00000a6000000947 */ /* 0x000fea0003800000 */
[----:B------:R-:W-:Y:S01]  /*2490*/  HADD2.F32 R2, -RZ, R0.H0_H0 ;  /* 0x20000000ff027230 */ /* 0x000fe20000004100 */
[----:B------:R-:W-:-:S05]  /*24a0*/  IMAD.MOV.U32 R3, RZ, RZ, RZ ;  /* 0x000000ffff037224 */ /* 0x000fca00078e00ff */
[----:B------:R0:W-:Y:S01]  /*24b0*/  STG.E.64 [R16.64], R2 ;  /* 0x0000000210007986 */ /* 0x0001e2000c101b24 */
[----:B------:R-:W-:Y:S05]  /*24c0*/  BRA `(.L_x_759) ;  /* 0x00000bd000007947 */ /* 0x000fea0003800000 */
.L_x_765:
[----:B------:R-:W-:-:S05]  /*24d0*/  HADD2.F32 R0, -RZ, R0.H0_H0 ;  /* 0x20000000ff007230 */ /* 0x000fca0000004100 */
[----:B------:R-:W-:-:S04]  /*24e0*/  F2FP.PACK_AB R0, RZ, R0 ;  /* 0x00000000ff00723e */ /* 0x000fc800000000ff */
[----:B------:R-:W-:-:S05]  /*24f0*/  PRMT R0, R0, 0x5410, RZ ;  /* 0x0000541000007816 */ /* 0x000fca00000000ff */
[----:B------:R0:W-:Y:S01]  /*2500*/  STG.E [R16.64], R0 ;  /* 0x0000000010007986 */ /* 0x0001e2000c101924 */
[----:B------:R-:W-:Y:S05]  /*2510*/  BRA `(.L_x_759) ;  /* 0x00000b8000007947 */ /* 0x000fea0003800000 */
.L_x_764:
[----:B------:R-:W-:-:S05]  /*2520*/  HADD2.F32 R2, -RZ, R0.H0_H0 ;  /* 0x20000000ff027230 */ /* 0x000fca0000004100 */
[----:B------:R-:W-:-:S06]  /*2530*/  FMUL.FTZ R2, R2, 1 ;  /* 0x3f80000002027820 */ /* 0x000fcc0000410000 */
[----:B------:R-:W0:Y:S02]  /*2540*/  F2F.F64.F32 R2, R2 ;  /* 0x0000000200027310 */ /* 0x000e240000201800 */
[----:B0-----:R0:W-:Y:S01]  /*2550*/  STG.E.64 [R16.64], R2 ;  /* 0x0000000210007986 */ /* 0x0011e2000c101b24 */
[----:B------:R-:W-:Y:S05]  /*2560*/  BRA `(.L_x_759) ;  /* 0x00000b3000007947 */ /* 0x000fea0003800000 */
.L_x_754:
        /* <DEDUP_REMOVED lines=8> */
[----:B------:R-:W-:-:S05]  /*25f0*/  HADD2.F32 R0, -RZ, R0.H0_H0 ;  /* 0x20000000ff007230 */ /* 0x000fca0000004100 */
[----:B------:R-:W-:-:S04]  /*2600*/  FSETP.NEU.FTZ.AND P0, PT, R0, RZ, PT ;  /* 0x000000ff0000720b */ /* 0x000fc80003f1d000 */
[----:B------:R-:W-:-:S05]  /*2610*/  SEL R3, RZ, 0x1, !P0 ;  /* 0x00000001ff037807 */ /* 0x000fca0004000000 */
[----:B------:R0:W-:Y:S01]  /*2620*/  STG.E.U8 [R16.64], R3 ;  /* 0x0000000310007986 */ /* 0x0001e2000c101124 */
[----:B------:R-:W-:Y:S05]  /*2630*/  BRA `(.L_x_759) ;  /* 0x00000a6000007947 */ /* 0x000fea0003800000 */
.L_x_768:
[----:B------:R-:W-:Y:S01]  /*2640*/  HADD2.F32 R0, -RZ, R0.H0_H0 ;  /* 0x20000000ff007230 */ /* 0x000fe20000004100 */
[----:B------:R-:W-:-:S04]  /*2650*/  CS2R R6, SRZ ;  /* 0x0000000000067805 */ /* 0x000fc8000001ff00 */
[----:B------:R-:W-:-:S04]  /*2660*/  FMUL.FTZ R0, R0, 1 ;  /* 0x3f80000000007820 */ /* 0x000fc80000410000 */
[----:B------:R-:W0:Y:S02]  /*2670*/  F2F.F64.F32 R4, R0 ;  /* 0x0000000000047310 */ /* 0x000e240000201800 */
[----:B0-----:R0:W-:Y:S01]  /*2680*/  STG.E.128 [R16.64], R4 ;  /* 0x0000000410007986 */ /* 0x0011e2000c101d24 */
[----:B------:R-:W-:Y:S05]  /*2690*/  BRA `(.L_x_759) ;  /* 0x00000a0000007947 */ /* 0x000fea0003800000 */
.L_x_767:
[----:B------:R-:W-:-:S13]  /*26a0*/  ISETP.NE.AND P0, PT, R6, 0xf, PT ;  /* 0x0000000f0600780c */ /* 0x000fda0003f05270 */
[----:B------:R-:W-:Y:S05]  /*26b0*/  @!P0 BRA `(.L_x_769) ;  /* 0x000002d000008947 */ /* 0x000fea0003800000 */
[----:B------:R-:W-:-:S13]  /*26c0*/  ISETP.NE.AND P0, PT, R6, 0x17, PT ;  /* 0x000000170600780c */ /* 0x000fda0003f05270 */
[----:B------:R-:W-:Y:S05]  /*26d0*/  @!P0 BRA `(.L_x_770) ;  /* 0x0000015000008947 */ /* 0x000fea0003800000 */
[----:B------:R-:W-:-:S13]  /*26e0*/  ISETP.NE.AND P0, PT, R6, 0x18, PT ;  /* 0x000000180600780c */ /* 0x000fda0003f05270 */
[----:B------:R-:W-:Y:S05]  /*26f0*/  @P0 BRA `(.L_x_758) ;  /* 0x000007f000000947 */ /* 0x000fea0003800000 */
[----:B------:R-:W-:Y:S01]  /*2700*/  HADD2.F32 R5, -RZ, R0.H0_H0 ;  /* 0x20000000ff057230 */ /* 0x000fe20000004100 */
[----:B------:R-:W-:Y:S04]  /*2710*/  BSSY B0, `(.L_x_771) ;  /* 0x000000e000007945 */ /* 0x000fe80003800000 */
        /* <DEDUP_REMOVED lines=13> */
.L_x_772:
[----:B------:R-:W-:Y:S05]  /*27f0*/  BSYNC B0 ;  /* 0x0000000000007941 */ /* 0x000fea0003800000 */
.L_x_771:
[----:B------:R-:W-:-:S05]  /*2800*/  LOP3.LUT R3, R0, R3, RZ, 0xfc, !PT ;  /* 0x0000000300037212 */ /* 0x000fca00078efcff */
[----:B------:R0:W-:Y:S01]  /*2810*/  STG.E.U8 [R16.64], R3 ;  /* 0x0000000310007986 */ /* 0x0001e2000c101124 */
[----:B------:R-:W-:Y:S05]  /*2820*/  BRA `(.L_x_759) ;  /* 0x0000087000007947 */ /* 0x000fea0003800000 */
.L_x_770:
[----:B------:R-:W-:Y:S01]  /*2830*/  HADD2.F32 R3, -RZ, R0.H0_H0 ;  /* 0x20000000ff037230 */ /* 0x000fe20000004100 */
[----:B------:R-:W-:Y:S04]  /*2840*/  BSSY B0, `(.L_x_773) ;  /* 0x000000f000007945 */ /* 0x000fe80003800000 */
        /* <DEDUP_REMOVED lines=11> */
.L_x_774:
[----:B------:R-:W-:Y:S01]  /*2900*/  IMAD.MOV.U32 R0, RZ, RZ, 0x7f ;  /* 0x0000007fff007424 */ /* 0x000fe200078e00ff */
[----:B------:R-:W-:-:S04]  /*2910*/  ISETP.GT.U32.AND P0, PT, R2, 0x7f800000, PT ;  /* 0x7f8000000200780c */ /* 0x000fc80003f04070 */
[----:B------:R-:W-:-:S04]  /*2920*/  SEL R0, R0, 0x7c, P0 ;  /* 0x0000007c00007807 */ /* 0x000fc80000000000 */
.L_x_775:
[----:B------:R-:W-:Y:S05]  /*2930*/  BSYNC B0 ;  /* 0x0000000000007941 */ /* 0x000fea0003800000 */
.L_x_773:
[----:B------:R-:W-:-:S04]  /*2940*/  LOP3.LUT R2, R3, 0x80000000, RZ, 0xc0, !PT ;  /* 0x8000000003027812 */ /* 0x000fc800078ec0ff */
[----:B------:R-:W-:-:S04]  /*2950*/  SHF.R.U32.HI R3, RZ, 0x18, R2 ;  /* 0x00000018ff037819 */ /* 0x000fc80000011602 */
[----:B------:R-:W-:-:S05]  /*2960*/  LOP3.LUT R3, R0, R3, RZ, 0xfc, !PT ;  /* 0x0000000300037212 */ /* 0x000fca00078efcff */
[----:B------:R0:W-:Y:S01]  /*2970*/  STG.E.U8 [R16.64], R3 ;  /* 0x0000000310007986 */ /* 0x0001e2000c101124 */
[----:B------:R-:W-:Y:S05]  /*2980*/  BRA `(.L_x_759) ;  /* 0x0000071000007947 */ /* 0x000fea0003800000 */
.L_x_769:
[----:B------:R-:W-:-:S05]  /*2990*/  HADD2.F32 R0, -RZ, R0.H0_H0 ;  /* 0x20000000ff007230 */ /* 0x000fca0000004100 */
[----:B------:R-:W-:-:S05]  /*29a0*/  F2FP.BF16.PACK_AB R0, RZ, R0 ;  /* 0x00000000ff00723e */ /* 0x000fca00000010ff */
[----:B------:R0:W-:Y:S01]  /*29b0*/  STG.E.U16 [R16.64], R0 ;  /* 0x0000000010007986 */ /* 0x0001e2000c101524 */
[----:B------:R-:W-:Y:S05]  /*29c0*/  BRA `(.L_x_759) ;  /* 0x000006d000007947 */ /* 0x000fea0003800000 */
.L_x_766:
        /* <DEDUP_REMOVED lines=8> */
[----:B------:R-:W-:-:S06]  /*2a50*/  HADD2.F32 R3, -RZ, R0.H0_H0 ;  /* 0x20000000ff037230 */ /* 0x000fcc0000004100 */
[----:B------:R-:W0:Y:S02]  /*2a60*/  F2I.FTZ.U32.TRUNC.NTZ R3, R3 ;  /* 0x0000000300037305 */ /* 0x000e24000021f000 */
[----:B0-----:R0:W-:Y:S01]  /*2a70*/  STG.E.U16 [R16.64], R3 ;  /* 0x0000000310007986 */ /* 0x0011e2000c101524 */
[----:B------:R-:W-:Y:S05]  /*2a80*/  BRA `(.L_x_759) ;  /* 0x0000061000007947 */ /* 0x000fea0003800000 */
.L_x_778:
[----:B------:R-:W-:Y:S01]  /*2a90*/  HADD2.F32 R3, -RZ, R0.H0_H0 ;  /* 0x20000000ff037230 */ /* 0x000fe20000004100 */
[----:B------:R-:W-:Y:S01]  /*2aa0*/  BSSY B0, `(.L_x_779) ;  /* 0x0000014000007945 */ /* 0x000fe20003800000 */
[----:B------:R-:W-:-:S03]  /*2ab0*/  IMAD.MOV.U32 R8, RZ, RZ, 0x80 ;  /* 0x00000080ff087424 */ /* 0x000fc600078e00ff */
        /* <DEDUP_REMOVED lines=14> */
.L_x_781:
[----:B------:R-:W-:-:S04]  /*2ba0*/  LOP3.LUT R2, R3, 0x80000000, RZ, 0xc0, !PT ;  /* 0x8000000003027812 */ /* 0x000fc800078ec0ff */
[----:B------:R-:W-:-:S04]  /*2bb0*/  SHF.R.U32.HI R3, RZ, 0x18, R2 ;  /* 0x00000018ff037819 */ /* 0x000fc80000011602 */
[----:B------:R-:W-:-:S04]  /*2bc0*/  LOP3.LUT R0, R0, R3, RZ, 0xfc, !PT ;  /* 0x0000000300007212 */ /* 0x000fc800078efcff */
[----:B------:R-:W-:Y:S02]  /*2bd0*/  PRMT R8, R0, 0x7610, R8 ;  /* 0x0000761000087816 */ /* 0x000fe40000000008 */
.L_x_780:
[----:B------:R-:W-:Y:S05]  /*2be0*/  BSYNC B0 ;  /* 0x0000000000007941 */ /* 0x000fea0003800000 */
.L_x_779:
[----:B------:R0:W-:Y:S01]  /*2bf0*/  STG.E.U8 [R16.64], R8 ;  /* 0x0000000810007986 */ /* 0x0001e2000c101124 */
[----:B------:R-:W-:Y:S05]  /*2c00*/  BRA `(.L_x_759) ;  /* 0x0000049000007947 */ /* 0x000fea0003800000 */
.L_x_777:
        /* <DEDUP_REMOVED lines=17> */
.L_x_784:
[----:B------:R-:W-:-:S04]  /*2d20*/  LOP3.LUT R2, R3, 0x80000000, RZ, 0xc0, !PT ;  /* 0x8000000003027812 */ /* 0x000fc800078ec0ff */
[----:B------:R-:W-:-:S04]  /*2d30*/  SHF.R.U32.HI R3, RZ, 0x18, R2 ;  /* 0x00000018ff037819 */ /* 0x000fc80000011602 */
[----:B------:R-:W-:-:S04]  /*2d40*/  LOP3.LUT R0, R0, R3, RZ, 0xfc, !PT ;  /* 0x0000000300007212 */ /* 0x000fc800078efcff */
[----:B------:R-:W-:Y:S02]  /*2d50*/  PRMT R8, R0, 0x7610, R8 ;  /* 0x0000761000087816 */ /* 0x000fe40000000008 */
.L_x_783:
[----:B------:R-:W-:Y:S05]  /*2d60*/  BSYNC B0 ;  /* 0x0000000000007941 */ /* 0x000fea0003800000 */
.L_x_782:
[----:B------:R0:W-:Y:S01]  /*2d70*/  STG.E.U8 [R16.64], R8 ;  /* 0x0000000810007986 */ /* 0x0001e2000c101124 */
[----:B------:R-:W-:Y:S05]  /*2d80*/  BRA `(.L_x_759) ;  /* 0x0000031000007947 */ /* 0x000fea0003800000 */
.L_x_776:
[----:B------:R-:W-:-:S13]  /*2d90*/  ISETP.NE.AND P0, PT, R6, 0x1c, PT ;  /* 0x0000001c0600780c */ /* 0x000fda0003f05270 */
[----:B------:R-:W-:Y:S05]  /*2da0*/  @!P0 BRA `(.L_x_785) ;  /* 0x000002c000008947 */ /* 0x000fea0003800000 */
[----:B------:R-:W-:-:S13]  /*2db0*/  ISETP.NE.AND P0, PT, R6, 0x1d, PT ;  /* 0x0000001d0600780c */ /* 0x000fda0003f05270 */
[----:B------:R-:W-:Y:S05]  /*2dc0*/  @!P0 BRA `(.L_x_786) ;  /* 0x0000026000008947 */ /* 0x000fea0003800000 */
[----:B------:R-:W-:-:S13]  /*2dd0*/  ISETP.NE.AND P0, PT, R6, 0x2c, PT ;  /* 0x0000002c0600780c */ /* 0x000fda0003f05270 */
[----:B------:R-:W-:Y:S05]  /*2de0*/  @P0 BRA `(.L_x_758) ;  /* 0x0000010000000947 */ /* 0x000fea0003800000 */
[----:B------:R-:W-:Y:S01]  /*2df0*/  HADD2.F32 R3, -RZ, R0.H0_H0 ;  /* 0x20000000ff037230 */ /* 0x000fe20000004100 */
[----:B------:R-:W-:-:S04]  /*2e00*/  PLOP3.LUT P0, PT, PT, PT, PT, 0x80, 0x0 ;  /* 0x000000000000781c */ /* 0x000fc80003f0f070 */
        /* <DEDUP_REMOVED lines=14> */
.L_x_758:
        /* <DEDUP_REMOVED lines=20> */
.L_x_786:
[----:B------:R-:W-:-:S06]  /*3030*/  HADD2.F32 R2, -RZ, R0.H0_H0 ;  /* 0x20000000ff027230 */ /* 0x000fcc0000004100 */
[----:B------:R-:W0:Y:S02]  /*3040*/  F2I.U64.TRUNC R2, R2 ;  /* 0x0000000200027311 */ /* 0x000e24000020d800 */
[----:B0-----:R0:W-:Y:S01]  /*3050*/  STG.E.64 [R16.64], R2 ;  /* 0x0000000210007986 */ /* 0x0011e2000c101b24 */
[----:B------:R-:W-:Y:S05]  /*3060*/  BRA `(.L_x_759) ;  /* 0x0000003000007947 */ /* 0x000fea0003800000 */
.L_x_785:
[----:B------:R-:W-:-:S04]  /*3070*/  HADD2.F32 R0, -RZ, R0.H0_H0 ;  /* 0x20000000ff007230 */ /* 0x000fc80000004100 */
[----:B------:R-:W0:Y:S02]  /*3080*/  F2I.FTZ.U32.TRUNC.NTZ R3, R0 ;  /* 0x0000000000037305 */ /* 0x000e24000021f000 */
[----:B0-----:R0:W-:Y:S02]  /*3090*/  STG.E [R16.64], R3 ;  /* 0x0000000310007986 */ /* 0x0011e4000c101924 */
.L_x_759:
[----:B------:R-:W-:-:S05]  /*30a0*/  IMAD R18, R18, 0x200, R23 ;  /* 0x0000020012127824 */ /* 0x000fca00078e0217 */
[----:B------:R-:W-:Y:S02]  /*30b0*/  IADD3 R19, R18, 0x80, RZ ;  /* 0x0000008012137810 */ /* 0x000fe40007ffe0ff */
.L_x_718:
[----:B------:R-:W-:Y:S05]  /*30c0*/  BSYNC B6 ;  /* 0x0000000000067941 */ /* 0x000fea0003800000 */
.L_x_717:
        /* <DEDUP_REMOVED lines=231> */
.L_x_789:
        /* <DEDUP_REMOVED lines=20> */
.L_x_793:
[----:B------:R-:W2:Y:S02]  /*4080*/  LDG.E.U8 R2, [R2.64] ;  /* 0x0000002402027981 */ /* 0x000ea4000c1e1100 */
[----:B--2---:R-:W0:Y:S02]  /*4090*/  I2F.U16 R0, R2 ;  /* 0x0000000200007306 */ /* 0x004e240000101000 */
[----:B0-----:R-:W-:Y:S01]  /*40a0*/  F2FP.PACK_AB R0, RZ, R0 ;  /* 0x00000000ff00723e */ /* 0x001fe200000000ff */
[----:B------:R-:W-:Y:S05]  /*40b0*/  BRA `(.L_x_795) ;  /* 0x00000e1000007947 */ /* 0x000fea0003800000 */
.L_x_792:
        /* <DEDUP_REMOVED lines=10> */
.L_x_797:
[----:B------:R-:W2:Y:S02]  /*4160*/  LDG.E R2, [R2.64] ;  /* 0x0000002402027981 */ /* 0x000ea4000c1e1900 */
[----:B--2---:R-:W0:Y:S02]  /*4170*/  I2F R0, R2 ;  /* 0x0000000200007306 */ /* 0x004e240000201400 */
[----:B0-----:R-:W-:Y:S01]  /*4180*/  F2FP.PACK_AB R0, RZ, R0 ;  /* 0x00000000ff00723e */ /* 0x001fe200000000ff */
[----:B------:R-:W-:Y:S05]  /*4190*/  BRA `(.L_x_795) ;  /* 0x00000d3000007947 */ /* 0x000fea0003800000 */
.L_x_796:
[----:B------:R-:W2:Y:S02]  /*41a0*/  LDG.E.U16 R2, [R2.64] ;  /* 0x0000002402027981 */ /* 0x000ea4000c1e1500 */
[----:B--2---:R-:W0:Y:S02]  /*41b0*/  I2F.S16 R0, R2 ;  /* 0x0000000200007306 */ /* 0x004e240000101400 */
[----:B0-----:R-:W-:Y:S01]  /*41c0*/  F2FP.PACK_AB R0, RZ, R0 ;  /* 0x00000000ff00723e */ /* 0x001fe200000000ff */
[----:B------:R-:W-:Y:S05]  /*41d0*/  BRA `(.L_x_795) ;  /* 0x00000cf000007947 */ /* 0x000fea0003800000 */
.L_x_791:
        /* <DEDUP_REMOVED lines=9> */
.L_x_799:
[----:B------:R0:W5:Y:S01]  /*4270*/  LDG.E.U16 R0, [R2.64] ;  /* 0x0000002402007981 */ /* 0x000162000c1e1500 */
[----:B------:R-:W-:Y:S05]  /*4280*/  BRA `(.L_x_795) ;  /* 0x00000c4000007947 */ /* 0x000fea0003800000 */
.L_x_798:
        /* <DEDUP_REMOVED lines=9> */
.L_x_801:
[----:B------:R0:W5:Y:S01]  /*4320*/  LDG.E.U16 R0, [R2.64] ;  /* 0x0000002402007981 */ /* 0x000162000c1e1500 */
[----:B------:R-:W-:Y:S05]  /*4330*/  BRA `(.L_x_795) ;  /* 0x00000b9000007947 */ /* 0x000fea0003800000 */
.L_x_800:
[----:B------:R-:W2:Y:S02]  /*4340*/  LDG.E.64 R2, [R2.64] ;  /* 0x0000002402027981 */ /* 0x000ea4000c1e1b00 */
[----:B--2---:R-:W0:Y:S01]  /*4350*/  F2F.F32.F64 R0, R2 ;  /* 0x0000000200007310 */ /* 0x004e220000301000 */
[----:B------:R-:W0:-:S14]  /*4360*/  DSETP.GEU.AND P0, PT, |R2|, c[0x2][0x0], PT ;  /* 0x008000000200762a */ /* 0x000e1c0003f0e200 */
[----:B0-----:R-:W-:-:S05]  /*4370*/  @!P0 FMUL R0, R0, 1.175494350822287508e-38 ;  /* 0x0080000000008820 */ /* 0x001fca0000400000 */
[----:B------:R-:W-:Y:S01]  /*4380*/  F2FP.PACK_AB R0, RZ, R0 ;  /* 0x00000000ff00723e */ /* 0x000fe200000000ff */
[----:B------:R-:W-:Y:S05]  /*4390*/  BRA `(.L_x_795) ;  /* 0x00000b3000007947 */ /* 0x000fea0003800000 */
.L_x_790:
        /* <DEDUP_REMOVED lines=13> */
.L_x_804:
[----:B------:R-:W2:Y:S02]  /*4470*/  LDG.E.64 R2, [R2.64] ;  /* 0x0000002402027981 */ /* 0x000ea4000c1e1b00 */
[----:B--2---:R-:W0:Y:S01]  /*4480*/  F2F.F32.F64 R0, R2 ;  /* 0x0000000200007310 */ /* 0x004e220000301000 */
[----:B------:R-:W0:-:S14]  /*4490*/  DSETP.GEU.AND P0, PT, |R2|, c[0x2][0x0], PT ;  /* 0x008000000200762a */ /* 0x000e1c0003f0e200 */
[----:B0-----:R-:W-:-:S05]  /*44a0*/  @!P0 FMUL R0, R0, 1.175494350822287508e-38 ;  /* 0x0080000000008820 */ /* 0x001fca0000400000 */
[----:B------:R-:W-:Y:S01]  /*44b0*/  F2FP.PACK_AB R0, RZ, R0 ;  /* 0x00000000ff00723e */ /* 0x000fe200000000ff */
[----:B------:R-:W-:Y:S05]  /*44c0*/  BRA `(.L_x_795) ;  /* 0x00000a0000007947 */ /* 0x000fea0003800000 */
.L_x_803:
        /* <DEDUP_REMOVED lines=28> */
.L_x_806:
        /* <DEDUP_REMOVED lines=15> */
.L_x_805:
[----:B------:R-:W2:Y:S02]  /*4780*/  LDG.E.U16 R0, [R2.64] ;  /* 0x0000002402007981 */ /* 0x000ea4000c1e1500 */
[----:B--2---:R-:W-:-:S04]  /*4790*/  PRMT R0, RZ, 0x5410, R0 ;  /* 0x00005410ff007816 */ /* 0x004fc80000000000 */
[----:B------:R-:W-:Y:S01]  /*47a0*/  F2FP.PACK_AB R0, RZ, R0 ;  /* 0x00000000ff00723e */ /* 0x000fe200000000ff */
[----:B------:R-:W-:Y:S05]  /*47b0*/  BRA `(.L_x_795) ;  /* 0x0000071000007947 */ /* 0x000fea0003800000 */
.L_x_802:
        /* <DEDUP_REMOVED lines=12> */
.L_x_809:
        /* <DEDUP_REMOVED lines=21> */
.L_x_813:
[----:B------:R-:W-:Y:S05]  /*49d0*/  BSYNC B1 ;  /* 0x0000000000017941 */ /* 0x000fea0003800000 */
.L_x_812:
[----:B------:R-:W-:Y:S01]  /*49e0*/  LEA R3, R0, 0x3b800000, 0x17 ;  /* 0x3b80000000037811 */ /* 0x000fe200078eb8ff */
[----:B------:R-:W-:-:S05]  /*49f0*/  IMAD.SHL.U32 R0, R2, 0x100000, RZ ;  /* 0x0010000002007824 */ /* 0x000fca00078e00ff */
[----:B------:R-:W-:Y:S02]  /*4a00*/  LOP3.LUT R0, R3, R0, R4, 0xfe, !PT ;  /* 0x0000000003007212 */ /* 0x000fe400078efe04 */
.L_x_811:
[----:B------:R-:W-:Y:S05]  /*4a10*/  BSYNC B0 ;  /* 0x0000000000007941 */ /* 0x000fea0003800000 */
.L_x_810:
[----:B------:R-:W-:Y:S01]  /*4a20*/  F2FP.PACK_AB R0, RZ, R0 ;  /* 0x00000000ff00723e */ /* 0x000fe200000000ff */
[----:B------:R-:W-:Y:S05]  /*4a30*/  BRA `(.L_x_795) ;  /* 0x0000049000007947 */ /* 0x000fea0003800000 */
.L_x_808:
        /* <DEDUP_REMOVED lines=21> */
.L_x_817:
[----:B------:R-:W-:Y:S05]  /*4b90*/  BSYNC B1 ;  /* 0x0000000000017941 */ /* 0x000fea0003800000 */
.L_x_816:
[----:B------:R-:W-:Y:S01]  /*4ba0*/  LEA R3, R0, 0x37800000, 0x17 ;  /* 0x3780000000037811 */ /* 0x000fe200078eb8ff */
[----:B------:R-:W-:-:S05]  /*4bb0*/  IMAD.SHL.U32 R0, R2, 0x200000, RZ ;  /* 0x0020000002007824 */ /* 0x000fca00078e00ff */
[----:B------:R-:W-:Y:S02]  /*4bc0*/  LOP3.LUT R0, R3, R0, R4, 0xfe, !PT ;  /* 0x0000000003007212 */ /* 0x000fe400078efe04 */
.L_x_815:
[----:B------:R-:W-:Y:S05]  /*4bd0*/  BSYNC B0 ;  /* 0x0000000000007941 */ /* 0x000fea0003800000 */
.L_x_814:
[----:B------:R-:W-:Y:S01]  /*4be0*/  F2FP.PACK_AB R0, RZ, R0 ;  /* 0x00000000ff00723e */ /* 0x000fe200000000ff */
[----:B------:R-:W-:Y:S05]  /*4bf0*/  BRA `(.L_x_795) ;  /* 0x000002d000007947 */ /* 0x000fea0003800000 */
.L_x_807:
        /* <DEDUP_REMOVED lines=14> */
.L_x_821:
[----:B------:R-:W-:Y:S05]  /*4ce0*/  BSYNC B0 ;  /* 0x0000000000007941 */ /* 0x000fea0003800000 */
.L_x_820:
[----:B------:R-:W-:Y:S01]  /*4cf0*/  F2FP.PACK_AB R0, RZ, R0 ;  /* 0x00000000ff00723e */ /* 0x000fe200000000ff */
[----:B------:R-:W-:Y:S05]  /*4d00*/  BRA `(.L_x_795) ;  /* 0x000001c000007947 */ /* 0x000fea0003800000 */
.L_x_794:
        /* <DEDUP_REMOVED lines=21> */
.L_x_819:
[----:B------:R-:W2:Y:S02]  /*4e60*/  LDG.E.64 R2, [R2.64] ;  /* 0x0000002402027981 */ /* 0x000ea4000c1e1b00 */
[----:B--2---:R-:W0:Y:S02]  /*4e70*/  I2F.U64 R0, R2 ;  /* 0x0000000200007312 */ /* 0x004e240000301000 */
[----:B0-----:R-:W-:Y:S01]  /*4e80*/  F2FP.PACK_AB R0, RZ, R0 ;  /* 0x00000000ff00723e */ /* 0x001fe200000000ff */
[----:B------:R-:W-:Y:S05]  /*4e90*/  BRA `(.L_x_795) ;  /* 0x0000003000007947 */ /* 0x000fea0003800000 */
.L_x_818:
[----:B------:R-:W2:Y:S02]  /*4ea0*/  LDG.E R2, [R2.64] ;  /* 0x0000002402027981 */ /* 0x000ea4000c1e1900 */
[----:B--2---:R-:W0:Y:S02]  /*4eb0*/  I2F.U32 R0, R2 ;  /* 0x0000000200007306 */ /* 0x004e240000201000 */
[----:B0-----:R-:W-:-:S06]  /*4ec0*/  F2FP.PACK_AB R0, RZ, R0 ;  /* 0x00000000ff00723e */ /* 0x001fcc00000000ff */
.L_x_795:
        /* <DEDUP_REMOVED lines=43> */
.L_x_823:
[----:B------:R-:W-:Y:S05]  /*5180*/  BSYNC B0 ;  /* 0x0000000000007941 */ /* 0x000fea0003800000 */
.L_x_822:
        /* <DEDUP_REMOVED lines=15> */
.L_x_827:
[----:B------:R-:W-:-:S06]  /*5280*/  HADD2.F32 R3, -RZ, R0.H0_H0 ;  /* 0x20000000ff037230 */ /* 0x000fcc0000004100 */
[----:B------:R-:W0:Y:S02]  /*5290*/  F2I.S64.TRUNC R2, R3 ;  /* 0x0000000300027311 */ /* 0x000e24000020d900 */
[----:B0-----:R0:W-:Y:S01]  /*52a0*/  STG.E.U8 [R16.64], R2 ;  /* 0x0000000210007986 */ /* 0x0011e2000c101124 */
[----:B------:R-:W-:Y:S05]  /*52b0*/  BRA `(.L_x_829) ;  /* 0x00000e4000007947 */ /* 0x000fea0003800000 */
.L_x_826:
        /* <DEDUP_REMOVED lines=10> */
.L_x_831:
[----:B------:R-:W-:-:S04]  /*5360*/  HADD2.F32 R0, -RZ, R0.H0_H0 ;  /* 0x20000000ff007230 */ /* 0x000fc80000004100 */
[----:B------:R-:W0:Y:S02]  /*5370*/  F2I.FTZ.TRUNC.NTZ R3, R0 ;  /* 0x0000000000037305 */ /* 0x000e24000021f100 */
[----:B0-----:R0:W-:Y:S01]  /*5380*/  STG.E [R16.64], R3 ;  /* 0x0000000310007986 */ /* 0x0011e2000c101924 */
[----:B------:R-:W-:Y:S05]  /*5390*/  BRA `(.L_x_829) ;  /* 0x00000d6000007947 */ /* 0x000fea0003800000 */
.L_x_830:
[----:B------:R-:W-:-:S04]  /*53a0*/  HADD2.F32 R0, -RZ, R0.H0_H0 ;  /* 0x20000000ff007230 */ /* 0x000fc80000004100 */
[----:B------:R-:W0:Y:S02]  /*53b0*/  F2I.FTZ.TRUNC.NTZ R3, R0 ;  /* 0x0000000000037305 */ /* 0x000e24000021f100 */
[----:B0-----:R0:W-:Y:S01]  /*53c0*/  STG.E.U16 [R16.64], R3 ;  /* 0x0000000310007986 */ /* 0x0011e2000c101524 */
[----:B------:R-:W-:Y:S05]  /*53d0*/  BRA `(.L_x_829) ;  /* 0x00000d2000007947 */ /* 0x000fea0003800000 */
.L_x_825:
        /* <DEDUP_REMOVED lines=9> */
.L_x_833:
[----:B------:R0:W-:Y:S01]  /*5470*/  STG.E.U16 [R16.64], R0 ;  /* 0x0000000010007986 */ /* 0x0001e2000c101524 */
[----:B------:R-:W-:Y:S05]  /*5480*/  BRA `(.L_x_829) ;  /* 0x00000c7000007947 */ /* 0x000fea0003800000 */
.L_x_832:
        /* <DEDUP_REMOVED lines=10> */
.L_x_835:
[----:B------:R-:W-:-:S05]  /*5530*/  HADD2.F32 R0, -RZ, R0.H0_H0 ;  /* 0x20000000ff007230 */ /* 0x000fca0000004100 */
[----:B------:R-:W-:-:S04]  /*5540*/  F2FP.PACK_AB R0, RZ, R0 ;  /* 0x00000000ff00723e */ /* 0x000fc800000000ff */
[----:B------:R-:W-:-:S05]  /*5550*/  PRMT R0, R0, 0x5410, RZ ;  /* 0x0000541000007816 */ /* 0x000fca00000000ff */
[----:B------:R0:W-:Y:S01]  /*5560*/  STG.E [R16.64], R0 ;  /* 0x0000000010007986 */ /* 0x0001e2000c101924 */
[----:B------:R-:W-:Y:S05]  /*5570*/  BRA `(.L_x_829) ;  /* 0x00000b8000007947 */ /* 0x000fea0003800000 */
.L_x_834:
[----:B------:R-:W-:-:S05]  /*5580*/  HADD2.F32 R2, -RZ, R0.H0_H0 ;  /* 0x20000000ff027230 */ /* 0x000fca0000004100 */
[----:B------:R-:W-:-:S06]  /*5590*/  FMUL.FTZ R2, R2, 1 ;  /* 0x3f80000002027820 */ /* 0x000fcc0000410000 */
[----:B------:R-:W0:Y:S02]  /*55a0*/  F2F.F64.F32 R2, R2 ;  /* 0x0000000200027310 */ /* 0x000e240000201800 */
[----:B0-----:R0:W-:Y:S01]  /*55b0*/  STG.E.64 [R16.64], R2 ;  /* 0x0000000210007986 */ /* 0x0011e2000c101b24 */
[----:B------:R-:W-:Y:S05]  /*55c0*/  BRA `(.L_x_829) ;  /* 0x00000b3000007947 */ /* 0x000fea0003800000 */
.L_x_824:
        /* <DEDUP_REMOVED lines=13> */
.L_x_838:
[----:B------:R-:W-:Y:S01]  /*56a0*/  HADD2.F32 R0, -RZ, R0.H0_H0 ;  /* 0x20000000ff007230 */ /* 0x000fe20000004100 */
[----:B------:R-:W-:-:S04]  /*56b0*/  CS2R R6, SRZ ;  /* 0x0000000000067805 */ /* 0x000fc8000001ff00 */
[----:B------:R-:W-:-:S04]  /*56c0*/  FMUL.FTZ R0, R0, 1 ;  /* 0x3f80000000007820 */ /* 0x000fc80000410000 */
[----:B------:R-:W0:Y:S02]  /*56d0*/  F2F.F64.F32 R4, R0 ;  /* 0x0000000000047310 */ /* 0x000e240000201800 */
[----:B0-----:R0:W-:Y:S01]  /*56e0*/  STG.E.128 [R16.64], R4 ;  /* 0x0000000410007986 */ /* 0x0011e2000c101d24 */
[----:B------:R-:W-:Y:S05]  /*56f0*/  BRA `(.L_x_829) ;  /* 0x00000a0000007947 */ /* 0x000fea0003800000 */
.L_x_837:
        /* <DEDUP_REMOVED lines=21> */
.L_x_842:
[----:B------:R-:W-:Y:S05]  /*5850*/  BSYNC B0 ;  /* 0x0000000000007941 */ /* 0x000fea0003800000 */
.L_x_841:
[----:B------:R-:W-:-:S05]  /*5860*/  LOP3.LUT R3, R0, R3, RZ, 0xfc, !PT ;  /* 0x0000000300037212 */ /* 0x000fca00078efcff */
[----:B------:R0:W-:Y:S01]  /*5870*/  STG.E.U8 [R16.64], R3 ;  /* 0x0000000310007986 */ /* 0x0001e2000c101124 */
[----:B------:R-:W-:Y:S05]  /*5880*/  BRA `(.L_x_829) ;  /* 0x0000087000007947 */ /* 0x000fea0003800000 */
.L_x_840:
        /* <DEDUP_REMOVED lines=13> */
.L_x_844:
[----:B------:R-:W-:Y:S01]  /*5960*/  IMAD.MOV.U32 R0, RZ, RZ, 0x7f ;  /* 0x0000007fff007424 */ /* 0x000fe200078e00ff */
[----:B------:R-:W-:-:S04]  /*5970*/  ISETP.GT.U32.AND P0, PT, R2, 0x7f800000, PT ;  /* 0x7f8000000200780c */ /* 0x000fc80003f04070 */
[----:B------:R-:W-:-:S04]  /*5980*/  SEL R0, R0, 0x7c, P0 ;  /* 0x0000007c00007807 */ /* 0x000fc80000000000 */
.L_x_845:
[----:B------:R-:W-:Y:S05]  /*5990*/  BSYNC B0 ;  /* 0x0000000000007941 */ /* 0x000fea0003800000 */
.L_x_843:
[----:B------:R-:W-:-:S04]  /*59a0*/  LOP3.LUT R2, R3, 0x80000000, RZ, 0xc0, !PT ;  /* 0x8000000003027812 */ /* 0x000fc800078ec0ff */
[----:B------:R-:W-:-:S04]  /*59b0*/  SHF.R.U32.HI R3, RZ, 0x18, R2 ;  /* 0x00000018ff037819 */ /* 0x000fc80000011602 */
[----:B------:R-:W-:-:S05]  /*59c0*/  LOP3.LUT R3, R0, R3, RZ, 0xfc, !PT ;  /* 0x0000000300037212 */ /* 0x000fca00078efcff */
[----:B------:R0:W-:Y:S01]  /*59d0*/  STG.E.U8 [R16.64], R3 ;  /* 0x0000000310007986 */ /* 0x0001e2000c101124 */
[----:B------:R-:W-:Y:S05]  /*59e0*/  BRA `(.L_x_829) ;  /* 0x0000071000007947 */ /* 0x000fea0003800000 */
.L_x_839:
[----:B------:R-:W-:-:S05]  /*59f0*/  HADD2.F32 R0, -RZ, R0.H0_H0 ;  /* 0x20000000ff007230 */ /* 0x000fca0000004100 */
[----:B------:R-:W-:-:S05]  /*5a00*/  F2FP.BF16.PACK_AB R0, RZ, R0 ;  /* 0x00000000ff00723e */ /* 0x000fca00000010ff */
[----:B------:R0:W-:Y:S01]  /*5a10*/  STG.E.U16 [R16.64], R0 ;  /* 0x0000000010007986 */ /* 0x0001e2000c101524 */
[----:B------:R-:W-:Y:S05]  /*5a20*/  BRA `(.L_x_829) ;  /* 0x000006d000007947 */ /* 0x000fea0003800000 */
.L_x_836:
        /* <DEDUP_REMOVED lines=12> */
.L_x_848:
        /* <DEDUP_REMOVED lines=17> */
.L_x_851:
[----:B------:R-:W-:-:S04]  /*5c00*/  LOP3.LUT R2, R3, 0x80000000, RZ, 0xc0, !PT ;  /* 0x8000000003027812 */ /* 0x000fc800078ec0ff */
[----:B------:R-:W-:-:S04]  /*5c10*/  SHF.R.U32.HI R3, RZ, 0x18, R2 ;  /* 0x00000018ff037819 */ /* 0x000fc80000011602 */
[----:B------:R-:W-:-:S04]  /*5c20*/  LOP3.LUT R0, R0, R3, RZ, 0xfc, !PT ;  /* 0x0000000300007212 */ /* 0x000fc800078efcff */
[----:B------:R-:W-:Y:S02]  /*5c30*/  PRMT R8, R0, 0x7610, R8 ;  /* 0x0000761000087816 */ /* 0x000fe40000000008 */
.L_x_850:
[----:B------:R-:W-:Y:S05]  /*5c40*/  BSYNC B0 ;  /* 0x0000000000007941 */ /* 0x000fea0003800000 */
.L_x_849:
[----:B------:R0:W-:Y:S01]  /*5c50*/  STG.E.U8 [R16.64], R8 ;  /* 0x0000000810007986 */ /* 0x0001e2000c101124 */
[----:B------:R-:W-:Y:S05]  /*5c60*/  BRA `(.L_x_829) ;  /* 0x0000049000007947 */ /* 0x000fea0003800000 */
.L_x_847:
        /* <DEDUP_REMOVED lines=17> */
.L_x_854:
[----:B------:R-:W-:-:S04]  /*5d80*/  LOP3.LUT R2, R3, 0x80000000, RZ, 0xc0, !PT ;  /* 0x8000000003027812 */ /* 0x000fc800078ec0ff */
[----:B------:R-:W-:-:S04]  /*5d90*/  SHF.R.U32.HI R3, RZ, 0x18, R2 ;  /* 0x00000018ff037819 */ /* 0x000fc80000011602 */
[----:B------:R-:W-:-:S04]  /*5da0*/  LOP3.LUT R0, R0, R3, RZ, 0xfc, !PT ;  /* 0x0000000300007212 */ /* 0x000fc800078efcff */
[----:B------:R-:W-:Y:S02]  /*5db0*/  PRMT R8, R0, 0x7610, R8 ;  /* 0x0000761000087816 */ /* 0x000fe40000000008 */
.L_x_853:
[----:B------:R-:W-:Y:S05]  /*5dc0*/  BSYNC B0 ;  /* 0x0000000000007941 */ /* 0x000fea0003800000 */
.L_x_852:
[----:B------:R0:W-:Y:S01]  /*5dd0*/  STG.E.U8 [R16.64], R8 ;  /* 0x0000000810007986 */ /* 0x0001e2000c101124 */
[----:B------:R-:W-:Y:S05]  /*5de0*/  BRA `(.L_x_829) ;  /* 0x0000031000007947 */ /* 0x000fea0003800000 */
.L_x_846:
        /* <DEDUP_REMOVED lines=22> */
.L_x_828:
        /* <DEDUP_REMOVED lines=20> */
.L_x_856:
[----:B------:R-:W-:-:S06]  /*6090*/  HADD2.F32 R2, -RZ, R0.H0_H0 ;  /* 0x20000000ff027230 */ /* 0x000fcc0000004100 */
[----:B------:R-:W0:Y:S02]  /*60a0*/  F2I.U64.TRUNC R2, R2 ;  /* 0x0000000200027311 */ /* 0x000e24000020d800 */
[----:B0-----:R0:W-:Y:S01]  /*60b0*/  STG.E.64 [R16.64], R2 ;  /* 0x0000000210007986 */ /* 0x0011e2000c101b24 */
[----:B------:R-:W-:Y:S05]  /*60c0*/  BRA `(.L_x_829) ;  /* 0x0000003000007947 */ /* 0x000fea0003800000 */
.L_x_855:
[----:B------:R-:W-:-:S04]  /*60d0*/  HADD2.F32 R0, -RZ, R0.H0_H0 ;  /* 0x20000000ff007230 */ /* 0x000fc80000004100 */
[----:B------:R-:W0:Y:S02]  /*60e0*/  F2I.FTZ.U32.TRUNC.NTZ R3, R0 ;  /* 0x0000000000037305 */ /* 0x000e24000021f000 */
[----:B0-----:R0:W-:Y:S02]  /*60f0*/  STG.E [R16.64], R3 ;  /* 0x0000000310007986 */ /* 0x0011e4000c101924 */
.L_x_829:
        /* <DEDUP_REMOVED lines=231> */
.L_x_857:
        /* <DEDUP_REMOVED lines=20> */
.L_x_861:
[----:B------:R-:W2:Y:S02]  /*70b0*/  LDG.E.U8 R2, [R2.64] ;  /* 0x0000002402027981 */ /* 0x000ea4000c1e1100 */
[----:B--2---:R-:W0:Y:S02]  /*70c0*/  I2F.U16 R0, R2 ;  /* 0x0000000200007306 */ /* 0x004e240000101000 */
[----:B0-----:R-:W-:Y:S01]  /*70d0*/  F2FP.PACK_AB R0, RZ, R0 ;  /* 0x00000000ff00723e */ /* 0x001fe200000000ff */
[----:B------:R-:W-:Y:S05]  /*70e0*/  BRA `(.L_x_863) ;  /* 0x00000e1000007947 */ /* 0x000fea0003800000 */
.L_x_860:
        /* <DEDUP_REMOVED lines=10> */
.L_x_865:
[----:B------:R-:W2:Y:S02]  /*7190*/  LDG.E R2, [R2.64] ;  /* 0x0000002402027981 */ /* 0x000ea4000c1e1900 */
[----:B--2---:R-:W0:Y:S02]  /*71a0*/  I2F R0, R2 ;  /* 0x0000000200007306 */ /* 0x004e240000201400 */
[----:B0-----:R-:W-:Y:S01]  /*71b0*/  F2FP.PACK_AB R0, RZ, R0 ;  /* 0x00000000ff00723e */ /* 0x001fe200000000ff */
[----:B------:R-:W-:Y:S05]  /*71c0*/  BRA `(.L_x_863) ;  /* 0x00000d3000007947 */ /* 0x000fea0003800000 */
.L_x_864:
[----:B------:R-:W2:Y:S02]  /*71d0*/  LDG.E.U16 R2, [R2.64] ;  /* 0x0000002402027981 */ /* 0x000ea4000c1e1500 */
[----:B--2---:R-:W0:Y:S02]  /*71e0*/  I2F.S16 R0, R2 ;  /* 0x0000000200007306 */ /* 0x004e240000101400 */
[----:B0-----:R-:W-:Y:S01]  /*71f0*/  F2FP.PACK_AB R0, RZ, R0 ;  /* 0x00000000ff00723e */ /* 0x001fe200000000ff */
[----:B------:R-:W-:Y:S05]  /*7200*/  BRA `(.L_x_863) ;  /* 0x00000cf000007947 */ /* 0x000fea0003800000 */
.L_x_859:
        /* <DEDUP_REMOVED lines=9> */
.L_x_867:
[----:B------:R0:W5:Y:S01]  /*72a0*/  LDG.E.U16 R0, [R2.64] ;  /* 0x0000002402007981 */ /* 0x000162000c1e1500 */
[----:B------:R-:W-:Y:S05]  /*72b0*/  BRA `(.L_x_863) ;  /* 0x00000c4000007947 */ /* 0x000fea0003800000 */
.L_x_866:
        /* <DEDUP_REMOVED lines=9> */
.L_x_869:
[----:B------:R0:W5:Y:S01]  /*7350*/  LDG.E.U16 R0, [R2.64] ;  /* 0x0000002402007981 */ /* 0x000162000c1e1500 */
[----:B------:R-:W-:Y:S05]  /*7360*/  BRA `(.L_x_863) ;  /* 0x00000b9000007947 */ /* 0x000fea0003800000 */
.L_x_868:
[----:B------:R-:W2:Y:S02]  /*7370*/  LDG.E.64 R2, [R2.64] ;  /* 0x0000002402027981 */ /* 0x000ea4000c1e1b00 */
[----:B--2---:R-:W0:Y:S01]  /*7380*/  F2F.F32.F64 R0, R2 ;  /* 0x0000000200007310 */ /* 0x004e220000301000 */
[----:B------:R-:W0:-:S14]  /*7390*/  DSETP.GEU.AND P0, PT, |R2|, c[0x2][0x0], PT ;  /* 0x008000000200762a */ /* 0x000e1c0003f0e200 */
[----:B0-----:R-:W-:-:S05]  /*73a0*/  @!P0 FMUL R0, R0, 1.175494350822287508e-38 ;  /* 0x0080000000008820 */ /* 0x001fca0000400000 */
[----:B------:R-:W-:Y:S01]  /*73b0*/  F2FP.PACK_AB R0, RZ, R0 ;  /* 0x00000000ff00723e */ /* 0x000fe200000000ff */
[----:B------:R-:W-:Y:S05]  /*73c0*/  BRA `(.L_x_863) ;  /* 0x00000b3000007947 */ /* 0x000fea0003800000 */
.L_x_858:
        /* <DEDUP_REMOVED lines=13> */
.L_x_872:
[----:B------:R-:W2:Y:S02]  /*74a0*/  LDG.E.64 R2, [R2.64] ;  /* 0x0000002402027981 */ /* 0x000ea4000c1e1b00 */
[----:B--2---:R-:W0:Y:S01]  /*74b0*/  F2F.F32.F64 R0, R2 ;  /* 0x0000000200007310 */ /* 0x004e220000301000 */
[----:B------:R-:W0:-:S14]  /*74c0*/  DSETP.GEU.AND P0, PT, |R2|, c[0x2][0x0], PT ;  /* 0x008000000200762a */ /* 0x000e1c0003f0e200 */
[----:B0-----:R-:W-:-:S05]  /*74d0*/  @!P0 FMUL R0, R0, 1.175494350822287508e-38 ;  /* 0x0080000000008820 */ /* 0x001fca0000400000 */
[----:B------:R-:W-:Y:S01]  /*74e0*/  F2FP.PACK_AB R0, RZ, R0 ;  /* 0x00000000ff00723e */ /* 0x000fe200000000ff */
[----:B------:R-:W-:Y:S05]  /*74f0*/  BRA `(.L_x_863) ;  /* 0x00000a0000007947 */ /* 0x000fea0003800000 */
.L_x_871:
        /* <DEDUP_REMOVED lines=28> */
.L_x_874:
        /* <DEDUP_REMOVED lines=15> */
.L_x_873:
[----:B------:R-:W2:Y:S02]  /*77b0*/  LDG.E.U16 R0, [R2.64] ;  /* 0x0000002402007981 */ /* 0x000ea4000c1e1500 */
[----:B--2---:R-:W-:-:S04]  /*77c0*/  PRMT R0, RZ, 0x5410, R0 ;  /* 0x00005410ff007816 */ /* 0x004fc80000000000 */
[----:B------:R-:W-:Y:S01]  /*77d0*/  F2FP.PACK_AB R0, RZ, R0 ;  /* 0x00000000ff00723e */ /* 0x000fe200000000ff */
[----:B------:R-:W-:Y:S05]  /*77e0*/  BRA `(.L_x_863) ;  /* 0x0000071000007947 */ /* 0x000fea0003800000 */
.L_x_870:
        /* <DEDUP_REMOVED lines=12> */
.L_x_877:
        /* <DEDUP_REMOVED lines=21> */
.L_x_881:
[----:B------:R-:W-:Y:S05]  /*7a00*/  BSYNC B1 ;  /* 0x0000000000017941 */ /* 0x000fea0003800000 */
.L_x_880:
[----:B------:R-:W-:Y:S01]  /*7a10*/  LEA R3, R0, 0x3b800000, 0x17 ;  /* 0x3b80000000037811 */ /* 0x000fe200078eb8ff */
[----:B------:R-:W-:-:S05]  /*7a20*/  IMAD.SHL.U32 R0, R2, 0x100000, RZ ;  /* 0x0010000002007824 */ /* 0x000fca00078e00ff */
[----:B------:R-:W-:Y:S02]  /*7a30*/  LOP3.LUT R0, R3, R0, R4, 0xfe, !PT ;  /* 0x0000000003007212 */ /* 0x000fe400078efe04 */
.L_x_879:
[----:B------:R-:W-:Y:S05]  /*7a40*/  BSYNC B0 ;  /* 0x0000000000007941 */ /* 0x000fea0003800000 */
.L_x_878:
[----:B------:R-:W-:Y:S01]  /*7a50*/  F2FP.PACK_AB R0, RZ, R0 ;  /* 0x00000000ff00723e */ /* 0x000fe200000000ff */
[----:B------:R-:W-:Y:S05]  /*7a60*/  BRA `(.L_x_863) ;  /* 0x0000049000007947 */ /* 0x000fea0003800000 */
.L_x_876:
        /* <DEDUP_REMOVED lines=21> */
.L_x_885:
[----:B------:R-:W-:Y:S05]  /*7bc0*/  BSYNC B1 ;  /* 0x0000000000017941 */ /* 0x000fea0003800000 */
.L_x_884:
[----:B------:R-:W-:Y:S01]  /*7bd0*/  LEA R3, R0, 0x37800000, 0x17 ;  /* 0x3780000000037811 */ /* 0x000fe200078eb8ff */
[----:B------:R-:W-:-:S05]  /*7be0*/  IMAD.SHL.U32 R0, R2, 0x200000, RZ ;  /* 0x0020000002007824 */ /* 0x000fca00078e00ff */
[----:B------:R-:W-:Y:S02]  /*7bf0*/  LOP3.LUT R0, R3, R0, R4, 0xfe, !PT ;  /* 0x0000000003007212 */ /* 0x000fe400078efe04 */
.L_x_883:
[----:B------:R-:W-:Y:S05]  /*7c00*/  BSYNC B0 ;  /* 0x0000000000007941 */ /* 0x000fea0003800000 */
.L_x_882:
[----:B------:R-:W-:Y:S01]  /*7c10*/  F2FP.PACK_AB R0, RZ, R0 ;  /* 0x00000000ff00723e */ /* 0x000fe200000000ff */
[----:B------:R-:W-:Y:S05]  /*7c20*/  BRA `(.L_x_863) ;  /* 0x000002d000007947 */ /* 0x000fea0003800000 */
.L_x_875:
        /* <DEDUP_REMOVED lines=14> */
.L_x_889:
[----:B------:R-:W-:Y:S05]  /*7d10*/  BSYNC B0 ;  /* 0x0000000000007941 */ /* 0x000fea0003800000 */
.L_x_888:
[----:B------:R-:W-:Y:S01]  /*7d20*/  F2FP.PACK_AB R0, RZ, R0 ;  /* 0x00000000ff00723e */ /* 0x000fe200000000ff */
[----:B------:R-:W-:Y:S05]  /*7d30*/  BRA `(.L_x_863) ;  /* 0x000001c000007947 */ /* 0x000fea0003800000 */
.L_x_862:
        /* <DEDUP_REMOVED lines=21> */
.L_x_887:
[----:B------:R-:W2:Y:S02]  /*7e90*/  LDG.E.64 R2, [R2.64] ;  /* 0x0000002402027981 */ /* 0x000ea4000c1e1b00 */
[----:B--2---:R-:W0:Y:S02]  /*7ea0*/  I2F.U64 R0, R2 ;  /* 0x0000000200007312 */ /* 0x004e240000301000 */
[----:B0-----:R-:W-:Y:S01]  /*7eb0*/  F2FP.PACK_AB R0, RZ, R0 ;  /* 0x00000000ff00723e */ /* 0x001fe200000000ff */
[----:B------:R-:W-:Y:S05]  /*7ec0*/  BRA `(.L_x_863) ;  /* 0x0000003000007947 */ /* 0x000fea0003800000 */
.L_x_886:
[----:B------:R-:W2:Y:S02]  /*7ed0*/  LDG.E R2, [R2.64] ;  /* 0x0000002402027981 */ /* 0x000ea4000c1e1900 */
[----:B--2---:R-:W0:Y:S02]  /*7ee0*/  I2F.U32 R0, R2 ;  /* 0x0000000200007306 */ /* 0x004e240000201000 */
[----:B0-----:R-:W-:-:S06]  /*7ef0*/  F2FP.PACK_AB R0, RZ, R0 ;  /* 0x00000000ff00723e */ /* 0x001fcc00000000ff */
.L_x_863:
        /* <DEDUP_REMOVED lines=43> */
.L_x_891:
[----:B------:R-:W-:Y:S05]  /*81b0*/  BSYNC B0 ;  /* 0x0000000000007941 */ /* 0x000fea0003800000 */
.L_x_890:
        /* <DEDUP_REMOVED lines=15> */
.L_x_895:
[----:B------:R-:W-:-:S06]  /*82b0*/  HADD2.F32 R3, -RZ, R0.H0_H0 ;  /* 0x20000000ff037230 */ /* 0x000fcc0000004100 */
[----:B------:R-:W0:Y:S02]  /*82c0*/  F2I.S64.TRUNC R2, R3 ;  /* 0x0000000300027311 */ /* 0x000e24000020d900 */
[----:B0-----:R0:W-:Y:S01]  /*82d0*/  STG.E.U8 [R16.64], R2 ;  /* 0x0000000210007986 */ /* 0x0011e2000c101124 */
[----:B------:R-:W-:Y:S05]  /*82e0*/  BRA `(.L_x_897) ;  /* 0x00000e4000007947 */ /* 0x000fea0003800000 */
.L_x_894:
        /* <DEDUP_REMOVED lines=10> */
.L_x_899:
[----:B------:R-:W-:-:S04]  /*8390*/  HADD2.F32 R0, -RZ, R0.H0_H0 ;  /* 0x20000000ff007230 */ /* 0x000fc80000004100 */
[----:B------:R-:W0:Y:S02]  /*83a0*/  F2I.FTZ.TRUNC.NTZ R3, R0 ;  /* 0x0000000000037305 */ /* 0x000e24000021f100 */
[----:B0-----:R0:W-:Y:S01]  /*83b0*/  STG.E [R16.64], R3 ;  /* 0x0000000310007986 */ /* 0x0011e2000c101924 */
[----:B------:R-:W-:Y:S05]  /*83c0*/  BRA `(.L_x_897) ;  /* 0x00000d6000007947 */ /* 0x000fea0003800000 */
.L_x_898:
[----:B------:R-:W-:-:S04]  /*83d0*/  HADD2.F32 R0, -RZ, R0.H0_H0 ;  /* 0x20000000ff007230 */ /* 0x000fc80000004100 */
[----:B------:R-:W0:Y:S02]  /*83e0*/  F2I.FTZ.TRUNC.NTZ R3, R0 ;  /* 0x0000000000037305 */ /* 0x000e24000021f100 */
[----:B0-----:R0:W-:Y:S01]  /*83f0*/  STG.E.U16 [R16.64], R3 ;  /* 0x0000000310007986 */ /* 0x0011e2000c101524 */
[----:B------:R-:W-:Y:S05]  /*8400*/  BRA `(.L_x_897) ;  /* 0x00000d2000007947 */ /* 0x000fea0003800000 */
.L_x_893:
        /* <DEDUP_REMOVED lines=9> */
.L_x_901:
[----:B------:R0:W-:Y:S01]  /*84a0*/  STG.E.U16 [R16.64], R0 ;  /* 0x0000000010007986 */ /* 0x0001e2000c101524 */
[----:B------:R-:W-:Y:S05]  /*84b0*/  BRA `(.L_x_897) ;  /* 0x00000c7000007947 */ /* 0x000fea0003800000 */
.L_x_900:
        /* <DEDUP_REMOVED lines=10> */
.L_x_903:
[----:B------:R-:W-:-:S05]  /*8560*/  HADD2.F32 R0, -RZ, R0.H0_H0 ;  /* 0x20000000ff007230 */ /* 0x000fca0000004100 */
[----:B------:R-:W-:-:S04]  /*8570*/  F2FP.PACK_AB R0, RZ, R0 ;  /* 0x00000000ff00723e */ /* 0x000fc800000000ff */
[----:B------:R-:W-:-:S05]  /*8580*/  PRMT R0, R0, 0x5410, RZ ;  /* 0x0000541000007816 */ /* 0x000fca00000000ff */
[----:B------:R0:W-:Y:S01]  /*8590*/  STG.E [R16.64], R0 ;  /* 0x0000000010007986 */ /* 0x0001e2000c101924 */
[----:B------:R-:W-:Y:S05]  /*85a0*/  BRA `(.L_x_897) ;  /* 0x00000b8000007947 */ /* 0x000fea0003800000 */
.L_x_902:
[----:B------:R-:W-:-:S05]  /*85b0*/  HADD2.F32 R2, -RZ, R0.H0_H0 ;  /* 0x20000000ff027230 */ /* 0x000fca0000004100 */
[----:B------:R-:W-:-:S06]  /*85c0*/  FMUL.FTZ R2, R2, 1 ;  /* 0x3f80000002027820 */ /* 0x000fcc0000410000 */
[----:B------:R-:W0:Y:S02]  /*85d0*/  F2F.F64.F32 R2, R2 ;  /* 0x0000000200027310 */ /* 0x000e240000201800 */
[----:B0-----:R0:W-:Y:S01]  /*85e0*/  STG.E.64 [R16.64], R2 ;  /* 0x0000000210007986 */ /* 0x0011e2000c101b24 */
[----:B------:R-:W-:Y:S05]  /*85f0*/  BRA `(.L_x_897) ;  /* 0x00000b3000007947 */ /* 0x000fea0003800000 */
.L_x_892:
        /* <DEDUP_REMOVED lines=13> */
.L_x_906:
[----:B------:R-:W-:Y:S01]  /*86d0*/  HADD2.F32 R0, -RZ, R0.H0_H0 ;  /* 0x20000000ff007230 */ /* 0x000fe20000004100 */
[----:B------:R-:W-:-:S04]  /*86e0*/  CS2R R6, SRZ ;  /* 0x0000000000067805 */ /* 0x000fc8000001ff00 */
[----:B------:R-:W-:-:S04]  /*86f0*/  FMUL.FTZ R0, R0, 1 ;  /* 0x3f80000000007820 */ /* 0x000fc80000410000 */
[----:B------:R-:W0:Y:S02]  /*8700*/  F2F.F64.F32 R4, R0 ;  /* 0x0000000000047310 */ /* 0x000e240000201800 */
[----:B0-----:R0:W-:Y:S01]  /*8710*/  STG.E.128 [R16.64], R4 ;  /* 0x0000000410007986 */ /* 0x0011e2000c101d24 */
[----:B------:R-:W-:Y:S05]  /*8720*/  BRA `(.L_x_897) ;  /* 0x00000a0000007947 */ /* 0x000fea0003800000 */
.L_x_905:
        /* <DEDUP_REMOVED lines=21> */
.L_x_910:
[----:B------:R-:W-:Y:S05]  /*8880*/  BSYNC B0 ;  /* 0x0000000000007941 */ /* 0x000fea0003800000 */
.L_x_909:
[----:B------:R-:W-:-:S05]  /*8890*/  LOP3.LUT R3, R0, R3, RZ, 0xfc, !PT ;  /* 0x0000000300037212 */ /* 0x000fca00078efcff */
[----:B------:R0:W-:Y:S01]  /*88a0*/  STG.E.U8 [R16.64], R3 ;  /* 0x0000000310007986 */ /* 0x0001e2000c101124 */
[----:B------:R-:W-:Y:S05]  /*88b0*/  BRA `(.L_x_897) ;  /* 0x0000087000007947 */ /* 0x000fea0003800000 */
.L_x_908:
        /* <DEDUP_REMOVED lines=13> */
.L_x_912:
[----:B------:R-:W-:Y:S01]  /*8990*/  IMAD.MOV.U32 R0, RZ, RZ, 0x7f ;  /* 0x0000007fff007424 */ /* 0x000fe200078e00ff */
[----:B------:R-:W-:-:S04]  /*89a0*/  ISETP.GT.U32.AND P0, PT, R2, 0x7f800000, PT ;  /* 0x7f8000000200780c */ /* 0x000fc80003f04070 */
[----:B------:R-:W-:-:S04]  /*89b0*/  SEL R0, R0, 0x7c, P0 ;  /* 0x0000007c00007807 */ /* 0x000fc80000000000 */
.L_x_913:
[----:B------:R-:W-:Y:S05]  /*89c0*/  BSYNC B0 ;  /* 0x0000000000007941 */ /* 0x000fea0003800000 */
.L_x_911:
[----:B------:R-:W-:-:S04]  /*89d0*/  LOP3.LUT R2, R3, 0x80000000, RZ, 0xc0, !PT ;  /* 0x8000000003027812 */ /* 0x000fc800078ec0ff */
[----:B------:R-:W-:-:S04]  /*89e0*/  SHF.R.U32.HI R3, RZ, 0x18, R2 ;  /* 0x00000018ff037819 */ /* 0x000fc80000011602 */
[----:B------:R-:W-:-:S05]  /*89f0*/  LOP3.LUT R3, R0, R3, RZ, 0xfc, !PT ;  /* 0x0000000300037212 */ /* 0x000fca00078efcff */
[----:B------:R0:W-:Y:S01]  /*8a00*/  STG.E.U8 [R16.64], R3 ;  /* 0x0000000310007986 */ /* 0x0001e2000c101124 */
[----:B------:R-:W-:Y:S05]  /*8a10*/  BRA `(.L_x_897) ;  /* 0x0000071000007947 */ /* 0x000fea0003800000 */
.L_x_907:
[----:B------:R-:W-:-:S05]  /*8a20*/  HADD2.F32 R0, -RZ, R0.H0_H0 ;  /* 0x20000000ff007230 */ /* 0x000fca0000004100 */
[----:B------:R-:W-:-:S05]  /*8a30*/  F2FP.BF16.PACK_AB R0, RZ, R0 ;  /* 0x00000000ff00723e */ /* 0x000fca00000010ff */
[----:B------:R0:W-:Y:S01]  /*8a40*/  STG.E.U16 [R16.64], R0 ;  /* 0x0000000010007986 */ /* 0x0001e2000c101524 */
[----:B------:R-:W-:Y:S05]  /*8a50*/  BRA `(.L_x_897) ;  /* 0x000006d000007947 */ /* 0x000fea0003800000 */
.L_x_904:
        /* <DEDUP_REMOVED lines=12> */
.L_x_916:
        /* <DEDUP_REMOVED lines=17> */
.L_x_919:
[----:B------:R-:W-:-:S04]  /*8c30*/  LOP3.LUT R2, R3, 0x80000000, RZ, 0xc0, !PT ;  /* 0x8000000003027812 */ /* 0x000fc800078ec0ff */
[----:B------:R-:W-:-:S04]  /*8c40*/  SHF.R.U32.HI R3, RZ, 0x18, R2 ;  /* 0x00000018ff037819 */ /* 0x000fc80000011602 */
[----:B------:R-:W-:-:S04]  /*8c50*/  LOP3.LUT R0, R0, R3, RZ, 0xfc, !PT ;  /* 0x0000000300007212 */ /* 0x000fc800078efcff */
[----:B------:R-:W-:Y:S02]  /*8c60*/  PRMT R8, R0, 0x7610, R8 ;  /* 0x0000761000087816 */ /* 0x000fe40000000008 */
.L_x_918:
[----:B------:R-:W-:Y:S05]  /*8c70*/  BSYNC B0 ;  /* 0x0000000000007941 */ /* 0x000fea0003800000 */
.L_x_917:
[----:B------:R0:W-:Y:S01]  /*8c80*/  STG.E.U8 [R16.64], R8 ;  /* 0x0000000810007986 */ /* 0x0001e2000c101124 */
[----:B------:R-:W-:Y:S05]  /*8c90*/  BRA `(.L_x_897) ;  /* 0x0000049000007947 */ /* 0x000fea0003800000 */
.L_x_915:
        /* <DEDUP_REMOVED lines=17> */
.L_x_922:
[----:B------:R-:W-:-:S04]  /*8db0*/  LOP3.LUT R2, R3, 0x80000000, RZ, 0xc0, !PT ;  /* 0x8000000003027812 */ /* 0x000fc800078ec0ff */
[----:B------:R-:W-:-:S04]  /*8dc0*/  SHF.R.U32.HI R3, RZ, 0x18, R2 ;  /* 0x00000018ff037819 */ /* 0x000fc80000011602 */
[----:B------:R-:W-:-:S04]  /*8dd0*/  LOP3.LUT R0, R0, R3, RZ, 0xfc, !PT ;  /* 0x0000000300007212 */ /* 0x000fc800078efcff */
[----:B------:R-:W-:Y:S02]  /*8de0*/  PRMT R8, R0, 0x7610, R8 ;  /* 0x0000761000087816 */ /* 0x000fe40000000008 */
.L_x_921:
[----:B------:R-:W-:Y:S05]  /*8df0*/  BSYNC B0 ;  /* 0x0000000000007941 */ /* 0x000fea0003800000 */
.L_x_920:
[----:B------:R0:W-:Y:S01]  /*8e00*/  STG.E.U8 [R16.64], R8 ;  /* 0x0000000810007986 */ /* 0x0001e2000c101124 */
[----:B------:R-:W-:Y:S05]  /*8e10*/  BRA `(.L_x_897) ;  /* 0x0000031000007947 */ /* 0x000fea0003800000 */
.L_x_914:
        /* <DEDUP_REMOVED lines=22> */
.L_x_896:
        /* <DEDUP_REMOVED lines=20> */
.L_x_924:
[----:B------:R-:W-:-:S06]  /*90c0*/  HADD2.F32 R2, -RZ, R0.H0_H0 ;  /* 0x20000000ff027230 */ /* 0x000fcc0000004100 */
[----:B------:R-:W0:Y:S02]  /*90d0*/  F2I.U64.TRUNC R2, R2 ;  /* 0x0000000200027311 */ /* 0x000e24000020d800 */
[----:B0-----:R0:W-:Y:S01]  /*90e0*/  STG.E.64 [R16.64], R2 ;  /* 0x0000000210007986 */ /* 0x0011e2000c101b24 */
[----:B------:R-:W-:Y:S05]  /*90f0*/  BRA `(.L_x_897) ;  /* 0x0000003000007947 */ /* 0x000fea0003800000 */
.L_x_923:
[----:B------:R-:W-:-:S04]  /*9100*/  HADD2.F32 R0, -RZ, R0.H0_H0 ;  /* 0x20000000ff007230 */ /* 0x000fc80000004100 */
[----:B------:R-:W0:Y:S02]  /*9110*/  F2I.FTZ.U32.TRUNC.NTZ R3, R0 ;  /* 0x0000000000037305 */ /* 0x000e24000021f000 */
[----:B0-----:R0:W-:Y:S02]  /*9120*/  STG.E [R16.64], R3 ;  /* 0x0000000310007986 */ /* 0x0011e4000c101924 */
.L_x_897:
[----:B------:R-:W-:Y:S02]  /*9130*/  IADD3 R19, R19, 0x80, RZ ;  /* 0x0000008013137810 */ /* 0x000fe40007ffe0ff */
.L_x_788:
[----:B------:R-:W-:Y:S05]  /*9140*/  BSYNC B6 ;  /* 0x0000000000067941 */ /* 0x000fea0003800000 */
.L_x_787:
        /* <DEDUP_REMOVED lines=230> */
.L_x_925:
        /* <DEDUP_REMOVED lines=20> */
.L_x_929:
[----:B------:R-:W2:Y:S02]  /*a0f0*/  LDG.E.U8 R2, [R2.64] ;  /* 0x0000002402027981 */ /* 0x000ea4000c1e1100 */
[----:B--2---:R-:W0:Y:S02]  /*a100*/  I2F.U16 R0, R2 ;  /* 0x0000000200007306 */ /* 0x004e240000101000 */
[----:B0-----:R-:W-:Y:S01]  /*a110*/  F2FP.PACK_AB R0, RZ, R0 ;  /* 0x00000000ff00723e */ /* 0x001fe200000000ff */
[----:B------:R-:W-:Y:S05]  /*a120*/  BRA `(.L_x_931) ;  /* 0x00000e1000007947 */ /* 0x000fea0003800000 */
.L_x_928:
        /* <DEDUP_REMOVED lines=10> */
.L_x_933:
[----:B------:R-:W2:Y:S02]  /*a1d0*/  LDG.E R2, [R2.64] ;  /* 0x0000002402027981 */ /* 0x000ea4000c1e1900 */
[----:B--2---:R-:W0:Y:S02]  /*a1e0*/  I2F R0, R2 ;  /* 0x0000000200007306 */ /* 0x004e240000201400 */
[----:B0-----:R-:W-:Y:S01]  /*a1f0*/  F2FP.PACK_AB R0, RZ, R0 ;  /* 0x00000000ff00723e */ /* 0x001fe200000000ff */
[----:B------:R-:W-:Y:S05]  /*a200*/  BRA `(.L_x_931) ;  /* 0x00000d3000007947 */ /* 0x000fea0003800000 */
.L_x_932:
[----:B------:R-:W2:Y:S02]  /*a210*/  LDG.E.U16 R2, [R2.64] ;  /* 0x0000002402027981 */ /* 0x000ea4000c1e1500 */
[----:B--2---:R-:W0:Y:S02]  /*a220*/  I2F.S16 R0, R2 ;  /* 0x0000000200007306 */ /* 0x004e240000101400 */
[----:B0-----:R-:W-:Y:S01]  /*a230*/  F2FP.PACK_AB R0, RZ, R0 ;  /* 0x00000000ff00723e */ /* 0x001fe200000000ff */
[----:B------:R-:W-:Y:S05]  /*a240*/  BRA `(.L_x_931) ;  /* 0x00000cf000007947 */ /* 0x000fea0003800000 */
.L_x_927:
        /* <DEDUP_REMOVED lines=9> */
.L_x_935:
[----:B------:R0:W5:Y:S01]  /*a2e0*/  LDG.E.U16 R0, [R2.64] ;  /* 0x0000002402007981 */ /* 0x000162000c1e1500 */
[----:B------:R-:W-:Y:S05]  /*a2f0*/  BRA `(.L_x_931) ;  /* 0x00000c4000007947 */ /* 0x000fea0003800000 */
.L_x_934:
        /* <DEDUP_REMOVED lines=9> */
.L_x_937:
[----:B------:R0:W5:Y:S01]  /*a390*/  LDG.E.U16 R0, [R2.64] ;  /* 0x0000002402007981 */ /* 0x000162000c1e1500 */
[----:B------:R-:W-:Y:S05]  /*a3a0*/  BRA `(.L_x_931) ;  /* 0x00000b9000007947 */ /* 0x000fea0003800000 */
.L_x_936:
[----:B------:R-:W2:Y:S02]  /*a3b0*/  LDG.E.64 R2, [R2.64] ;  /* 0x0000002402027981 */ /* 0x000ea4000c1e1b00 */
[----:B--2---:R-:W0:Y:S01]  /*a3c0*/  F2F.F32.F64 R0, R2 ;  /* 0x0000000200007310 */ /* 0x004e220000301000 */
[----:B------:R-:W0:-:S14]  /*a3d0*/  DSETP.GEU.AND P0, PT, |R2|, c[0x2][0x0], PT ;  /* 0x008000000200762a */ /* 0x000e1c0003f0e200 */
[----:B0-----:R-:W-:-:S05]  /*a3e0*/  @!P0 FMUL R0, R0, 1.175494350822287508e-38 ;  /* 0x0080000000008820 */ /* 0x001fca0000400000 */
[----:B------:R-:W-:Y:S01]  /*a3f0*/  F2FP.PACK_AB R0, RZ, R0 ;  /* 0x00000000ff00723e */ /* 0x000fe200000000ff */
[----:B------:R-:W-:Y:S05]  /*a400*/  BRA `(.L_x_931) ;  /* 0x00000b3000007947 */ /* 0x000fea0003800000 */
.L_x_926:
        /* <DEDUP_REMOVED lines=13> */
.L_x_940:
[----:B------:R-:W2:Y:S02]  /*a4e0*/  LDG.E.64 R2, [R2.64] ;  /* 0x0000002402027981 */ /* 0x000ea4000c1e1b00 */
[----:B--2---:R-:W0:Y:S01]  /*a4f0*/  F2F.F32.F64 R0, R2 ;  /* 0x0000000200007310 */ /* 0x004e220000301000 */
[----:B------:R-:W0:-:S14]  /*a500*/  DSETP.GEU.AND P0, PT, |R2|, c[0x2][0x0], PT ;  /* 0x008000000200762a */ /* 0x000e1c0003f0e200 */
[----:B0-----:R-:W-:-:S05]  /*a510*/  @!P0 FMUL R0, R0, 1.175494350822287508e-38 ;  /* 0x0080000000008820 */ /* 0x001fca0000400000 */
[----:B------:R-:W-:Y:S01]  /*a520*/  F2FP.PACK_AB R0, RZ, R0 ;  /* 0x00000000ff00723e */ /* 0x000fe200000000ff */
[----:B------:R-:W-:Y:S05]  /*a530*/  BRA `(.L_x_931) ;  /* 0x00000a0000007947 */ /* 0x000fea0003800000 */
.L_x_939:
        /* <DEDUP_REMOVED lines=28> */
.L_x_942:
        /* <DEDUP_REMOVED lines=15> */
.L_x_941:
[----:B------:R-:W2:Y:S02]  /*a7f0*/  LDG.E.U16 R0, [R2.64] ;  /* 0x0000002402007981 */ /* 0x000ea4000c1e1500 */
[----:B--2---:R-:W-:-:S04]  /*a800*/  PRMT R0, RZ, 0x5410, R0 ;  /* 0x00005410ff007816 */ /* 0x004fc80000000000 */
[----:B------:R-:W-:Y:S01]  /*a810*/  F2FP.PACK_AB R0, RZ, R0 ;  /* 0x00000000ff00723e */ /* 0x000fe200000000ff */
[----:B------:R-:W-:Y:S05]  /*a820*/  BRA `(.L_x_931) ;  /* 0x0000071000007947 */ /* 0x000fea0003800000 */
.L_x_938:
        /* <DEDUP_REMOVED lines=12> */
.L_x_945:
        /* <DEDUP_REMOVED lines=21> */
.L_x_949:
[----:B------:R-:W-:Y:S05]  /*aa40*/  BSYNC B1 ;  /* 0x0000000000017941 */ /* 0x000fea0003800000 */
.L_x_948:
[----:B------:R-:W-:Y:S01]  /*aa50*/  LEA R3, R0, 0x3b800000, 0x17 ;  /* 0x3b80000000037811 */ /* 0x000fe200078eb8ff */
[----:B------:R-:W-:-:S05]  /*aa60*/  IMAD.SHL.U32 R0, R2, 0x100000, RZ ;  /* 0x0010000002007824 */ /* 0x000fca00078e00ff */
[----:B------:R-:W-:Y:S02]  /*aa70*/  LOP3.LUT R0, R3, R0, R4, 0xfe, !PT ;  /* 0x0000000003007212 */ /* 0x000fe400078efe04 */
.L_x_947:
[----:B------:R-:W-:Y:S05]  /*aa80*/  BSYNC B0 ;  /* 0x0000000000007941 */ /* 0x000fea0003800000 */
.L_x_946:
[----:B------:R-:W-:Y:S01]  /*aa90*/  F2FP.PACK_AB R0, RZ, R0 ;  /* 0x00000000ff00723e */ /* 0x000fe200000000ff */
[----:B------:R-:W-:Y:S05]  /*aaa0*/  BRA `(.L_x_931) ;  /* 0x0000049000007947 */ /* 0x000fea0003800000 */
.L_x_944:
        /* <DEDUP_REMOVED lines=21> */
.L_x_953:
[----:B------:R-:W-:Y:S05]  /*ac00*/  BSYNC B1 ;  /* 0x0000000000017941 */ /* 0x000fea0003800000 */
.L_x_952:
[----:B------:R-:W-:Y:S01]  /*ac10*/  LEA R3, R0, 0x37800000, 0x17 ;  /* 0x3780000000037811 */ /* 0x000fe200078eb8ff */
[----:B------:R-:W-:-:S05]  /*ac20*/  IMAD.SHL.U32 R0, R2, 0x200000, RZ ;  /* 0x0020000002007824 */ /* 0x000fca00078e00ff */
[----:B------:R-:W-:Y:S02]  /*ac30*/  LOP3.LUT R0, R3, R0, R4, 0xfe, !PT ;  /* 0x0000000003007212 */ /* 0x000fe400078efe04 */
.L_x_951:
[----:B------:R-:W-:Y:S05]  /*ac40*/  BSYNC B0 ;  /* 0x0000000000007941 */ /* 0x000fea0003800000 */
.L_x_950:
[----:B------:R-:W-:Y:S01]  /*ac50*/  F2FP.PACK_AB R0, RZ, R0 ;  /* 0x00000000ff00723e */ /* 0x000fe200000000ff */
[----:B------:R-:W-:Y:S05]  /*ac60*/  BRA `(.L_x_931) ;  /* 0x000002d000007947 */ /* 0x000fea0003800000 */
.L_x_943:
        /* <DEDUP_REMOVED lines=14> */
.L_x_957:
[----:B------:R-:W-:Y:S05]  /*ad50*/  BSYNC B0 ;  /* 0x0000000000007941 */ /* 0x000fea0003800000 */
.L_x_956:
[----:B------:R-:W-:Y:S01]  /*ad60*/  F2FP.PACK_AB R0, RZ, R0 ;  /* 0x00000000ff00723e */ /* 0x000fe200000000ff */
[----:B------:R-:W-:Y:S05]  /*ad70*/  BRA `(.L_x_931) ;  /* 0x000001c000007947 */ /* 0x000fea0003800000 */
.L_x_930:
        /* <DEDUP_REMOVED lines=21> */
.L_x_955:
[----:B------:R-:W2:Y:S02]  /*aed0*/  LDG.E.64 R2, [R2.64] ;  /* 0x0000002402027981 */ /* 0x000ea4000c1e1b00 */
[----:B--2---:R-:W0:Y:S02]  /*aee0*/  I2F.U64 R0, R2 ;  /* 0x0000000200007312 */ /* 0x004e240000301000 */
[----:B0-----:R-:W-:Y:S01]  /*aef0*/  F2FP.PACK_AB R0, RZ, R0 ;  /* 0x00000000ff00723e */ /* 0x001fe200000000ff */
[----:B------:R-:W-:Y:S05]  /*af00*/  BRA `(.L_x_931) ;  /* 0x0000003000007947 */ /* 0x000fea0003800000 */
.L_x_954:
[----:B------:R-:W2:Y:S02]  /*af10*/  LDG.E R2, [R2.64] ;  /* 0x0000002402027981 */ /* 0x000ea4000c1e1900 */
[----:B--2---:R-:W0:Y:S02]  /*af20*/  I2F.U32 R0, R2 ;  /* 0x0000000200007306 */ /* 0x004e240000201000 */
[----:B0-----:R-:W-:-:S06]  /*af30*/  F2FP.PACK_AB R0, RZ, R0 ;  /* 0x00000000ff00723e */ /* 0x001fcc00000000ff */
.L_x_931:
        /* <DEDUP_REMOVED lines=43> */
.L_x_959:
[----:B------:R-:W-:Y:S05]  /*b1f0*/  BSYNC B0 ;  /* 0x0000000000007941 */ /* 0x000fea0003800000 */
.L_x_958:
        /* <DEDUP_REMOVED lines=13> */
[----:B0-----:R-:W-:Y:S01]  /*b2d0*/  STG.E.U8 [R16.64], R3 ;  /* 0x0000000310007986 */ /* 0x001fe2000c101124 */
[----:B------:R-:W-:Y:S05]  /*b2e0*/  EXIT ;  /* 0x000000000000794d */ /* 0x000fea0003800000 */
.L_x_963:
[----:B------:R-:W-:-:S06]  /*b2f0*/  HADD2.F32 R3, -RZ, R0.H0_H0 ;  /* 0x20000000ff037230 */ /* 0x000fcc0000004100 */
[----:B------:R-:W0:Y:S02]  /*b300*/  F2I.S64.TRUNC R2, R3 ;  /* 0x0000000300027311 */ /* 0x000e24000020d900 */
[----:B0-----:R-:W-:Y:S01]  /*b310*/  STG.E.U8 [R16.64], R2 ;  /* 0x0000000210007986 */ /* 0x001fe2000c101124 */
[----:B------:R-:W-:Y:S05]  /*b320*/  EXIT ;  /* 0x000000000000794d */ /* 0x000fea0003800000 */
.L_x_962:
        /* <DEDUP_REMOVED lines=8> */
[----:B0-----:R-:W-:Y:S01]  /*b3b0*/  STG.E.64 [R16.64], R2 ;  /* 0x0000000210007986 */ /* 0x001fe2000c101b24 */
[----:B------:R-:W-:Y:S05]  /*b3c0*/  EXIT ;  /* 0x000000000000794d */ /* 0x000fea0003800000 */
.L_x_966:
[----:B------:R-:W-:-:S04]  /*b3d0*/  HADD2.F32 R0, -RZ, R0.H0_H0 ;  /* 0x20000000ff007230 */ /* 0x000fc80000004100 */
[----:B------:R-:W0:Y:S02]  /*b3e0*/  F2I.FTZ.TRUNC.NTZ R3, R0 ;  /* 0x0000000000037305 */ /* 0x000e24000021f100 */
[----:B0-----:R-:W-:Y:S01]  /*b3f0*/  STG.E [R16.64], R3 ;  /* 0x0000000310007986 */ /* 0x001fe2000c101924 */
[----:B------:R-:W-:Y:S05]  /*b400*/  EXIT ;  /* 0x000000000000794d */ /* 0x000fea0003800000 */
.L_x_965:
[----:B------:R-:W-:-:S04]  /*b410*/  HADD2.F32 R0, -RZ, R0.H0_H0 ;  /* 0x20000000ff007230 */ /* 0x000fc80000004100 */
[----:B------:R-:W0:Y:S02]  /*b420*/  F2I.FTZ.TRUNC.NTZ R3, R0 ;  /* 0x0000000000037305 */ /* 0x000e24000021f100 */
[----:B0-----:R-:W-:Y:S01]  /*b430*/  STG.E.U16 [R16.64], R3 ;  /* 0x0000000310007986 */ /* 0x001fe2000c101524 */
[----:B------:R-:W-:Y:S05]  /*b440*/  EXIT ;  /* 0x000000000000794d */ /* 0x000fea0003800000 */
.L_x_961:
[----:B------:R-:W-:-:S13]  /*b450*/  ISETP.GT.AND P0, PT, R6, 0x6, PT ;  /* 0x000000060600780c */ /* 0x000fda0003f04270 */
[----:B------:R-:W-:Y:S05]  /*b460*/  @P0 BRA `(.L_x_967) ;  /* 0x0000009000000947 */ /* 0x000fea0003800000 */
[----:B------:R-:W-:-:S13]  /*b470*/  ISETP.NE.AND P0, PT, R6, 0x5, PT ;  /* 0x000000050600780c */ /* 0x000fda0003f05270 */
[----:B------:R-:W-:Y:S05]  /*b480*/  @!P0 BRA `(.L_x_968) ;  /* 0x0000005000008947 */ /* 0x000fea0003800000 */
[----:B------:R-:W-:-:S13]  /*b490*/  ISETP.NE.AND P0, PT, R6, 0x6, PT ;  /* 0x000000060600780c */ /* 0x000fda0003f05270 */
[----:B------:R-:W-:Y:S05]  /*b4a0*/  @P0 BRA `(.L_x_964) ;  /* 0x00000b1000000947 */ /* 0x000fea0003800000 */
[----:B------:R-:W-:-:S05]  /*b4b0*/  HADD2.F32 R3, -RZ, R0.H0_H0 ;  /* 0x20000000ff037230 */ /* 0x000fca0000004100 */
[----:B------:R-:W-:Y:S01]  /*b4c0*/  STG.E [R16.64], R3 ;  /* 0x0000000310007986 */ /* 0x000fe2000c101924 */
[----:B------:R-:W-:Y:S05]  /*b4d0*/  EXIT ;  /* 0x000000000000794d */ /* 0x000fea0003800000 */
.L_x_968:
[----:B------:R-:W-:Y:S01]  /*b4e0*/  STG.E.U16 [R16.64], R0 ;  /* 0x0000000010007986 */ /* 0x000fe2000c101524 */
[----:B------:R-:W-:Y:S05]  /*b4f0*/  EXIT ;  /* 0x000000000000794d */ /* 0x000fea0003800000 */
.L_x_967:
        /* <DEDUP_REMOVED lines=8> */
[----:B------:R-:W-:Y:S01]  /*b580*/  STG.E.64 [R16.64], R2 ;  /* 0x0000000210007986 */ /* 0x000fe2000c101b24 */
[----:B------:R-:W-:Y:S05]  /*b590*/  EXIT ;  /* 0x000000000000794d */ /* 0x000fea0003800000 */
.L_x_970:
[----:B------:R-:W-:-:S05]  /*b5a0*/  HADD2.F32 R0, -RZ, R0.H0_H0 ;  /* 0x20000000ff007230 */ /* 0x000fca0000004100 */
[----:B------:R-:W-:-:S04]  /*b5b0*/  F2FP.PACK_AB R0, RZ, R0 ;  /* 0x00000000ff00723e */ /* 0x000fc800000000ff */
[----:B------:R-:W-:-:S05]  /*b5c0*/  PRMT R0, R0, 0x5410, RZ ;  /* 0x0000541000007816 */ /* 0x000fca00000000ff */
[----:B------:R-:W-:Y:S01]  /*b5d0*/  STG.E [R16.64], R0 ;  /* 0x0000000010007986 */ /* 0x000fe2000c101924 */
[----:B------:R-:W-:Y:S05]  /*b5e0*/  EXIT ;  /* 0x000000000000794d */ /* 0x000fea0003800000 */
.L_x_969:
[----:B------:R-:W-:-:S05]  /*b5f0*/  HADD2.F32 R2, -RZ, R0.H0_H0 ;  /* 0x20000000ff027230 */ /* 0x000fca0000004100 */
[----:B------:R-:W-:-:S06]  /*b600*/  FMUL.FTZ R2, R2, 1 ;  /* 0x3f80000002027820 */ /* 0x000fcc0000410000 */
[----:B------:R-:W0:Y:S02]  /*b610*/  F2F.F64.F32 R2, R2 ;  /* 0x0000000200027310 */ /* 0x000e240000201800 */
[----:B0-----:R-:W-:Y:S01]  /*b620*/  STG.E.64 [R16.64], R2 ;  /* 0x0000000210007986 */ /* 0x001fe2000c101b24 */
[----:B------:R-:W-:Y:S05]  /*b630*/  EXIT ;  /* 0x000000000000794d */ /* 0x000fea0003800000 */
.L_x_960:
        /* <DEDUP_REMOVED lines=11> */
[----:B------:R-:W-:Y:S01]  /*b6f0*/  STG.E.U8 [R16.64], R3 ;  /* 0x0000000310007986 */ /* 0x000fe2000c101124 */
[----:B------:R-:W-:Y:S05]  /*b700*/  EXIT ;  /* 0x000000000000794d */ /* 0x000fea0003800000 */
.L_x_973:
[----:B------:R-:W-:Y:S01]  /*b710*/  HADD2.F32 R0, -RZ, R0.H0_H0 ;  /* 0x20000000ff007230 */ /* 0x000fe20000004100 */
[----:B------:R-:W-:-:S04]  /*b720*/  CS2R R6, SRZ ;  /* 0x0000000000067805 */ /* 0x000fc8000001ff00 */
[----:B------:R-:W-:-:S04]  /*b730*/  FMUL.FTZ R0, R0, 1 ;  /* 0x3f80000000007820 */ /* 0x000fc80000410000 */
[----:B------:R-:W0:Y:S02]  /*b740*/  F2F.F64.F32 R4, R0 ;  /* 0x0000000000047310 */ /* 0x000e240000201800 */
[----:B0-----:R-:W-:Y:S01]  /*b750*/  STG.E.128 [R16.64], R4 ;  /* 0x0000000410007986 */ /* 0x001fe2000c101d24 */
[----:B------:R-:W-:Y:S05]  /*b760*/  EXIT ;  /* 0x000000000000794d */ /* 0x000fea0003800000 */
.L_x_972:
        /* <DEDUP_REMOVED lines=21> */
.L_x_977:
[----:B------:R-:W-:Y:S05]  /*b8c0*/  BSYNC B0 ;  /* 0x0000000000007941 */ /* 0x000fea0003800000 */
.L_x_976:
[----:B------:R-:W-:-:S05]  /*b8d0*/  LOP3.LUT R3, R0, R3, RZ, 0xfc, !PT ;  /* 0x0000000300037212 */ /* 0x000fca00078efcff */
[----:B------:R-:W-:Y:S01]  /*b8e0*/  STG.E.U8 [R16.64], R3 ;  /* 0x0000000310007986 */ /* 0x000fe2000c101124 */
[----:B------:R-:W-:Y:S05]  /*b8f0*/  EXIT ;  /* 0x000000000000794d */ /* 0x000fea0003800000 */
.L_x_975:
        /* <DEDUP_REMOVED lines=13> */
.L_x_979:
[----:B------:R-:W-:Y:S01]  /*b9d0*/  IMAD.MOV.U32 R0, RZ, RZ, 0x7f ;  /* 0x0000007fff007424 */ /* 0x000fe200078e00ff */
[----:B------:R-:W-:-:S04]  /*b9e0*/  ISETP.GT.U32.AND P0, PT, R2, 0x7f800000, PT ;  /* 0x7f8000000200780c */ /* 0x000fc80003f04070 */
[----:B------:R-:W-:-:S04]  /*b9f0*/  SEL R0, R0, 0x7c, P0 ;  /* 0x0000007c00007807 */ /* 0x000fc80000000000 */
.L_x_980:
[----:B------:R-:W-:Y:S05]  /*ba00*/  BSYNC B0 ;  /* 0x0000000000007941 */ /* 0x000fea0003800000 */
.L_x_978:
[----:B------:R-:W-:-:S04]  /*ba10*/  LOP3.LUT R2, R3, 0x80000000, RZ, 0xc0, !PT ;  /* 0x8000000003027812 */ /* 0x000fc800078ec0ff */
[----:B------:R-:W-:-:S04]  /*ba20*/  SHF.R.U32.HI R3, RZ, 0x18, R2 ;  /* 0x00000018ff037819 */ /* 0x000fc80000011602 */
[----:B------:R-:W-:-:S05]  /*ba30*/  LOP3.LUT R3, R0, R3, RZ, 0xfc, !PT ;  /* 0x0000000300037212 */ /* 0x000fca00078efcff */
[----:B------:R-:W-:Y:S01]  /*ba40*/  STG.E.U8 [R16.64], R3 ;  /* 0x0000000310007986 */ /* 0x000fe2000c101124 */
[----:B------:R-:W-:Y:S05]  /*ba50*/  EXIT ;  /* 0x000000000000794d */ /* 0x000fea0003800000 */
.L_x_974:
[----:B------:R-:W-:-:S05]  /*ba60*/  HADD2.F32 R0, -RZ, R0.H0_H0 ;  /* 0x20000000ff007230 */ /* 0x000fca0000004100 */
[----:B------:R-:W-:-:S05]  /*ba70*/  F2FP.BF16.PACK_AB R0, RZ, R0 ;  /* 0x00000000ff00723e */ /* 0x000fca00000010ff */
[----:B------:R-:W-:Y:S01]  /*ba80*/  STG.E.U16 [R16.64], R0 ;  /* 0x0000000010007986 */ /* 0x000fe2000c101524 */
[----:B------:R-:W-:Y:S05]  /*ba90*/  EXIT ;  /* 0x000000000000794d */ /* 0x000fea0003800000 */
.L_x_971:
        /* <DEDUP_REMOVED lines=10> */
[----:B0-----:R-:W-:Y:S01]  /*bb40*/  STG.E.U16 [R16.64], R3 ;  /* 0x0000000310007986 */ /* 0x001fe2000c101524 */
[----:B------:R-:W-:Y:S05]  /*bb50*/  EXIT ;  /* 0x000000000000794d */ /* 0x000fea0003800000 */
.L_x_983:
        /* <DEDUP_REMOVED lines=17> */
.L_x_986:
[----:B------:R-:W-:-:S04]  /*bc70*/  LOP3.LUT R2, R3, 0x80000000, RZ, 0xc0, !PT ;  /* 0x8000000003027812 */ /* 0x000fc800078ec0ff */
[----:B------:R-:W-:-:S04]  /*bc80*/  SHF.R.U32.HI R3, RZ, 0x18, R2 ;  /* 0x00000018ff037819 */ /* 0x000fc80000011602 */
[----:B------:R-:W-:-:S04]  /*bc90*/  LOP3.LUT R0, R0, R3, RZ, 0xfc, !PT ;  /* 0x0000000300007212 */ /* 0x000fc800078efcff */
[----:B------:R-:W-:Y:S02]  /*bca0*/  PRMT R8, R0, 0x7610, R8 ;  /* 0x0000761000087816 */ /* 0x000fe40000000008 */
.L_x_985:
[----:B------:R-:W-:Y:S05]  /*bcb0*/  BSYNC B0 ;  /* 0x0000000000007941 */ /* 0x000fea0003800000 */
.L_x_984:
[----:B------:R-:W-:Y:S01]  /*bcc0*/  STG.E.U8 [R16.64], R8 ;  /* 0x0000000810007986 */ /* 0x000fe2000c101124 */
[----:B------:R-:W-:Y:S05]  /*bcd0*/  EXIT ;  /* 0x000000000000794d */ /* 0x000fea0003800000 */
.L_x_982:
        /* <DEDUP_REMOVED lines=17> */
.L_x_989:
[----:B------:R-:W-:-:S04]  /*bdf0*/  LOP3.LUT R2, R3, 0x80000000, RZ, 0xc0, !PT ;  /* 0x8000000003027812 */ /* 0x000fc800078ec0ff */
[----:B------:R-:W-:-:S04]  /*be00*/  SHF.R.U32.HI R3, RZ, 0x18, R2 ;  /* 0x00000018ff037819 */ /* 0x000fc80000011602 */
[----:B------:R-:W-:-:S04]  /*be10*/  LOP3.LUT R0, R0, R3, RZ, 0xfc, !PT ;  /* 0x0000000300007212 */ /* 0x000fc800078efcff */
[----:B------:R-:W-:Y:S02]  /*be20*/  PRMT R8, R0, 0x7610, R8 ;  /* 0x0000761000087816 */ /* 0x000fe40000000008 */
.L_x_988:
[----:B------:R-:W-:Y:S05]  /*be30*/  BSYNC B0 ;  /* 0x0000000000007941 */ /* 0x000fea0003800000 */
.L_x_987:
[----:B------:R-:W-:Y:S01]  /*be40*/  STG.E.U8 [R16.64], R8 ;  /* 0x0000000810007986 */ /* 0x000fe2000c101124 */
[----:B------:R-:W-:Y:S05]  /*be50*/  EXIT ;  /* 0x000000000000794d */ /* 0x000fea0003800000 */
.L_x_981:
        /* <DEDUP_REMOVED lines=22> */
.L_x_964:
        /* <DEDUP_REMOVED lines=20> */
.L_x_991:
[----:B------:R-:W-:-:S06]  /*c100*/  HADD2.F32 R2, -RZ, R0.H0_H0 ;  /* 0x20000000ff027230 */ /* 0x000fcc0000004100 */
[----:B------:R-:W0:Y:S02]  /*c110*/  F2I.U64.TRUNC R2, R2 ;  /* 0x0000000200027311 */ /* 0x000e24000020d800 */
[----:B0-----:R-:W-:Y:S01]  /*c120*/  STG.E.64 [R16.64], R2 ;  /* 0x0000000210007986 */ /* 0x001fe2000c101b24 */
[----:B------:R-:W-:Y:S05]  /*c130*/  EXIT ;  /* 0x000000000000794d */ /* 0x000fea0003800000 */
.L_x_990:
[----:B------:R-:W-:-:S04]  /*c140*/  HADD2.F32 R0, -RZ, R0.H0_H0 ;  /* 0x20000000ff007230 */ /* 0x000fc80000004100 */
[----:B------:R-:W0:Y:S02]  /*c150*/  F2I.FTZ.U32.TRUNC.NTZ R3, R0 ;  /* 0x0000000000037305 */ /* 0x000e24000021f000 */
[----:B0-----:R-:W-:Y:S01]  /*c160*/  STG.E [R16.64], R3 ;  /* 0x0000000310007986 */ /* 0x001fe2000c101924 */
[----:B------:R-:W-:Y:S05]  /*c170*/  EXIT ;  /* 0x000000000000794d */ /* 0x000fea0003800000 */
.L_x_992:
        /* <DEDUP_REMOVED lines=16> */
.L_x_3082:


//--------------------- .text._ZN2at6native27unrolled_elementwise_kernelIZZZNS0_17atanh_kernel_cudaERNS_18TensorIteratorBaseEENKUlvE0_clEvENKUlvE1_clEvEUlN3c104HalfEE_St5arrayIPcLm2EELi4E23TrivialOffsetCalculatorILi1EjESD_NS0_6memory12LoadWithCastILi1EEENSE_13StoreWithCastILi1EEEEEviT_T0_T2_T3_T4_T5_ --------------------------
	.section	.text._ZN2at6native27unrolled_elementwise_kernelIZZZNS0_17atanh_kernel_cudaERNS_18TensorIteratorBaseEENKUlvE0_clEvENKUlvE1_clEvEUlN3c104HalfEE_St5arrayIPcLm2EELi4E23TrivialOffsetCalculatorILi1EjESD_NS0_6memory12LoadWithCastILi1EEENSE_13StoreWithCastILi1EEEEEviT_T0_T2_T3_T4_T5_,"ax",@progbits
	.sectioninfo	@"SHI_REGISTERS=30"
	.align	128
        .global         _ZN2at6native27unrolled_elementwise_kernelIZZZNS0_17atanh_kernel_cudaERNS_18TensorIteratorBaseEENKUlvE0_clEvENKUlvE1_clEvEUlN3c104HalfEE_St5arrayIPcLm2EELi4E23TrivialOffsetCalculatorILi1EjESD_NS0_6memory12LoadWithCastILi1EEENSE_13StoreWithCastILi1EEEEEviT_T0_T2_T3_T4_T5_
        .type           _ZN2at6native27unrolled_elementwise_kernelIZZZNS0_17atanh_kernel_cudaERNS_18TensorIteratorBaseEENKUlvE0_clEvENKUlvE1_clEvEUlN3c104HalfEE_St5arrayIPcLm2EELi4E23TrivialOffsetCalculatorILi1EjESD_NS0_6memory12LoadWithCastILi1EEENSE_13StoreWithCastILi1EEEEEviT_T0_T2_T3_T4_T5_,@function
        .size           _ZN2at6native27unrolled_elementwise_kernelIZZZNS0_17atanh_kernel_cudaERNS_18TensorIteratorBaseEENKUlvE0_clEvENKUlvE1_clEvEUlN3c104HalfEE_St5arrayIPcLm2EELi4E23TrivialOffsetCalculatorILi1EjESD_NS0_6memory12LoadWithCastILi1EEENSE_13StoreWithCastILi1EEEEEviT_T0_T2_T3_T4_T5_,(.L_x_3083 - _ZN2at6native27unrolled_elementwise_kernelIZZZNS0_17atanh_kernel_cudaERNS_18TensorIteratorBaseEENKUlvE0_clEvENKUlvE1_clEvEUlN3c104HalfEE_St5arrayIPcLm2EELi4E23TrivialOffsetCalculatorILi1EjESD_NS0_6memory12LoadWithCastILi1EEENSE_13StoreWithCastILi1EEEEEviT_T0_T2_T3_T4_T5_)
        .other          _ZN2at6native27unrolled_elementwise_kernelIZZZNS0_17atanh_kernel_cudaERNS_18TensorIteratorBaseEENKUlvE0_clEvENKUlvE1_clEvEUlN3c104HalfEE_St5arrayIPcLm2EELi4E23TrivialOffsetCalculatorILi1EjESD_NS0_6memory12LoadWithCastILi1EEENSE_13StoreWithCastILi1EEEEEviT_T0_T2_T3_T4_T5_,@"STO_CUDA_ENTRY STV_DEFAULT"
_ZN2at6native27unrolled_elementwise_kernelIZZZNS0_17atanh_kernel_cudaERNS_18TensorIteratorBaseEENKUlvE0_clEvENKUlvE1_clEvEUlN3c104HalfEE_St5arrayIPcLm2EELi4E23TrivialOffsetCalculatorILi1EjESD_NS0_6memory12LoadWithCastILi1EEENSE_13StoreWithCastILi1EEEEEviT_T0_T2_T3_T4_T5_:
.text._ZN2at6native27unrolled_elementwise_kernelIZZZNS0_17atanh_kernel_cudaERNS_18TensorIteratorBaseEENKUlvE0_clEvENKUlvE1_clEvEUlN3c104HalfEE_St5arrayIPcLm2EELi4E23TrivialOffsetCalculatorILi1EjESD_NS0_6memory12LoadWithCastILi1EEENSE_13StoreWithCastILi1EEEEEviT_T0_T2_T3_T4_T5_:
        /* <DEDUP_REMOVED lines=29> */
[----:B0-----:R-:W-:-:S04]  /*01d0*/  F2FP.PACK_AB R0, RZ, R0 ;  /* 0x00000000ff00723e */ /* 0x001fc800000000ff */
[----:B------:R-:W-:Y:S01]  /*01e0*/  PRMT R23, R0, 0x7610, R23 ;  /* 0x0000761000177816 */ /* 0x000fe20000000017 */
[----:B------:R-:W-:Y:S05]  /*01f0*/  BRA `(.L_x_1000) ;  /* 0x00000f3000007947 */ /* 0x000fea0003800000 */
.L_x_998:
[----:B------:R-:W2:Y:S02]  /*0200*/  LDG.E.U8 R2, [R2.64] ;  /* 0x0000002402027981 */ /* 0x000ea4000c1e1100 */
[----:B--2---:R-:W0:Y:S02]  /*0210*/  I2F.U16 R0, R2 ;  /* 0x0000000200007306 */ /* 0x004e240000101000 */
[----:B0-----:R-:W-:-:S04]  /*0220*/  F2FP.PACK_AB R0, RZ, R0 ;  /* 0x00000000ff00723e */ /* 0x001fc800000000ff */
[----:B------:R-:W-:Y:S01]  /*0230*/  PRMT R23, R0, 0x7610, R23 ;  /* 0x0000761000177816 */ /* 0x000fe20000000017 */
[----:B------:R-:W-:Y:S05]  /*0240*/  BRA `(.L_x_1000) ;  /* 0x00000ee000007947 */ /* 0x000fea0003800000 */
.L_x_997:
        /* <DEDUP_REMOVED lines=8> */
[----:B0-----:R-:W-:-:S04]  /*02d0*/  F2FP.PACK_AB R0, RZ, R0 ;  /* 0x00000000ff00723e */ /* 0x001fc800000000ff */
[----:B------:R-:W-:Y:S01]  /*02e0*/  PRMT R23, R0, 0x7610, R23 ;  /* 0x0000761000177816 */ /* 0x000fe20000000017 */
[----:B------:R-:W-:Y:S05]  /*02f0*/  BRA `(.L_x_1000) ;  /* 0x00000e3000007947 */ /* 0x000fea0003800000 */
.L_x_1002:
[----:B------:R-:W2:Y:S02]  /*0300*/  LDG.E R2, [R2.64] ;  /* 0x0000002402027981 */ /* 0x000ea4000c1e1900 */
[----:B--2---:R-:W0:Y:S02]  /*0310*/  I2F R0, R2 ;  /* 0x0000000200007306 */ /* 0x004e240000201400 */
[----:B0-----:R-:W-:-:S04]  /*0320*/  F2FP.PACK_AB R0, RZ, R0 ;  /* 0x00000000ff00723e */ /* 0x001fc800000000ff */
[----:B------:R-:W-:Y:S01]  /*0330*/  PRMT R23, R0, 0x7610, R23 ;  /* 0x0000761000177816 */ /* 0x000fe20000000017 */
[----:B------:R-:W-:Y:S05]  /*0340*/  BRA `(.L_x_1000) ;  /* 0x00000de000007947 */ /* 0x000fea0003800000 */
.L_x_1001:
[----:B------:R-:W2:Y:S02]  /*0350*/  LDG.E.U16 R2, [R2.64] ;  /* 0x0000002402027981 */ /* 0x000ea4000c1e1500 */
[----:B--2---:R-:W0:Y:S02]  /*0360*/  I2F.S16 R0, R2 ;  /* 0x0000000200007306 */ /* 0x004e240000101400 */
[----:B0-----:R-:W-:-:S04]  /*0370*/  F2FP.PACK_AB R0, RZ, R0 ;  /* 0x00000000ff00723e */ /* 0x001fc800000000ff */
[----:B------:R-:W-:Y:S01]  /*0380*/  PRMT R23, R0, 0x7610, R23 ;  /* 0x0000761000177816 */ /* 0x000fe20000000017 */
[----:B------:R-:W-:Y:S05]  /*0390*/  BRA `(.L_x_1000) ;  /* 0x00000d9000007947 */ /* 0x000fea0003800000 */
.L_x_996:
        /* <DEDUP_REMOVED lines=9> */
.L_x_1004:
[----:B------:R0:W5:Y:S01]  /*0430*/  LDG.E.U16 R23, [R2.64] ;  /* 0x0000002402177981 */ /* 0x000162000c1e1500 */
[----:B------:R-:W-:Y:S05]  /*0440*/  BRA `(.L_x_1000) ;  /* 0x00000ce000007947 */ /* 0x000fea0003800000 */
.L_x_1003:
        /* <DEDUP_REMOVED lines=9> */
.L_x_1006:
[----:B------:R0:W5:Y:S01]  /*04e0*/  LDG.E.U16 R23, [R2.64] ;  /* 0x0000002402177981 */ /* 0x000162000c1e1500 */
[----:B------:R-:W-:Y:S05]  /*04f0*/  BRA `(.L_x_1000) ;  /* 0x00000c3000007947 */ /* 0x000fea0003800000 */
.L_x_1005:
[----:B------:R-:W2:Y:S02]  /*0500*/  LDG.E.64 R2, [R2.64] ;  /* 0x0000002402027981 */ /* 0x000ea4000c1e1b00 */
[----:B--2---:R-:W0:Y:S01]  /*0510*/  F2F.F32.F64 R0, R2 ;  /* 0x0000000200007310 */ /* 0x004e220000301000 */
[----:B------:R-:W0:-:S14]  /*0520*/  DSETP.GEU.AND P0, PT, |R2|, c[0x2][0x0], PT ;  /* 0x008000000200762a */ /* 0x000e1c0003f0e200 */
[----:B0-----:R-:W-:-:S05]  /*0530*/  @!P0 FMUL R0, R0, 1.175494350822287508e-38 ;  /* 0x0080000000008820 */ /* 0x001fca0000400000 */
[----:B------:R-:W-:-:S04]  /*0540*/  F2FP.PACK_AB R0, RZ, R0 ;  /* 0x00000000ff00723e */ /* 0x000fc800000000ff */
[----:B------:R-:W-:Y:S01]  /*0550*/  PRMT R23, R0, 0x7610, R23 ;  /* 0x0000761000177816 */ /* 0x000fe20000000017 */
[----:B------:R-:W-:Y:S05]  /*0560*/  BRA `(.L_x_1000) ;  /* 0x00000bc000007947 */ /* 0x000fea0003800000 */
.L_x_995:
        /* <DEDUP_REMOVED lines=11> */
[----:B------:R-:W-:-:S04]  /*0620*/  F2FP.PACK_AB R0, RZ, R0 ;  /* 0x00000000ff00723e */ /* 0x000fc800000000ff */
[----:B------:R-:W-:Y:S01]  /*0630*/  PRMT R23, R0, 0x7610, R23 ;  /* 0x0000761000177816 */ /* 0x000fe20000000017 */
[----:B------:R-:W-:Y:S05]  /*0640*/  BRA `(.L_x_1000) ;  /* 0x00000ae000007947 */ /* 0x000fea0003800000 */
.L_x_1009:
[----:B------:R-:W2:Y:S02]  /*0650*/  LDG.E.64 R2, [R2.64] ;  /* 0x0000002402027981 */ /* 0x000ea4000c1e1b00 */
[----:B--2---:R-:W0:Y:S01]  /*0660*/  F2F.F32.F64 R0, R2 ;  /* 0x0000000200007310 */ /* 0x004e220000301000 */
[----:B------:R-:W0:-:S14]  /*0670*/  DSETP.GEU.AND P0, PT, |R2|, c[0x2][0x0], PT ;  /* 0x008000000200762a */ /* 0x000e1c0003f0e200 */
[----:B0-----:R-:W-:-:S05]  /*0680*/  @!P0 FMUL R0, R0, 1.175494350822287508e-38 ;  /* 0x0080000000008820 */ /* 0x001fca0000400000 */
[----:B------:R-:W-:-:S04]  /*0690*/  F2FP.PACK_AB R0, RZ, R0 ;  /* 0x00000000ff00723e */ /* 0x000fc800000000ff */
[----:B------:R-:W-:Y:S01]  /*06a0*/  PRMT R23, R0, 0x7610, R23 ;  /* 0x0000761000177816 */ /* 0x000fe20000000017 */
[----:B------:R-:W-:Y:S05]  /*06b0*/  BRA `(.L_x_1000) ;  /* 0x00000a7000007947 */ /* 0x000fea0003800000 */
.L_x_1008:
        /* <DEDUP_REMOVED lines=28> */
.L_x_1011:
        /* <DEDUP_REMOVED lines=16> */
.L_x_1010:
[----:B------:R-:W2:Y:S02]  /*0980*/  LDG.E.U16 R0, [R2.64] ;  /* 0x0000002402007981 */ /* 0x000ea4000c1e1500 */
[----:B--2---:R-:W-:-:S04]  /*0990*/  PRMT R0, RZ, 0x5410, R0 ;  /* 0x00005410ff007816 */ /* 0x004fc80000000000 */
[----:B------:R-:W-:-:S04]  /*09a0*/  F2FP.PACK_AB R0, RZ, R0 ;  /* 0x00000000ff00723e */ /* 0x000fc800000000ff */
[----:B------:R-:W-:Y:S01]  /*09b0*/  PRMT R23, R0, 0x7610, R23 ;  /* 0x0000761000177816 */ /* 0x000fe20000000017 */
[----:B------:R-:W-:Y:S05]  /*09c0*/  BRA `(.L_x_1000) ;  /* 0x0000076000007947 */ /* 0x000fea0003800000 */
.L_x_1007:
        /* <DEDUP_REMOVED lines=12> */
.L_x_1014:
        /* <DEDUP_REMOVED lines=21> */
.L_x_1018:
[----:B------:R-:W-:Y:S05]  /*0be0*/  BSYNC B1 ;  /* 0x0000000000017941 */ /* 0x000fea0003800000 */
.L_x_1017:
[----:B------:R-:W-:Y:S01]  /*0bf0*/  LEA R3, R0, 0x3b800000, 0x17 ;  /* 0x3b80000000037811 */ /* 0x000fe200078eb8ff */
[----:B------:R-:W-:-:S05]  /*0c00*/  IMAD.SHL.U32 R0, R2, 0x100000, RZ ;  /* 0x0010000002007824 */ /* 0x000fca00078e00ff */
[----:B------:R-:W-:Y:S02]  /*0c10*/  LOP3.LUT R0, R3, R0, R4, 0xfe, !PT ;  /* 0x0000000003007212 */ /* 0x000fe400078efe04 */
.L_x_1016:
[----:B------:R-:W-:Y:S05]  /*0c20*/  BSYNC B0 ;  /* 0x0000000000007941 */ /* 0x000fea0003800000 */
.L_x_1015:
[----:B------:R-:W-:-:S04]  /*0c30*/  F2FP.PACK_AB R0, RZ, R0 ;  /* 0x00000000ff00723e */ /* 0x000fc800000000ff */
[----:B------:R-:W-:Y:S01]  /*0c40*/  PRMT R23, R0, 0x7610, R23 ;  /* 0x0000761000177816 */ /* 0x000fe20000000017 */
[----:B------:R-:W-:Y:S05]  /*0c50*/  BRA `(.L_x_1000) ;  /* 0x000004d000007947 */ /* 0x000fea0003800000 */
.L_x_1013:
        /* <DEDUP_REMOVED lines=21> */
.L_x_1022:
[----:B------:R-:W-:Y:S05]  /*0db0*/  BSYNC B1 ;  /* 0x0000000000017941 */ /* 0x000fea0003800000 */
.L_x_1021:
[----:B------:R-:W-:Y:S01]  /*0dc0*/  LEA R3, R0, 0x37800000, 0x17 ;  /* 0x3780000000037811 */ /* 0x000fe200078eb8ff */
[----:B------:R-:W-:-:S05]  /*0dd0*/  IMAD.SHL.U32 R0, R2, 0x200000, RZ ;  /* 0x0020000002007824 */ /* 0x000fca00078e00ff */
[----:B------:R-:W-:Y:S02]  /*0de0*/  LOP3.LUT R0, R3, R0, R4, 0xfe, !PT ;  /* 0x0000000003007212 */ /* 0x000fe400078efe04 */
.L_x_1020:
[----:B------:R-:W-:Y:S05]  /*0df0*/  BSYNC B0 ;  /* 0x0000000000007941 */ /* 0x000fea0003800000 */
.L_x_1019:
[----:B------:R-:W-:-:S04]  /*0e00*/  F2FP.PACK_AB R0, RZ, R0 ;  /* 0x00000000ff00723e */ /* 0x000fc800000000ff */
[----:B------:R-:W-:Y:S01]  /*0e10*/  PRMT R23, R0, 0x7610, R23 ;  /* 0x0000761000177816 */ /* 0x000fe20000000017 */
[----:B------:R-:W-:Y:S05]  /*0e20*/  BRA `(.L_x_1000) ;  /* 0x0000030000007947 */ /* 0x000fea0003800000 */
.L_x_1012:
        /* <DEDUP_REMOVED lines=14> */
.L_x_1026:
[----:B------:R-:W-:Y:S05]  /*0f10*/  BSYNC B0 ;  /* 0x0000000000007941 */ /* 0x000fea0003800000 */
.L_x_1025:
[----:B------:R-:W-:-:S04]  /*0f20*/  F2FP.PACK_AB R0, RZ, R0 ;  /* 0x00000000ff00723e */ /* 0x000fc800000000ff */
[----:B------:R-:W-:Y:S01]  /*0f30*/  PRMT R23, R0, 0x7610, R23 ;  /* 0x0000761000177816 */ /* 0x000fe20000000017 */
[----:B------:R-:W-:Y:S05]  /*0f40*/  BRA `(.L_x_1000) ;  /* 0x000001e000007947 */ /* 0x000fea0003800000 */
.L_x_999:
        /* <DEDUP_REMOVED lines=21> */
.L_x_1024:
[----:B------:R-:W2:Y:S02]  /*10a0*/  LDG.E.64 R2, [R2.64] ;  /* 0x0000002402027981 */ /* 0x000ea4000c1e1b00 */
[----:B--2---:R-:W0:Y:S02]  /*10b0*/  I2F.U64 R0, R2 ;  /* 0x0000000200007312 */ /* 0x004e240000301000 */
[----:B0-----:R-:W-:-:S04]  /*10c0*/  F2FP.PACK_AB R0, RZ, R0 ;  /* 0x00000000ff00723e */ /* 0x001fc800000000ff */
[----:B------:R-:W-:Y:S01]  /*10d0*/  PRMT R23, R0, 0x7610, R23 ;  /* 0x0000761000177816 */ /* 0x000fe20000000017 */
[----:B------:R-:W-:Y:S05]  /*10e0*/  BRA `(.L_x_1000) ;  /* 0x0000004000007947 */ /* 0x000fea0003800000 */
.L_x_1023:
[----:B------:R-:W2:Y:S02]  /*10f0*/  LDG.E R2, [R2.64] ;  /* 0x0000002402027981 */ /* 0x000ea4000c1e1900 */
[----:B--2---:R-:W0:Y:S02]  /*1100*/  I2F.U32 R0, R2 ;  /* 0x0000000200007306 */ /* 0x004e240000201000 */
[----:B0-----:R-:W-:-:S04]  /*1110*/  F2FP.PACK_AB R0, RZ, R0 ;  /* 0x00000000ff00723e */ /* 0x001fc800000000ff */
[----:B------:R-:W-:Y:S02]  /*1120*/  PRMT R23, R0, 0x7610, R23 ;  /* 0x0000761000177816 */ /* 0x000fe40000000017 */
.L_x_1000:
[----:B------:R-:W1:Y:S02]  /*1130*/  S2R R24, SR_TID.X ;  /* 0x0000000000187919 */ /* 0x000e640000002100 */
[----:B-1----:R-:W-:-:S03]  /*1140*/  IADD3 R24, R24, 0x80, RZ ;  /* 0x0000008018187810 */ /* 0x002fc60007ffe0ff */
.L_x_994:
[----:B-1----:R-:W-:Y:S05]  /*1150*/  BSYNC B6 ;  /* 0x0000000000067941 */ /* 0x002fea0003800000 */
.L_x_993:
        /* <DEDUP_REMOVED lines=24> */
.L_x_1032:
[----:B------:R-:W2:Y:S02]  /*12e0*/  LDG.E.U8 R2, [R2.64] ;  /* 0x0000002402027981 */ /* 0x000ea4000c1e1100 */
[----:B--2---:R-:W0:Y:S02]  /*12f0*/  I2F.U16 R0, R2 ;  /* 0x0000000200007306 */ /* 0x004e240000101000 */
[----:B0-----:R-:W-:-:S04]  /*1300*/  F2FP.PACK_AB R0, RZ, R0 ;  /* 0x00000000ff00723e */ /* 0x001fc800000000ff */
[----:B------:R-:W-:Y:S01]  /*1310*/  PRMT R22, R0, 0x7610, R22 ;  /* 0x0000761000167816 */ /* 0x000fe20000000016 */
[----:B------:R-:W-:Y:S05]  /*1320*/  BRA `(.L_x_1034) ;  /* 0x00000ed000007947 */ /* 0x000fea0003800000 */
.L_x_1031:
        /* <DEDUP_REMOVED lines=11> */
.L_x_1036:
[----:B------:R-:W2:Y:S02]  /*13e0*/  LDG.E R2, [R2.64] ;  /* 0x0000002402027981 */ /* 0x000ea4000c1e1900 */
[----:B--2---:R-:W0:Y:S02]  /*13f0*/  I2F R0, R2 ;  /* 0x0000000200007306 */ /* 0x004e240000201400 */
[----:B0-----:R-:W-:-:S04]  /*1400*/  F2FP.PACK_AB R0, RZ, R0 ;  /* 0x00000000ff00723e */ /* 0x001fc800000000ff */
[----:B------:R-:W-:Y:S01]  /*1410*/  PRMT R22, R0, 0x7610, R22 ;  /* 0x0000761000167816 */ /* 0x000fe20000000016 */
[----:B------:R-:W-:Y:S05]  /*1420*/  BRA `(.L_x_1034) ;  /* 0x00000dd000007947 */ /* 0x000fea0003800000 */
.L_x_1035:
[----:B------:R-:W2:Y:S02]  /*1430*/  LDG.E.U16 R2, [R2.64] ;  /* 0x0000002402027981 */ /* 0x000ea4000c1e1500 */
[----:B--2---:R-:W0:Y:S02]  /*1440*/  I2F.S16 R0, R2 ;  /* 0x0000000200007306 */ /* 0x004e240000101400 */
[----:B0-----:R-:W-:-:S04]  /*1450*/  F2FP.PACK_AB R0, RZ, R0 ;  /* 0x00000000ff00723e */ /* 0x001fc800000000ff */
[----:B------:R-:W-:Y:S01]  /*1460*/  PRMT R22, R0, 0x7610, R22 ;  /* 0x0000761000167816 */ /* 0x000fe20000000016 */
[----:B------:R-:W-:Y:S05]  /*1470*/  BRA `(.L_x_1034) ;  /* 0x00000d8000007947 */ /* 0x000fea0003800000 */
.L_x_1030:
        /* <DEDUP_REMOVED lines=9> */
.L_x_1038:
[----:B------:R0:W5:Y:S01]  /*1510*/  LDG.E.U16 R22, [R2.64] ;  /* 0x0000002402167981 */ /* 0x000162000c1e1500 */
[----:B------:R-:W-:Y:S05]  /*1520*/  BRA `(.L_x_1034) ;  /* 0x00000cd000007947 */ /* 0x000fea0003800000 */
.L_x_1037:
        /* <DEDUP_REMOVED lines=9> */
.L_x_1040:
[----:B------:R0:W5:Y:S01]  /*15c0*/  LDG.E.U16 R22, [R2.64] ;  /* 0x0000002402167981 */ /* 0x000162000c1e1500 */
[----:B------:R-:W-:Y:S05]  /*15d0*/  BRA `(.L_x_1034) ;  /* 0x00000c2000007947 */ /* 0x000fea0003800000 */
.L_x_1039:
[----:B------:R-:W2:Y:S02]  /*15e0*/  LDG.E.64 R2, [R2.64] ;  /* 0x0000002402027981 */ /* 0x000ea4000c1e1b00 */
[----:B--2---:R-:W0:Y:S01]  /*15f0*/  F2F.F32.F64 R0, R2 ;  /* 0x0000000200007310 */ /* 0x004e220000301000 */
[----:B------:R-:W0:-:S14]  /*1600*/  DSETP.GEU.AND P0, PT, |R2|, c[0x2][0x0], PT ;  /* 0x008000000200762a */ /* 0x000e1c0003f0e200 */
[----:B0-----:R-:W-:-:S05]  /*1610*/  @!P0 FMUL R0, R0, 1.175494350822287508e-38 ;  /* 0x0080000000008820 */ /* 0x001fca0000400000 */
[----:B------:R-:W-:-:S04]  /*1620*/  F2FP.PACK_AB R0, RZ, R0 ;  /* 0x00000000ff00723e */ /* 0x000fc800000000ff */
[----:B------:R-:W-:Y:S01]  /*1630*/  PRMT R22, R0, 0x7610, R22 ;  /* 0x0000761000167816 */ /* 0x000fe20000000016 */
[----:B------:R-:W-:Y:S05]  /*1640*/  BRA `(.L_x_1034) ;  /* 0x00000bb000007947 */ /* 0x000fea0003800000 */
.L_x_1029:
        /* <DEDUP_REMOVED lines=14> */
.L_x_1043:
[----:B------:R-:W2:Y:S02]  /*1730*/  LDG.E.64 R2, [R2.64] ;  /* 0x0000002402027981 */ /* 0x000ea4000c1e1b00 */
[----:B--2---:R-:W0:Y:S01]  /*1740*/  F2F.F32.F64 R0, R2 ;  /* 0x0000000200007310 */ /* 0x004e220000301000 */
[----:B------:R-:W0:-:S14]  /*1750*/  DSETP.GEU.AND P0, PT, |R2|, c[0x2][0x0], PT ;  /* 0x008000000200762a */ /* 0x000e1c0003f0e200 */
[----:B0-----:R-:W-:-:S05]  /*1760*/  @!P0 FMUL R0, R0, 1.175494350822287508e-38 ;  /* 0x0080000000008820 */ /* 0x001fca0000400000 */
[----:B------:R-:W-:-:S04]  /*1770*/  F2FP.PACK_AB R0, RZ, R0 ;  /* 0x00000000ff00723e */ /* 0x000fc800000000ff */
[----:B------:R-:W-:Y:S01]  /*1780*/  PRMT R22, R0, 0x7610, R22 ;  /* 0x0000761000167816 */ /* 0x000fe20000000016 */
[----:B------:R-:W-:Y:S05]  /*1790*/  BRA `(.L_x_1034) ;  /* 0x00000a6000007947 */ /* 0x000fea0003800000 */
.L_x_1042:
        /* <DEDUP_REMOVED lines=28> */
.L_x_1045:
        /* <DEDUP_REMOVED lines=15> */
.L_x_1044:
[----:B------:R-:W2:Y:S02]  /*1a50*/  LDG.E.U16 R0, [R2.64] ;  /* 0x0000002402007981 */ /* 0x000ea4000c1e1500 */
[----:B--2---:R-:W-:-:S04]  /*1a60*/  PRMT R0, RZ, 0x5410, R0 ;  /* 0x00005410ff007816 */ /* 0x004fc80000000000 */
[----:B------:R-:W-:-:S04]  /*1a70*/  F2FP.PACK_AB R0, RZ, R0 ;  /* 0x00000000ff00723e */ /* 0x000fc800000000ff */
[----:B------:R-:W-:Y:S01]  /*1a80*/  PRMT R22, R0, 0x7610, R22 ;  /* 0x0000761000167816 */ /* 0x000fe20000000016 */
[----:B------:R-:W-:Y:S05]  /*1a90*/  BRA `(.L_x_1034) ;  /* 0x0000076000007947 */ /* 0x000fea0003800000 */
.L_x_1041:
        /* <DEDUP_REMOVED lines=12> */
.L_x_1048:
        /* <DEDUP_REMOVED lines=21> */
.L_x_1052:
[----:B------:R-:W-:Y:S05]  /*1cb0*/  BSYNC B1 ;  /* 0x0000000000017941 */ /* 0x000fea0003800000 */
.L_x_1051:
[----:B------:R-:W-:Y:S01]  /*1cc0*/  LEA R3, R0, 0x3b800000, 0x17 ;  /* 0x3b80000000037811 */ /* 0x000fe200078eb8ff */
[----:B------:R-:W-:-:S05]  /*1cd0*/  IMAD.SHL.U32 R0, R2, 0x100000, RZ ;  /* 0x0010000002007824 */ /* 0x000fca00078e00ff */
[----:B------:R-:W-:Y:S02]  /*1ce0*/  LOP3.LUT R0, R3, R0, R4, 0xfe, !PT ;  /* 0x0000000003007212 */ /* 0x000fe400078efe04 */
.L_x_1050:
[----:B------:R-:W-:Y:S05]  /*1cf0*/  BSYNC B0 ;  /* 0x0000000000007941 */ /* 0x000fea0003800000 */
.L_x_1049:
[----:B------:R-:W-:-:S04]  /*1d00*/  F2FP.PACK_AB R0, RZ, R0 ;  /* 0x00000000ff00723e */ /* 0x000fc800000000ff */
[----:B------:R-:W-:Y:S01]  /*1d10*/  PRMT R22, R0, 0x7610, R22 ;  /* 0x0000761000167816 */ /* 0x000fe20000000016 */
[----:B------:R-:W-:Y:S05]  /*1d20*/  BRA `(.L_x_1034) ;  /* 0x000004d000007947 */ /* 0x000fea0003800000 */
.L_x_1047:
        /* <DEDUP_REMOVED lines=21> */
.L_x_1056:
[----:B------:R-:W-:Y:S05]  /*1e80*/  BSYNC B1 ;  /* 0x0000000000017941 */ /* 0x000fea0003800000 */
.L_x_1055:
[----:B------:R-:W-:Y:S01]  /*1e90*/  LEA R3, R0, 0x37800000, 0x17 ;  /* 0x3780000000037811 */ /* 0x000fe200078eb8ff */
[----:B------:R-:W-:-:S05]  /*1ea0*/  IMAD.SHL.U32 R0, R2, 0x200000, RZ ;  /* 0x0020000002007824 */ /* 0x000fca00078e00ff */
[----:B------:R-:W-:Y:S02]  /*1eb0*/  LOP3.LUT R0, R3, R0, R4, 0xfe, !PT ;  /* 0x0000000003007212 */ /* 0x000fe400078efe04 */
.L_x_1054:
[----:B------:R-:W-:Y:S05]  /*1ec0*/  BSYNC B0 ;  /* 0x0000000000007941 */ /* 0x000fea0003800000 */
.L_x_1053:
[----:B------:R-:W-:-:S04]  /*1ed0*/  F2FP.PACK_AB R0, RZ, R0 ;  /* 0x00000000ff00723e */ /* 0x000fc800000000ff */
[----:B------:R-:W-:Y:S01]  /*1ee0*/  PRMT R22, R0, 0x7610, R22 ;  /* 0x0000761000167816 */ /* 0x000fe20000000016 */
[----:B------:R-:W-:Y:S05]  /*1ef0*/  BRA `(.L_x_1034) ;  /* 0x0000030000007947 */ /* 0x000fea0003800000 */
.L_x_1046:
        /* <DEDUP_REMOVED lines=14> */
.L_x_1060:
[----:B------:R-:W-:Y:S05]  /*1fe0*/  BSYNC B0 ;  /* 0x0000000000007941 */ /* 0x000fea0003800000 */
.L_x_1059:
[----:B------:R-:W-:-:S04]  /*1ff0*/  F2FP.PACK_AB R0, RZ, R0 ;  /* 0x00000000ff00723e */ /* 0x000fc800000000ff */
[----:B------:R-:W-:Y:S01]  /*2000*/  PRMT R22, R0, 0x7610, R22 ;  /* 0x0000761000167816 */ /* 0x000fe20000000016 */
[----:B------:R-:W-:Y:S05]  /*2010*/  BRA `(.L_x_1034) ;  /* 0x000001e000007947 */ /* 0x000fea0003800000 */
.L_x_1033:
        /* <DEDUP_REMOVED lines=21> */
.L_x_1058:
[----:B------:R-:W2:Y:S02]  /*2170*/  LDG.E.64 R2, [R2.64] ;  /* 0x0000002402027981 */ /* 0x000ea4000c1e1b00 */
[----:B--2---:R-:W0:Y:S02]  /*2180*/  I2F.U64 R0, R2 ;  /* 0x0000000200007312 */ /* 0x004e240000301000 */
[----:B0-----:R-:W-:-:S04]  /*2190*/  F2FP.PACK_AB R0, RZ, R0 ;  /* 0x00000000ff00723e */ /* 0x001fc800000000ff */
[----:B------:R-:W-:Y:S01]  /*21a0*/  PRMT R22, R0, 0x7610, R22 ;  /* 0x0000761000167816 */ /* 0x000fe20000000016 */
[----:B------:R-:W-:Y:S05]  /*21b0*/  BRA `(.L_x_1034) ;  /* 0x0000004000007947 */ /* 0x000fea0003800000 */
.L_x_1057:
[----:B------:R-:W2:Y:S02]  /*21c0*/  LDG.E R2, [R2.64] ;  /* 0x0000002402027981 */ /* 0x000ea4000c1e1900 */
[----:B--2---:R-:W0:Y:S02]  /*21d0*/  I2F.U32 R0, R2 ;  /* 0x0000000200007306 */ /* 0x004e240000201000 */
[----:B0-----:R-:W-:-:S04]  /*21e0*/  F2FP.PACK_AB R0, RZ, R0 ;  /* 0x00000000ff00723e */ /* 0x001fc800000000ff */
[----:B------:R-:W-:Y:S02]  /*21f0*/  PRMT R22, R0, 0x7610, R22 ;  /* 0x0000761000167816 */ /* 0x000fe40000000016 */
.L_x_1034:
[----:B------:R-:W-:-:S05]  /*2200*/  IADD3 R24, R24, 0x80, RZ ;  /* 0x0000008018187810 */ /* 0x000fca0007ffe0ff */
.L_x_1028:
[----:B------:R-:W-:Y:S05]  /*2210*/  BSYNC B6 ;  /* 0x0000000000067941 */ /* 0x000fea0003800000 */
.L_x_1027:
        /* <DEDUP_REMOVED lines=26> */
.L_x_1066:
[----:B------:R-:W2:Y:S02]  /*23c0*/  LDG.E.U8 R2, [R2.64] ;  /* 0x0000002402027981 */ /* 0x000ea4000c1e1100 */
[----:B--2---:R-:W0:Y:S02]  /*23d0*/  I2F.U16 R0, R2 ;  /* 0x0000000200007306 */ /* 0x004e240000101000 */
[----:B0-----:R-:W-:-:S04]  /*23e0*/  F2FP.PACK_AB R0, RZ, R0 ;  /* 0x00000000ff00723e */ /* 0x001fc800000000ff */
[----:B------:R-:W-:Y:S01]  /*23f0*/  PRMT R25, R0, 0x7610, R25 ;  /* 0x0000761000197816 */ /* 0x000fe20000000019 */
[----:B------:R-:W-:Y:S05]  /*2400*/  BRA `(.L_x_1068) ;  /* 0x00000ed000007947 */ /* 0x000fea0003800000 */
.L_x_1065:
        /* <DEDUP_REMOVED lines=11> */
.L_x_1070:
[----:B------:R-:W2:Y:S02]  /*24c0*/  LDG.E R2, [R2.64] ;  /* 0x0000002402027981 */ /* 0x000ea4000c1e1900 */
[----:B--2---:R-:W0:Y:S02]  /*24d0*/  I2F R0, R2 ;  /* 0x0000000200007306 */ /* 0x004e240000201400 */
[----:B0-----:R-:W-:-:S04]  /*24e0*/  F2FP.PACK_AB R0, RZ, R0 ;  /* 0x00000000ff00723e */ /* 0x001fc800000000ff */
[----:B------:R-:W-:Y:S01]  /*24f0*/  PRMT R25, R0, 0x7610, R25 ;  /* 0x0000761000197816 */ /* 0x000fe20000000019 */
[----:B------:R-:W-:Y:S05]  /*2500*/  BRA `(.L_x_1068) ;  /* 0x00000dd000007947 */ /* 0x000fea0003800000 */
.L_x_1069:
[----:B------:R-:W2:Y:S02]  /*2510*/  LDG.E.U16 R2, [R2.64] ;  /* 0x0000002402027981 */ /* 0x000ea4000c1e1500 */
[----:B--2---:R-:W0:Y:S02]  /*2520*/  I2F.S16 R0, R2 ;  /* 0x0000000200007306 */ /* 0x004e240000101400 */
[----:B0-----:R-:W-:-:S04]  /*2530*/  F2FP.PACK_AB R0, RZ, R0 ;  /* 0x00000000ff00723e */ /* 0x001fc800000000ff */
[----:B------:R-:W-:Y:S01]  /*2540*/  PRMT R25, R0, 0x7610, R25 ;  /* 0x0000761000197816 */ /* 0x000fe20000000019 */
[----:B------:R-:W-:Y:S05]  /*2550*/  BRA `(.L_x_1068) ;  /* 0x00000d8000007947 */ /* 0x000fea0003800000 */
.L_x_1064:
        /* <DEDUP_REMOVED lines=9> */
.L_x_1072:
[----:B------:R0:W5:Y:S01]  /*25f0*/  LDG.E.U16 R25, [R2.64] ;  /* 0x0000002402197981 */ /* 0x000162000c1e1500 */
[----:B------:R-:W-:Y:S05]  /*2600*/  BRA `(.L_x_1068) ;  /* 0x00000cd000007947 */ /* 0x000fea0003800000 */
.L_x_1071:
        /* <DEDUP_REMOVED lines=9> */
.L_x_1074:
[----:B------:R0:W5:Y:S01]  /*26a0*/  LDG.E.U16 R25, [R2.64] ;  /* 0x0000002402197981 */ /* 0x000162000c1e1500 */
[----:B------:R-:W-:Y:S05]  /*26b0*/  BRA `(.L_x_1068) ;  /* 0x00000c2000007947 */ /* 0x000fea0003800000 */
.L_x_1073:
[----:B------:R-:W2:Y:S02]  /*26c0*/  LDG.E.64 R2, [R2.64] ;  /* 0x0000002402027981 */ /* 0x000ea4000c1e1b00 */
[----:B--2---:R-:W0:Y:S01]  /*26d0*/  F2F.F32.F64 R0, R2 ;  /* 0x0000000200007310 */ /* 0x004e220000301000 */
[----:B------:R-:W0:-:S14]  /*26e0*/  DSETP.GEU.AND P0, PT, |R2|, c[0x2][0x0], PT ;  /* 0x008000000200762a */ /* 0x000e1c0003f0e200 */
[----:B0-----:R-:W-:-:S05]  /*26f0*/  @!P0 FMUL R0, R0, 1.175494350822287508e-38 ;  /* 0x0080000000008820 */ /* 0x001fca0000400000 */
[----:B------:R-:W-:-:S04]  /*2700*/  F2FP.PACK_AB R0, RZ, R0 ;  /* 0x00000000ff00723e */ /* 0x000fc800000000ff */
[----:B------:R-:W-:Y:S01]  /*2710*/  PRMT R25, R0, 0x7610, R25 ;  /* 0x0000761000197816 */ /* 0x000fe20000000019 */
[----:B------:R-:W-:Y:S05]  /*2720*/  BRA `(.L_x_1068) ;  /* 0x00000bb000007947 */ /* 0x000fea0003800000 */
.L_x_1063:
        /* <DEDUP_REMOVED lines=14> */
.L_x_1077:
[----:B------:R-:W2:Y:S02]  /*2810*/  LDG.E.64 R2, [R2.64] ;  /* 0x0000002402027981 */ /* 0x000ea4000c1e1b00 */
[----:B--2---:R-:W0:Y:S01]  /*2820*/  F2F.F32.F64 R0, R2 ;  /* 0x0000000200007310 */ /* 0x004e220000301000 */
[----:B------:R-:W0:-:S14]  /*2830*/  DSETP.GEU.AND P0, PT, |R2|, c[0x2][0x0], PT ;  /* 0x008000000200762a */ /* 0x000e1c0003f0e200 */
[----:B0-----:R-:W-:-:S05]  /*2840*/  @!P0 FMUL R0, R0, 1.175494350822287508e-38 ;  /* 0x0080000000008820 */ /* 0x001fca0000400000 */
[----:B------:R-:W-:-:S04]  /*2850*/  F2FP.PACK_AB R0, RZ, R0 ;  /* 0x00000000ff00723e */ /* 0x000fc800000000ff */
[----:B------:R-:W-:Y:S01]  /*2860*/  PRMT R25, R0, 0x7610, R25 ;  /* 0x0000761000197816 */ /* 0x000fe20000000019 */
[----:B------:R-:W-:Y:S05]  /*2870*/  BRA `(.L_x_1068) ;  /* 0x00000a6000007947 */ /* 0x000fea0003800000 */
.L_x_1076:
        /* <DEDUP_REMOVED lines=28> */
.L_x_1079:
        /* <DEDUP_REMOVED lines=15> */
.L_x_1078:
[----:B------:R-:W2:Y:S02]  /*2b30*/  LDG.E.U16 R0, [R2.64] ;  /* 0x0000002402007981 */ /* 0x000ea4000c1e1500 */
[----:B--2---:R-:W-:-:S04]  /*2b40*/  PRMT R0, RZ, 0x5410, R0 ;  /* 0x00005410ff007816 */ /* 0x004fc80000000000 */
[----:B------:R-:W-:-:S04]  /*2b50*/  F2FP.PACK_AB R0, RZ, R0 ;  /* 0x00000000ff00723e */ /* 0x000fc800000000ff */
[----:B------:R-:W-:Y:S01]  /*2b60*/  PRMT R25, R0, 0x7610, R25 ;  /* 0x0000761000197816 */ /* 0x000fe20000000019 */
[----:B------:R-:W-:Y:S05]  /*2b70*/  BRA `(.L_x_1068) ;  /* 0x0000076000007947 */ /* 0x000fea0003800000 */
.L_x_1075:
        /* <DEDUP_REMOVED lines=12> */
.L_x_1082:
        /* <DEDUP_REMOVED lines=21> */
.L_x_1086:
[----:B------:R-:W-:Y:S05]  /*2d90*/  BSYNC B1 ;  /* 0x0000000000017941 */ /* 0x000fea0003800000 */
.L_x_1085:
[----:B------:R-:W-:Y:S01]  /*2da0*/  LEA R3, R0, 0x3b800000, 0x17 ;  /* 0x3b80000000037811 */ /* 0x000fe200078eb8ff */
[----:B------:R-:W-:-:S05]  /*2db0*/  IMAD.SHL.U32 R0, R2, 0x100000, RZ ;  /* 0x0010000002007824 */ /* 0x000fca00078e00ff */
[----:B------:R-:W-:Y:S02]  /*2dc0*/  LOP3.LUT R0, R3, R0, R4, 0xfe, !PT ;  /* 0x0000000003007212 */ /* 0x000fe400078efe04 */
.L_x_1084:
[----:B------:R-:W-:Y:S05]  /*2dd0*/  BSYNC B0 ;  /* 0x0000000000007941 */ /* 0x000fea0003800000 */
.L_x_1083:
[----:B------:R-:W-:-:S04]  /*2de0*/  F2FP.PACK_AB R0, RZ, R0 ;  /* 0x00000000ff00723e */ /* 0x000fc800000000ff */
[----:B------:R-:W-:Y:S01]  /*2df0*/  PRMT R25, R0, 0x7610, R25 ;  /* 0x0000761000197816 */ /* 0x000fe20000000019 */
[----:B------:R-:W-:Y:S05]  /*2e00*/  BRA `(.L_x_1068) ;  /* 0x000004d000007947 */ /* 0x000fea0003800000 */
.L_x_1081:
        /* <DEDUP_REMOVED lines=21> */
.L_x_1090:
[----:B------:R-:W-:Y:S05]  /*2f60*/  BSYNC B1 ;  /* 0x0000000000017941 */ /* 0x000fea0003800000 */
.L_x_1089:
[----:B------:R-:W-:Y:S01]  /*2f70*/  LEA R3, R0, 0x37800000, 0x17 ;  /* 0x3780000000037811 */ /* 0x000fe200078eb8ff */
[----:B------:R-:W-:-:S05]  /*2f80*/  IMAD.SHL.U32 R0, R2, 0x200000, RZ ;  /* 0x0020000002007824 */ /* 0x000fca00078e00ff */
[----:B------:R-:W-:Y:S02]  /*2f90*/  LOP3.LUT R0, R3, R0, R4, 0xfe, !PT ;  /* 0x0000000003007212 */ /* 0x000fe400078efe04 */
.L_x_1088:
[----:B------:R-:W-:Y:S05]  /*2fa0*/  BSYNC B0 ;  /* 0x0000000000007941 */ /* 0x000fea0003800000 */
.L_x_1087:
[----:B------:R-:W-:-:S04]  /*2fb0*/  F2FP.PACK_AB R0, RZ, R0 ;  /* 0x00000000ff00723e */ /* 0x000fc800000000ff */
[----:B------:R-:W-:Y:S01]  /*2fc0*/  PRMT R25, R0, 0x7610, R25 ;  /* 0x0000761000197816 */ /* 0x000fe20000000019 */
[----:B------:R-:W-:Y:S05]  /*2fd0*/  BRA `(.L_x_1068) ;  /* 0x0000030000007947 */ /* 0x000fea0003800000 */
.L_x_1080:
        /* <DEDUP_REMOVED lines=14> */
.L_x_1094:
[----:B------:R-:W-:Y:S05]  /*30c0*/  BSYNC B0 ;  /* 0x0000000000007941 */ /* 0x000fea0003800000 */
.L_x_1093:
[----:B------:R-:W-:-:S04]  /*30d0*/  F2FP.PACK_AB R0, RZ, R0 ;  /* 0x00000000ff00723e */ /* 0x000fc800000000ff */
[----:B------:R-:W-:Y:S01]  /*30e0*/  PRMT R25, R0, 0x7610, R25 ;  /* 0x0000761000197816 */ /* 0x000fe20000000019 */
[----:B------:R-:W-:Y:S05]  /*30f0*/  BRA `(.L_x_1068) ;  /* 0x000001e000007947 */ /* 0x000fea0003800000 */
.L_x_1067:
        /* <DEDUP_REMOVED lines=21> */
.L_x_1092:
[----:B------:R-:W2:Y:S02]  /*3250*/  LDG.E.64 R2, [R2.64] ;  /* 0x0000002402027981 */ /* 0x000ea4000c1e1b00 */
[----:B--2---:R-:W0:Y:S02]  /*3260*/  I2F.U64 R0, R2 ;  /* 0x0000000200007312 */ /* 0x004e240000301000 */
[----:B0-----:R-:W-:-:S04]  /*3270*/  F2FP.PACK_AB R0, RZ, R0 ;  /* 0x00000000ff00723e */ /* 0x001fc800000000ff */
[----:B------:R-:W-:Y:S01]  /*3280*/  PRMT R25, R0, 0x7610, R25 ;  /* 0x0000761000197816 */ /* 0x000fe20000000019 */
[----:B------:R-:W-:Y:S05]  /*3290*/  BRA `(.L_x_1068) ;  /* 0x0000004000007947 */ /* 0x000fea0003800000 */
.L_x_1091:
[----:B------:R-:W2:Y:S02]  /*32a0*/  LDG.E R2, [R2.64] ;  /* 0x0000002402027981 */ /* 0x000ea4000c1e1900 */
[----:B--2---:R-:W0:Y:S02]  /*32b0*/  I2F.U32 R0, R2 ;  /* 0x0000000200007306 */ /* 0x004e240000201000 */
[----:B0-----:R-:W-:-:S04]  /*32c0*/  F2FP.PACK_AB R0, RZ, R0 ;  /* 0x00000000ff00723e */ /* 0x001fc800000000ff */
[----:B------:R-:W-:Y:S02]  /*32d0*/  PRMT R25, R0, 0x7610, R25 ;  /* 0x0000761000197816 */ /* 0x000fe40000000019 */
.L_x_1068:
[----:B------:R-:W-:-:S05]  /*32e0*/  IADD3 R24, R24, 0x80, RZ ;  /* 0x0000008018187810 */ /* 0x000fca0007ffe0ff */
.L_x_1062:
[----:B------:R-:W-:Y:S05]  /*32f0*/  BSYNC B6 ;  /* 0x0000000000067941 */ /* 0x000fea0003800000 */
.L_x_1061:
        /* <DEDUP_REMOVED lines=23> */
.L_x_1100:
[----:B------:R-:W2:Y:S02]  /*3470*/  LDG.E.U8 R2, [R2.64] ;  /* 0x0000002402027981 */ /* 0x000ea4000c1e1100 */
[----:B--2---:R-:W0:Y:S02]  /*3480*/  I2F.U16 R0, R2 ;  /* 0x0000000200007306 */ /* 0x004e240000101000 */
[----:B0-----:R-:W-:-:S04]  /*3490*/  F2FP.PACK_AB R0, RZ, R0 ;  /* 0x00000000ff00723e */ /* 0x001fc800000000ff */
[----:B------:R-:W-:Y:S01]  /*34a0*/  PRMT R18, R0, 0x7610, R18 ;  /* 0x0000761000127816 */ /* 0x000fe20000000012 */
[----:B------:R-:W-:Y:S05]  /*34b0*/  BRA `(.L_x_1096) ;  /* 0x00000ed000007947 */ /* 0x000fea0003800000 */
.L_x_1099:
        /* <DEDUP_REMOVED lines=11> */
.L_x_1103:
[----:B------:R-:W2:Y:S02]  /*3570*/  LDG.E R2, [R2.64] ;  /* 0x0000002402027981 */ /* 0x000ea4000c1e1900 */
[----:B--2---:R-:W0:Y:S02]  /*3580*/  I2F R0, R2 ;  /* 0x0000000200007306 */ /* 0x004e240000201400 */
[----:B0-----:R-:W-:-:S04]  /*3590*/  F2FP.PACK_AB R0, RZ, R0 ;  /* 0x00000000ff00723e */ /* 0x001fc800000000ff */
[----:B------:R-:W-:Y:S01]  /*35a0*/  PRMT R18, R0, 0x7610, R18 ;  /* 0x0000761000127816 */ /* 0x000fe20000000012 */
[----:B------:R-:W-:Y:S05]  /*35b0*/  BRA `(.L_x_1096) ;  /* 0x00000dd000007947 */ /* 0x000fea0003800000 */
.L_x_1102:
[----:B------:R-:W2:Y:S02]  /*35c0*/  LDG.E.U16 R2, [R2.64] ;  /* 0x0000002402027981 */ /* 0x000ea4000c1e1500 */
[----:B--2---:R-:W0:Y:S02]  /*35d0*/  I2F.S16 R0, R2 ;  /* 0x0000000200007306 */ /* 0x004e240000101400 */
[----:B0-----:R-:W-:-:S04]  /*35e0*/  F2FP.PACK_AB R0, RZ, R0 ;  /* 0x00000000ff00723e */ /* 0x001fc800000000ff */
[----:B------:R-:W-:Y:S01]  /*35f0*/  PRMT R18, R0, 0x7610, R18 ;  /* 0x0000761000127816 */ /* 0x000fe20000000012 */
[----:B------:R-:W-:Y:S05]  /*3600*/  BRA `(.L_x_1096) ;  /* 0x00000d8000007947 */ /* 0x000fea0003800000 */
.L_x_1098:
        /* <DEDUP_REMOVED lines=9> */
.L_x_1105:
[----:B------:R0:W5:Y:S01]  /*36a0*/  LDG.E.U16 R18, [R2.64] ;  /* 0x0000002402127981 */ /* 0x000162000c1e1500 */
[----:B------:R-:W-:Y:S05]  /*36b0*/  BRA `(.L_x_1096) ;  /* 0x00000cd000007947 */ /* 0x000fea0003800000 */
.L_x_1104:
        /* <DEDUP_REMOVED lines=9> */
.L_x_1107:
[----:B------:R0:W5:Y:S01]  /*3750*/  LDG.E.U16 R18, [R2.64] ;  /* 0x0000002402127981 */ /* 0x000162000c1e1500 */
[----:B------:R-:W-:Y:S05]  /*3760*/  BRA `(.L_x_1096) ;  /* 0x00000c2000007947 */ /* 0x000fea0003800000 */
.L_x_1106:
[----:B------:R-:W2:Y:S02]  /*3770*/  LDG.E.64 R2, [R2.64] ;  /* 0x0000002402027981 */ /* 0x000ea4000c1e1b00 */
[----:B--2---:R-:W0:Y:S01]  /*3780*/  F2F.F32.F64 R0, R2 ;  /* 0x0000000200007310 */ /* 0x004e220000301000 */
[----:B------:R-:W0:-:S14]  /*3790*/  DSETP.GEU.AND P0, PT, |R2|, c[0x2][0x0], PT ;  /* 0x008000000200762a */ /* 0x000e1c0003f0e200 */
[----:B0-----:R-:W-:-:S05]  /*37a0*/  @!P0 FMUL R0, R0, 1.175494350822287508e-38 ;  /* 0x0080000000008820 */ /* 0x001fca0000400000 */
[----:B------:R-:W-:-:S04]  /*37b0*/  F2FP.PACK_AB R0, RZ, R0 ;  /* 0x00000000ff00723e */ /* 0x000fc800000000ff */
[----:B------:R-:W-:Y:S01]  /*37c0*/  PRMT R18, R0, 0x7610, R18 ;  /* 0x0000761000127816 */ /* 0x000fe20000000012 */
[----:B------:R-:W-:Y:S05]  /*37d0*/  BRA `(.L_x_1096) ;  /* 0x00000bb000007947 */ /* 0x000fea0003800000 */
.L_x_1097:
        /* <DEDUP_REMOVED lines=14> */
.L_x_1110:
[----:B------:R-:W2:Y:S02]  /*38c0*/  LDG.E.64 R2, [R2.64] ;  /* 0x0000002402027981 */ /* 0x000ea4000c1e1b00 */
[----:B--2---:R-:W0:Y:S01]  /*38d0*/  F2F.F32.F64 R0, R2 ;  /* 0x0000000200007310 */ /* 0x004e220000301000 */
[----:B------:R-:W0:-:S14]  /*38e0*/  DSETP.GEU.AND P0, PT, |R2|, c[0x2][0x0], PT ;  /* 0x008000000200762a */ /* 0x000e1c0003f0e200 */
[----:B0-----:R-:W-:-:S05]  /*38f0*/  @!P0 FMUL R0, R0, 1.175494350822287508e-38 ;  /* 0x0080000000008820 */ /* 0x001fca0000400000 */
[----:B------:R-:W-:-:S04]  /*3900*/  F2FP.PACK_AB R0, RZ, R0 ;  /* 0x00000000ff00723e */ /* 0x000fc800000000ff */
[----:B------:R-:W-:Y:S01]  /*3910*/  PRMT R18, R0, 0x7610, R18 ;  /* 0x0000761000127816 */ /* 0x000fe20000000012 */
[----:B------:R-:W-:Y:S05]  /*3920*/  BRA `(.L_x_1096) ;  /* 0x00000a6000007947 */ /* 0x000fea0003800000 */
.L_x_1109:
        /* <DEDUP_REMOVED lines=28> */
.L_x_1112:
        /* <DEDUP_REMOVED lines=15> */
.L_x_1111:
[----:B------:R-:W2:Y:S02]  /*3be0*/  LDG.E.U16 R0, [R2.64] ;  /* 0x0000002402007981 */ /* 0x000ea4000c1e1500 */
[----:B--2---:R-:W-:-:S04]  /*3bf0*/  PRMT R0, RZ, 0x5410, R0 ;  /* 0x00005410ff007816 */ /* 0x004fc80000000000 */
[----:B------:R-:W-:-:S04]  /*3c00*/  F2FP.PACK_AB R0, RZ, R0 ;  /* 0x00000000ff00723e */ /* 0x000fc800000000ff */
[----:B------:R-:W-:Y:S01]  /*3c10*/  PRMT R18, R0, 0x7610, R18 ;  /* 0x0000761000127816 */ /* 0x000fe20000000012 */
[----:B------:R-:W-:Y:S05]  /*3c20*/  BRA `(.L_x_1096) ;  /* 0x0000076000007947 */ /* 0x000fea0003800000 */
.L_x_1108:
        /* <DEDUP_REMOVED lines=12> */
.L_x_1115:
        /* <DEDUP_REMOVED lines=21> */
.L_x_1119:
[----:B------:R-:W-:Y:S05]  /*3e40*/  BSYNC B1 ;  /* 0x0000000000017941 */ /* 0x000fea0003800000 */
.L_x_1118:
[----:B------:R-:W-:Y:S01]  /*3e50*/  LEA R3, R0, 0x3b800000, 0x17 ;  /* 0x3b80000000037811 */ /* 0x000fe200078eb8ff */
[----:B------:R-:W-:-:S05]  /*3e60*/  IMAD.SHL.U32 R0, R2, 0x100000, RZ ;  /* 0x0010000002007824 */ /* 0x000fca00078e00ff */
[----:B------:R-:W-:Y:S02]  /*3e70*/  LOP3.LUT R0, R3, R0, R4, 0xfe, !PT ;  /* 0x0000000003007212 */ /* 0x000fe400078efe04 */
.L_x_1117:
[----:B------:R-:W-:Y:S05]  /*3e80*/  BSYNC B0 ;  /* 0x0000000000007941 */ /* 0x000fea0003800000 */
.L_x_1116:
[----:B------:R-:W-:-:S04]  /*3e90*/  F2FP.PACK_AB R0, RZ, R0 ;  /* 0x00000000ff00723e */ /* 0x000fc800000000ff */
[----:B------:R-:W-:Y:S01]  /*3ea0*/  PRMT R18, R0, 0x7610, R18 ;  /* 0x0000761000127816 */ /* 0x000fe20000000012 */
[----:B------:R-:W-:Y:S05]  /*3eb0*/  BRA `(.L_x_1096) ;  /* 0x000004d000007947 */ /* 0x000fea0003800000 */
.L_x_1114:
        /* <DEDUP_REMOVED lines=21> */
.L_x_1123:
[----:B------:R-:W-:Y:S05]  /*4010*/  BSYNC B1 ;  /* 0x0000000000017941 */ /* 0x000fea0003800000 */
.L_x_1122:
[----:B------:R-:W-:Y:S01]  /*4020*/  LEA R3, R0, 0x37800000, 0x17 ;  /* 0x3780000000037811 */ /* 0x000fe200078eb8ff */
[----:B------:R-:W-:-:S05]  /*4030*/  IMAD.SHL.U32 R0, R2, 0x200000, RZ ;  /* 0x0020000002007824 */ /* 0x000fca00078e00ff */
[----:B------:R-:W-:Y:S02]  /*4040*/  LOP3.LUT R0, R3, R0, R4, 0xfe, !PT ;  /* 0x0000000003007212 */ /* 0x000fe400078efe04 */
.L_x_1121:
[----:B------:R-:W-:Y:S05]  /*4050*/  BSYNC B0 ;  /* 0x0000000000007941 */ /* 0x000fea0003800000 */
.L_x_1120:
[----:B------:R-:W-:-:S04]  /*4060*/  F2FP.PACK_AB R0, RZ, R0 ;  /* 0x00000000ff00723e */ /* 0x000fc800000000ff */
[----:B------:R-:W-:Y:S01]  /*4070*/  PRMT R18, R0, 0x7610, R18 ;  /* 0x0000761000127816 */ /* 0x000fe20000000012 */
[----:B------:R-:W-:Y:S05]  /*4080*/  BRA `(.L_x_1096) ;  /* 0x0000030000007947 */ /* 0x000fea0003800000 */
.L_x_1113:
        /* <DEDUP_REMOVED lines=14> */
.L_x_1127:
[----:B------:R-:W-:Y:S05]  /*4170*/  BSYNC B0 ;  /* 0x0000000000007941 */ /* 0x000fea0003800000 */
.L_x_1126:
[----:B------:R-:W-:-:S04]  /*4180*/  F2FP.PACK_AB R0, RZ, R0 ;  /* 0x00000000ff00723e */ /* 0x000fc800000000ff */
[----:B------:R-:W-:Y:S01]  /*4190*/  PRMT R18, R0, 0x7610, R18 ;  /* 0x0000761000127816 */ /* 0x000fe20000000012 */
[----:B------:R-:W-:Y:S05]  /*41a0*/  BRA `(.L_x_1096) ;  /* 0x000001e000007947 */ /* 0x000fea0003800000 */
.L_x_1101:
        /* <DEDUP_REMOVED lines=21> */
.L_x_1125:
[----:B------:R-:W2:Y:S02]  /*4300*/  LDG.E.64 R2, [R2.64] ;  /* 0x0000002402027981 */ /* 0x000ea4000c1e1b00 */
[----:B--2---:R-:W0:Y:S02]  /*4310*/  I2F.U64 R0, R2 ;  /* 0x0000000200007312 */ /* 0x004e240000301000 */
[----:B0-----:R-:W-:-:S04]  /*4320*/  F2FP.PACK_AB R0, RZ, R0 ;  /* 0x00000000ff00723e */ /* 0x001fc800000000ff */
[----:B------:R-:W-:Y:S01]  /*4330*/  PRMT R18, R0, 0x7610, R18 ;  /* 0x0000761000127816 */ /* 0x000fe20000000012 */
[----:B------:R-:W-:Y:S05]  /*4340*/  BRA `(.L_x_1096) ;  /* 0x0000004000007947 */ /* 0x000fea0003800000 */
.L_x_1124:
[----:B------:R-:W2:Y:S02]  /*4350*/  LDG.E R2, [R2.64] ;  /* 0x0000002402027981 */ /* 0x000ea4000c1e1900 */
[----:B--2---:R-:W0:Y:S02]  /*4360*/  I2F.U32 R0, R2 ;  /* 0x0000000200007306 */ /* 0x004e240000201000 */
[----:B0-----:R-:W-:-:S04]  /*4370*/  F2FP.PACK_AB R0, RZ, R0 ;  /* 0x00000000ff00723e */ /* 0x001fc800000000ff */
[----:B------:R-:W-:Y:S02]  /*4380*/  PRMT R18, R0, 0x7610, R18 ;  /* 0x0000761000127816 */ /* 0x000fe40000000012 */
.L_x_1096:
[----:B------:R-:W-:Y:S05]  /*4390*/  BSYNC B6 ;  /* 0x0000000000067941 */ /* 0x000fea0003800000 */
.L_x_1095:
[----:B------:R-:W1:Y:S01]  /*43a0*/  S2R R19, SR_TID.X ;  /* 0x0000000000137919 */ /* 0x000e620000002100 */
[----:B------:R-:W-:Y:S01]  /*43b0*/  BSSY B0, `(.L_x_1128) ;  /* 0x000002e000007945 */ /* 0x000fe20003800000 */
[----:B-1----:R-:W-:-:S13]  /*43c0*/  ISETP.GE.AND P0, PT, R19, R17, PT ;  /* 0x000000111300720c */ /* 0x002fda0003f06270 */
[----:B------:R-:W-:Y:S05]  /*43d0*/  @P0 BRA `(.L_x_1129) ;  /* 0x000002b000000947 */ /* 0x000fea0003800000 */
[----:B-----5:R-:W-:Y:S01]  /*43e0*/  HADD2.F32 R23, -RZ, R23.H0_H0 ;  /* 0x20000017ff177230 */ /* 0x020fe20000004100 */
[----:B------:R-:W-:Y:S01]  /*43f0*/  IMAD.MOV.U32 R6, RZ, RZ, 0x3e800000 ;  /* 0x3e800000ff067424 */ /* 0x000fe200078e00ff */
[----:B------:R-:W-:Y:S01]  /*4400*/  BSSY B1, `(.L_x_1130) ;  /* 0x0000026000017945 */ /* 0x000fe20003800000 */
[----:B------:R-:W-:Y:S02]  /*4410*/  IMAD.MOV.U32 R7, RZ, RZ, 0x3d39bf78 ;  /* 0x3d39bf78ff077424 */ /* 0x000fe400078e00ff */
[C---:B------:R-:W-:Y:S01]  /*4420*/  FADD.FTZ R0, |R23|.reuse, -RZ ;  /* 0x800000ff17007221 */ /* 0x040fe20000010200 */
[----:B------:R-:W-:-:S03]  /*4430*/  FSETP.GT.FTZ.AND P1, PT, |R23|, 8.50705917302346158658e+37, PT ;  /* 0x7e8000001700780b */ /* 0x000fc60003f34200 */
        /* <DEDUP_REMOVED lines=34> */
.L_x_1131:
[----:B------:R-:W-:Y:S05]  /*4660*/  BSYNC B1 ;  /* 0x0000000000017941 */ /* 0x000fea0003800000 */
.L_x_1130:
[----:B------:R-:W-:-:S05]  /*4670*/  FMUL.FTZ R0, R23, R2 ;  /* 0x0000000217007220 */ /* 0x000fca0000410000 */
[----:B------:R-:W-:Y:S02]  /*4680*/  F2FP.PACK_AB R0, RZ, R0 ;  /* 0x00000000ff00723e */ /* 0x000fe400000000ff */
.L_x_1129:
[----:B------:R-:W-:Y:S05]  /*4690*/  BSYNC B0 ;  /* 0x0000000000007941 */ /* 0x000fea0003800000 */
.L_x_1128:
[----:B------:R-:W-:Y:S01]  /*46a0*/  IADD3 R24, R19, 0x80, RZ ;  /* 0x0000008013187810 */ /* 0x000fe20007ffe0ff */
[----:B------:R-:W-:Y:S03]  /*46b0*/  BSSY B0, `(.L_x_1132) ;  /* 0x000002e000007945 */ /* 0x000fe60003800000 */
[----:B------:R-:W-:-:S13]  /*46c0*/  ISETP.GE.AND P1, PT, R24, R17, PT ;  /* 0x000000111800720c */ /* 0x000fda0003f26270 */
[----:B------:R-:W-:Y:S05]  /*46d0*/  @P1 BRA `(.L_x_1133) ;  /* 0x000002b000001947 */ /* 0x000fea0003800000 */
[----:B-----5:R-:W-:Y:S01]  /*46e0*/  HADD2.F32 R22, -RZ, R22.H0_H0 ;  /* 0x20000016ff167230 */ /* 0x020fe20000004100 */
[----:B------:R-:W-:Y:S01]  /*46f0*/  IMAD.MOV.U32 R7, RZ, RZ, 0x3e800000 ;  /* 0x3e800000ff077424 */ /* 0x000fe200078e00ff */
[----:B------:R-:W-:Y:S03]  /*4700*/  BSSY B1, `(.L_x_1134) ;  /* 0x0000026000017945 */ /* 0x000fe60003800000 */
        /* <DEDUP_REMOVED lines=37> */
.L_x_1135:
[----:B------:R-:W-:Y:S05]  /*4960*/  BSYNC B1 ;  /* 0x0000000000017941 */ /* 0x000fea0003800000 */
.L_x_1134:
[----:B------:R-:W-:-:S05]  /*4970*/  FMUL.FTZ R26, R22, R3 ;  /* 0x00000003161a7220 */ /* 0x000fca0000410000 */
[----:B------:R-:W-:Y:S02]  /*4980*/  F2FP.PACK_AB R26, RZ, R26 ;  /* 0x0000001aff1a723e */ /* 0x000fe400000000ff */
.L_x_1133:
[----:B------:R-:W-:Y:S05]  /*4990*/  BSYNC B0 ;  /* 0x0000000000007941 */ /* 0x000fea0003800000 */
.L_x_1132:
[----:B0-----:R-:W-:Y:S01]  /*49a0*/  IADD3 R2, R19, 0x100, RZ ;  /* 0x0000010013027810 */ /* 0x001fe20007ffe0ff */
[----:B------:R-:W-:Y:S03]  /*49b0*/  BSSY B0, `(.L_x_1136) ;  /* 0x000002e000007945 */ /* 0x000fe60003800000 */
[----:B------:R-:W-:-:S13]  /*49c0*/  ISETP.GE.AND P1, PT, R2, R17, PT ;  /* 0x000000110200720c */ /* 0x000fda0003f26270 */
[----:B------:R-:W-:Y:S05]  /*49d0*/  @P1 BRA `(.L_x_1137) ;  /* 0x000002b000001947 */ /* 0x000fea0003800000 */
[----:B-----5:R-:W-:Y:S01]  /*49e0*/  HADD2.F32 R25, -RZ, R25.H0_H0 ;  /* 0x20000019ff197230 */ /* 0x020fe20000004100 */
[----:B------:R-:W-:Y:S01]  /*49f0*/  IMAD.MOV.U32 R7, RZ, RZ, 0x3e800000 ;  /* 0x3e800000ff077424 */ /* 0x000fe200078e00ff */
[----:B------:R-:W-:Y:S03]  /*4a00*/  BSSY B1, `(.L_x_1138) ;  /* 0x0000026000017945 */ /* 0x000fe60003800000 */
[C---:B------:R-:W-:Y:S01]  /*4a10*/  FADD.FTZ R2, |R25|.reuse, -RZ ;  /* 0x800000ff19027221 */ /* 0x040fe20000010200 */
        /* <DEDUP_REMOVED lines=36> */
.L_x_1139:
[----:B------:R-:W-:Y:S05]  /*4c60*/  BSYNC B1 ;  /* 0x0000000000017941 */ /* 0x000fea0003800000 */
.L_x_1138:
[----:B------:R-:W-:-:S05]  /*4c70*/  FMUL.FTZ R22, R6, R3 ;  /* 0x0000000306167220 */ /* 0x000fca0000410000 */
[----:B------:R-:W-:Y:S02]  /*4c80*/  F2FP.PACK_AB R22, RZ, R22 ;  /* 0x00000016ff16723e */ /* 0x000fe400000000ff */
.L_x_1137:
[----:B------:R-:W-:Y:S05]  /*4c90*/  BSYNC B0 ;  /* 0x0000000000007941 */ /* 0x000fea0003800000 */
.L_x_1136:
[----:B------:R-:W-:Y:S01]  /*4ca0*/  IADD3 R2, R19, 0x180, RZ ;  /* 0x0000018013027810 */ /* 0x000fe20007ffe0ff */
        /* <DEDUP_REMOVED lines=43> */
.L_x_1143:
[----:B------:R-:W-:Y:S05]  /*4f60*/  BSYNC B1 ;  /* 0x0000000000017941 */ /* 0x000fea0003800000 */
.L_x_1142:
[----:B------:R-:W-:-:S05]  /*4f70*/  FMUL.FTZ R23, R18, R3 ;  /* 0x0000000312177220 */ /* 0x000fca0000410000 */
[----:B------:R-:W-:Y:S02]  /*4f80*/  F2FP.PACK_AB R23, RZ, R23 ;  /* 0x00000017ff17723e */ /* 0x000fe400000000ff */
.L_x_1141:
[----:B------:R-:W-:Y:S05]  /*4f90*/  BSYNC B0 ;  /* 0x0000000000007941 */ /* 0x000fea0003800000 */
.L_x_1140:
        /* <DEDUP_REMOVED lines=18> */
[----:B------:R-:W-:Y:S01]  /*50c0*/  HADD2.F32 R0, -RZ, R0.H0_H0 ;  /* 0x20000000ff007230 */ /* 0x000fe20000004100 */
[----:B------:R-:W-:-:S03]  /*50d0*/  IMAD.MOV.U32 R19, RZ, RZ, R24 ;  /* 0x000000ffff137224 */ /* 0x000fc600078e0018 */
[----:B------:R-:W0:Y:S02]  /*50e0*/  F2I.FTZ.TRUNC.NTZ R5, R0 ;  /* 0x0000000000057305 */ /* 0x000e24000021f100 */
[----:B0-----:R0:W-:Y:S01]  /*50f0*/  STG.E.U8 [R2.64], R5 ;  /* 0x0000000502007986 */ /* 0x0011e2000c101124 */
[----:B------:R-:W-:Y:S05]  /*5100*/  BRA `(.L_x_1145) ;  /* 0x00000fd000007947 */ /* 0x000fea0003800000 */
.L_x_1149:
[----:B------:R-:W-:Y:S01]  /*5110*/  HADD2.F32 R5, -RZ, R0.H0_H0 ;  /* 0x20000000ff057230 */ /* 0x000fe20000004100 */
[----:B------:R-:W-:-:S05]  /*5120*/  IMAD.MOV.U32 R19, RZ, RZ, R24 ;  /* 0x000000ffff137224 */ /* 0x000fca00078e0018 */
[----:B------:R-:W0:Y:S02]  /*5130*/  F2I.S64.TRUNC R4, R5 ;  /* 0x0000000500047311 */ /* 0x000e24000020d900 */
[----:B0-----:R0:W-:Y:S01]  /*5140*/  STG.E.U8 [R2.64], R4 ;  /* 0x0000000402007986 */ /* 0x0011e2000c101124 */
[----:B------:R-:W-:Y:S05]  /*5150*/  BRA `(.L_x_1145) ;  /* 0x00000f8000007947 */ /* 0x000fea0003800000 */
.L_x_1148:
[----:B------:R-:W-:-:S13]  /*5160*/  ISETP.NE.AND P0, PT, R4, 0x2, PT ;  /* 0x000000020400780c */ /* 0x000fda0003f05270 */
[----:B------:R-:W-:Y:S05]  /*5170*/  @!P0 BRA `(.L_x_1151) ;  /* 0x000000e000008947 */ /* 0x000fea0003800000 */
[----:B------:R-:W-:-:S13]  /*5180*/  ISETP.NE.AND P0, PT, R4, 0x3, PT ;  /* 0x000000030400780c */ /* 0x000fda0003f05270 */
[----:B------:R-:W-:Y:S05]  /*5190*/  @!P0 BRA `(.L_x_1152) ;  /* 0x0000007000008947 */ /* 0x000fea0003800000 */
[----:B------:R-:W-:-:S13]  /*51a0*/  ISETP.NE.AND P0, PT, R4, 0x4, PT ;  /* 0x000000040400780c */ /* 0x000fda0003f05270 */
[----:B------:R-:W-:Y:S05]  /*51b0*/  @P0 BRA `(.L_x_1150) ;  /* 0x00000d4000000947 */ /* 0x000fea0003800000 */
[----:B------:R-:W-:Y:S01]  /*51c0*/  HADD2.F32 R4, -RZ, R0.H0_H0 ;  /* 0x20000000ff047230 */ /* 0x000fe20000004100 */
[----:B------:R-:W-:-:S05]  /*51d0*/  IMAD.MOV.U32 R19, RZ, RZ, R24 ;  /* 0x000000ffff137224 */ /* 0x000fca00078e0018 */
[----:B------:R-:W0:Y:S02]  /*51e0*/  F2I.S64.TRUNC R4, R4 ;  /* 0x0000000400047311 */ /* 0x000e24000020d900 */
[----:B0-----:R0:W-:Y:S01]  /*51f0*/  STG.E.64 [R2.64], R4 ;  /* 0x0000000402007986 */ /* 0x0011e2000c101b24 */
[----:B------:R-:W-:Y:S05]  /*5200*/  BRA `(.L_x_1145) ;  /* 0x00000ed000007947 */ /* 0x000fea0003800000 */
.L_x_1152:
[----:B------:R-:W-:Y:S01]  /*5210*/  HADD2.F32 R0, -RZ, R0.H0_H0 ;  /* 0x20000000ff007230 */ /* 0x000fe20000004100 */
[----:B------:R-:W-:-:S03]  /*5220*/  IMAD.MOV.U32 R19, RZ, RZ, R24 ;  /* 0x000000ffff137224 */ /* 0x000fc600078e0018 */
[----:B------:R-:W0:Y:S02]  /*5230*/  F2I.FTZ.TRUNC.NTZ R5, R0 ;  /* 0x0000000000057305 */ /* 0x000e24000021f100 */
[----:B0-----:R0:W-:Y:S01]  /*5240*/  STG.E [R2.64], R5 ;  /* 0x0000000502007986 */ /* 0x0011e2000c101924 */
[----:B------:R-:W-:Y:S05]  /*5250*/  BRA `(.L_x_1145) ;  /* 0x00000e8000007947 */ /* 0x000fea0003800000 */
.L_x_1151:
[----:B------:R-:W-:Y:S01]  /*5260*/  HADD2.F32 R0, -RZ, R0.H0_H0 ;  /* 0x20000000ff007230 */ /* 0x000fe20000004100 */
[----:B------:R-:W-:-:S03]  /*5270*/  IMAD.MOV.U32 R19, RZ, RZ, R24 ;  /* 0x000000ffff137224 */ /* 0x000fc600078e0018 */
[----:B------:R-:W0:Y:S02]  /*5280*/  F2I.FTZ.TRUNC.NTZ R5, R0 ;  /* 0x0000000000057305 */ /* 0x000e24000021f100 */
[----:B0-----:R0:W-:Y:S01]  /*5290*/  STG.E.U16 [R2.64], R5 ;  /* 0x0000000502007986 */ /* 0x0011e2000c101524 */
[----:B------:R-:W-:Y:S05]  /*52a0*/  BRA `(.L_x_1145) ;  /* 0x00000e3000007947 */ /* 0x000fea0003800000 */
.L_x_1147:
[----:B------:R-:W-:-:S13]  /*52b0*/  ISETP.GT.AND P0, PT, R4, 0x6, PT ;  /* 0x000000060400780c */ /* 0x000fda0003f04270 */
[----:B------:R-:W-:Y:S05]  /*52c0*/  @P0 BRA `(.L_x_1153) ;  /* 0x000000b000000947 */ /* 0x000fea0003800000 */
[----:B------:R-:W-:-:S13]  /*52d0*/  ISETP.NE.AND P0, PT, R4, 0x5, PT ;  /* 0x000000050400780c */ /* 0x000fda0003f05270 */
[----:B------:R-:W-:Y:S05]  /*52e0*/  @!P0 BRA `(.L_x_1154) ;  /* 0x0000006000008947 */ /* 0x000fea0003800000 */
[----:B------:R-:W-:-:S13]  /*52f0*/  ISETP.NE.AND P0, PT, R4, 0x6, PT ;  /* 0x000000060400780c */ /* 0x000fda0003f05270 */
[----:B------:R-:W-:Y:S05]  /*5300*/  @P0 BRA `(.L_x_1150) ;  /* 0x00000bf000000947 */ /* 0x000fea0003800000 */
[----:B------:R-:W-:Y:S01]  /*5310*/  HADD2.F32 R5, -RZ, R0.H0_H0 ;  /* 0x20000000ff057230 */ /* 0x000fe20000004100 */
[----:B------:R-:W-:-:S04]  /*5320*/  IMAD.MOV.U32 R19, RZ, RZ, R24 ;  /* 0x000000ffff137224 */ /* 0x000fc800078e0018 */
[----:B------:R0:W-:Y:S01]  /*5330*/  STG.E [R2.64], R5 ;  /* 0x0000000502007986 */ /* 0x0001e2000c101924 */
[----:B------:R-:W-:Y:S05]  /*5340*/  BRA `(.L_x_1145) ;  /* 0x00000d9000007947 */ /* 0x000fea0003800000 */
.L_x_1154:
[----:B------:R0:W-:Y:S01]  /*5350*/  STG.E.U16 [R2.64], R0 ;  /* 0x0000000002007986 */ /* 0x0001e2000c101524 */
[----:B------:R-:W-:Y:S01]  /*5360*/  IMAD.MOV.U32 R19, RZ, RZ, R24 ;  /* 0x000000ffff137224 */ /* 0x000fe200078e0018 */
[----:B------:R-:W-:Y:S05]  /*5370*/  BRA `(.L_x_1145) ;  /* 0x00000d6000007947 */ /* 0x000fea0003800000 */
.L_x_1153:
[----:B------:R-:W-:-:S13]  /*5380*/  ISETP.NE.AND P0, PT, R4, 0x7, PT ;  /* 0x000000070400780c */ /* 0x000fda0003f05270 */
[----:B------:R-:W-:Y:S05]  /*5390*/  @!P0 BRA `(.L_x_1155) ;  /* 0x000000f000008947 */ /* 0x000fea0003800000 */
[----:B------:R-:W-:-:S13]  /*53a0*/  ISETP.NE.AND P0, PT, R4, 0x8, PT ;  /* 0x000000080400780c */ /* 0x000fda0003f05270 */
[----:B------:R-:W-:Y:S05]  /*53b0*/  @!P0 BRA `(.L_x_1156) ;  /* 0x0000007000008947 */ /* 0x000fea0003800000 */
[----:B------:R-:W-:-:S13]  /*53c0*/  ISETP.NE.AND P0, PT, R4, 0x9, PT ;  /* 0x000000090400780c */ /* 0x000fda0003f05270 */
[----:B------:R-:W-:Y:S05]  /*53d0*/  @P0 BRA `(.L_x_1150) ;  /* 0x00000b2000000947 */ /* 0x000fea0003800000 */
[----:B------:R-:W-:Y:S01]  /*53e0*/  HADD2.F32 R4, -RZ, R0.H0_H0 ;  /* 0x20000000ff047230 */ /* 0x000fe20000004100 */
[----:B------:R-:W-:Y:S02]  /*53f0*/  IMAD.MOV.U32 R5, RZ, RZ, RZ ;  /* 0x000000ffff057224 */ /* 0x000fe400078e00ff */
[----:B------:R-:W-:-:S03]  /*5400*/  IMAD.MOV.U32 R19, RZ, RZ, R24 ;  /* 0x000000ffff137224 */ /* 0x000fc600078e0018 */
[----:B------:R0:W-:Y:S01]  /*5410*/  STG.E.64 [R2.64], R4 ;  /* 0x0000000402007986 */ /* 0x0001e2000c101b24 */
[----:B------:R-:W-:Y:S05]  /*5420*/  BRA `(.L_x_1145) ;  /* 0x00000cb000007947 */ /* 0x000fea0003800000 */
.L_x_1156:
[----:B------:R-:W-:Y:S01]  /*5430*/  HADD2.F32 R0, -RZ, R0.H0_H0 ;  /* 0x20000000ff007230 */ /* 0x000fe20000004100 */
[----:B------:R-:W-:-:S04]  /*5440*/  IMAD.MOV.U32 R19, RZ, RZ, R24 ;  /* 0x000000ffff137224 */ /* 0x000fc800078e0018 */
[----:B------:R-:W-:-:S04]  /*5450*/  F2FP.PACK_AB R0, RZ, R0 ;  /* 0x00000000ff00723e */ /* 0x000fc800000000ff */
[----:B------:R-:W-:-:S05]  /*5460*/  PRMT R0, R0, 0x5410, RZ ;  /* 0x0000541000007816 */ /* 0x000fca00000000ff */
[----:B------:R0:W-:Y:S01]  /*5470*/  STG.E [R2.64], R0 ;  /* 0x0000000002007986 */ /* 0x0001e2000c101924 */
[----:B------:R-:W-:Y:S05]  /*5480*/  BRA `(.L_x_1145) ;  /* 0x00000c5000007947 */ /* 0x000fea0003800000 */
.L_x_1155:
[----:B------:R-:W-:Y:S01]  /*5490*/  HADD2.F32 R4, -RZ, R0.H0_H0 ;  /* 0x20000000ff047230 */ /* 0x000fe20000004100 */
[----:B------:R-:W-:-:S04]  /*54a0*/  IMAD.MOV.U32 R19, RZ, RZ, R24 ;  /* 0x000000ffff137224 */ /* 0x000fc800078e0018 */
[----:B------:R-:W-:-:S06]  /*54b0*/  FMUL.FTZ R4, R4, 1 ;  /* 0x3f80000004047820 */ /* 0x000fcc0000410000 */
[----:B------:R-:W0:Y:S02]  /*54c0*/  F2F.F64.F32 R4, R4 ;  /* 0x0000000400047310 */ /* 0x000e240000201800 */
[----:B0-----:R0:W-:Y:S01]  /*54d0*/  STG.E.64 [R2.64], R4 ;  /* 0x0000000402007986 */ /* 0x0011e2000c101b24 */
[----:B------:R-:W-:Y:S05]  /*54e0*/  BRA `(.L_x_1145) ;  /* 0x00000bf000007947 */ /* 0x000fea0003800000 */
.L_x_1146:
        /* <DEDUP_REMOVED lines=10> */
[----:B------:R-:W-:-:S04]  /*5590*/  FSETP.NEU.FTZ.AND P0, PT, R0, RZ, PT ;  /* 0x000000ff0000720b */ /* 0x000fc80003f1d000 */
[----:B------:R-:W-:-:S05]  /*55a0*/  SEL R5, RZ, 0x1, !P0 ;  /* 0x00000001ff057807 */ /* 0x000fca0004000000 */
[----:B------:R0:W-:Y:S01]  /*55b0*/  STG.E.U8 [R2.64], R5 ;  /* 0x0000000502007986 */ /* 0x0001e2000c101124 */
[----:B------:R-:W-:Y:S05]  /*55c0*/  BRA `(.L_x_1145) ;  /* 0x00000b1000007947 */ /* 0x000fea0003800000 */
.L_x_1159:
[----:B------:R-:W-:Y:S01]  /*55d0*/  HADD2.F32 R0, -RZ, R0.H0_H0 ;  /* 0x20000000ff007230 */ /* 0x000fe20000004100 */
[----:B------:R-:W-:Y:S01]  /*55e0*/  CS2R R6, SRZ ;  /* 0x0000000000067805 */ /* 0x000fe2000001ff00 */
[----:B------:R-:W-:-:S03]  /*55f0*/  IMAD.MOV.U32 R19, RZ, RZ, R24 ;  /* 0x000000ffff137224 */ /* 0x000fc600078e0018 */
[----:B------:R-:W-:-:S04]  /*5600*/  FMUL.FTZ R0, R0, 1 ;  /* 0x3f80000000007820 */ /* 0x000fc80000410000 */
[----:B------:R-:W0:Y:S02]  /*5610*/  F2F.F64.F32 R4, R0 ;  /* 0x0000000000047310 */ /* 0x000e240000201800 */
[----:B0-----:R0:W-:Y:S01]  /*5620*/  STG.E.128 [R2.64], R4 ;  /* 0x0000000402007986 */ /* 0x0011e2000c101d24 */
[----:B------:R-:W-:Y:S05]  /*5630*/  BRA `(.L_x_1145) ;  /* 0x00000aa000007947 */ /* 0x000fea0003800000 */
.L_x_1158:
        /* <DEDUP_REMOVED lines=21> */
.L_x_1163:
[----:B------:R-:W-:Y:S05]  /*5790*/  BSYNC B0 ;  /* 0x0000000000007941 */ /* 0x000fea0003800000 */
.L_x_1162:
[----:B------:R-:W-:Y:S01]  /*57a0*/  LOP3.LUT R5, R0, R5, RZ, 0xfc, !PT ;  /* 0x0000000500057212 */ /* 0x000fe200078efcff */
[----:B------:R-:W-:-:S04]  /*57b0*/  IMAD.MOV.U32 R19, RZ, RZ, R24 ;  /* 0x000000ffff137224 */ /* 0x000fc800078e0018 */
[----:B------:R0:W-:Y:S01]  /*57c0*/  STG.E.U8 [R2.64], R5 ;  /* 0x0000000502007986 */ /* 0x0001e2000c101124 */
[----:B------:R-:W-:Y:S05]  /*57d0*/  BRA `(.L_x_1145) ;  /* 0x0000090000007947 */ /* 0x000fea0003800000 */
.L_x_1161:
        /* <DEDUP_REMOVED lines=13> */
.L_x_1165:
[----:B------:R-:W-:Y:S01]  /*58b0*/  IMAD.MOV.U32 R0, RZ, RZ, 0x7f ;  /* 0x0000007fff007424 */ /* 0x000fe200078e00ff */
[----:B------:R-:W-:-:S04]  /*58c0*/  ISETP.GT.U32.AND P0, PT, R4, 0x7f800000, PT ;  /* 0x7f8000000400780c */ /* 0x000fc80003f04070 */
[----:B------:R-:W-:-:S04]  /*58d0*/  SEL R0, R0, 0x7c, P0 ;  /* 0x0000007c00007807 */ /* 0x000fc80000000000 */
.L_x_1166:
[----:B------:R-:W-:Y:S05]  /*58e0*/  BSYNC B0 ;  /* 0x0000000000007941 */ /* 0x000fea0003800000 */
.L_x_1164:
[----:B------:R-:W-:Y:S01]  /*58f0*/  LOP3.LUT R4, R5, 0x80000000, RZ, 0xc0, !PT ;  /* 0x8000000005047812 */ /* 0x000fe200078ec0ff */
[----:B------:R-:W-:-:S03]  /*5900*/  IMAD.MOV.U32 R19, RZ, RZ, R24 ;  /* 0x000000ffff137224 */ /* 0x000fc600078e0018 */
[----:B------:R-:W-:-:S04]  /*5910*/  SHF.R.U32.HI R5, RZ, 0x18, R4 ;  /* 0x00000018ff057819 */ /* 0x000fc80000011604 */
[----:B------:R-:W-:-:S05]  /*5920*/  LOP3.LUT R5, R0, R5, RZ, 0xfc, !PT ;  /* 0x0000000500057212 */ /* 0x000fca00078efcff */
[----:B------:R0:W-:Y:S01]  /*5930*/  STG.E.U8 [R2.64], R5 ;  /* 0x0000000502007986 */ /* 0x0001e2000c101124 */
[----:B------:R-:W-:Y:S05]  /*5940*/  BRA `(.L_x_1145) ;  /* 0x0000079000007947 */ /* 0x000fea0003800000 */
.L_x_1160:
[----:B------:R-:W-:Y:S01]  /*5950*/  HADD2.F32 R0, -RZ, R0.H0_H0 ;  /* 0x20000000ff007230 */ /* 0x000fe20000004100 */
[----:B------:R-:W-:-:S04]  /*5960*/  IMAD.MOV.U32 R19, RZ, RZ, R24 ;  /* 0x000000ffff137224 */ /* 0x000fc800078e0018 */
[----:B------:R-:W-:-:S05]  /*5970*/  F2FP.BF16.PACK_AB R0, RZ, R0 ;  /* 0x00000000ff00723e */ /* 0x000fca00000010ff */
[----:B------:R0:W-:Y:S01]  /*5980*/  STG.E.U16 [R2.64], R0 ;  /* 0x0000000002007986 */ /* 0x0001e2000c101524 */
[----:B------:R-:W-:Y:S05]  /*5990*/  BRA `(.L_x_1145) ;  /* 0x0000074000007947 */ /* 0x000fea0003800000 */
.L_x_1157:
        /* <DEDUP_REMOVED lines=10> */
[----:B------:R-:W0:Y:S02]  /*5a40*/  F2I.FTZ.U32.TRUNC.NTZ R5, R5 ;  /* 0x0000000500057305 */ /* 0x000e24000021f000 */
[----:B0-----:R0:W-:Y:S01]  /*5a50*/  STG.E.U16 [R2.64], R5 ;  /* 0x0000000502007986 */ /* 0x0011e2000c101524 */
[----:B------:R-:W-:Y:S05]  /*5a60*/  BRA `(.L_x_1145) ;  /* 0x0000067000007947 */ /* 0x000fea0003800000 */
.L_x_1169:
        /* <DEDUP_REMOVED lines=17> */
.L_x_1172:
[----:B------:R-:W-:-:S04]  /*5b80*/  LOP3.LUT R0, R7, 0x80000000, RZ, 0xc0, !PT ;  /* 0x8000000007007812 */ /* 0x000fc800078ec0ff */
[----:B------:R-:W-:-:S04]  /*5b90*/  SHF.R.U32.HI R5, RZ, 0x18, R0 ;  /* 0x00000018ff057819 */ /* 0x000fc80000011600 */
[----:B------:R-:W-:-:S04]  /*5ba0*/  LOP3.LUT R4, R4, R5, RZ, 0xfc, !PT ;  /* 0x0000000504047212 */ /* 0x000fc800078efcff */
[----:B------:R-:W-:Y:S02]  /*5bb0*/  PRMT R0, R4, 0x7610, R0 ;  /* 0x0000761004007816 */ /* 0x000fe40000000000 */
.L_x_1171:
[----:B------:R-:W-:Y:S05]  /*5bc0*/  BSYNC B0 ;  /* 0x0000000000007941 */ /* 0x000fea0003800000 */
.L_x_1170:
[----:B------:R0:W-:Y:S01]  /*5bd0*/  STG.E.U8 [R2.64], R0 ;  /* 0x0000000002007986 */ /* 0x0001e2000c101124 */
[----:B------:R-:W-:Y:S01]  /*5be0*/  IMAD.MOV.U32 R19, RZ, RZ, R24 ;  /* 0x000000ffff137224 */ /* 0x000fe200078e0018 */
[----:B------:R-:W-:Y:S05]  /*5bf0*/  BRA `(.L_x_1145) ;  /* 0x000004e000007947 */ /* 0x000fea0003800000 */
.L_x_1168:
        /* <DEDUP_REMOVED lines=17> */
.L_x_1175:
[----:B------:R-:W-:-:S04]  /*5d10*/  LOP3.LUT R0, R7, 0x80000000, RZ, 0xc0, !PT ;  /* 0x8000000007007812 */ /* 0x000fc800078ec0ff */
[----:B------:R-:W-:-:S04]  /*5d20*/  SHF.R.U32.HI R5, RZ, 0x18, R0 ;  /* 0x00000018ff057819 */ /* 0x000fc80000011600 */
[----:B------:R-:W-:-:S04]  /*5d30*/  LOP3.LUT R4, R4, R5, RZ, 0xfc, !PT ;  /* 0x0000000504047212 */ /* 0x000fc800078efcff */
[----:B------:R-:W-:Y:S02]  /*5d40*/  PRMT R0, R4, 0x7610, R0 ;  /* 0x0000761004007816 */ /* 0x000fe40000000000 */
.L_x_1174:
[----:B------:R-:W-:Y:S05]  /*5d50*/  BSYNC B0 ;  /* 0x0000000000007941 */ /* 0x000fea0003800000 */
.L_x_1173:
[----:B------:R0:W-:Y:S01]  /*5d60*/  STG.E.U8 [R2.64], R0 ;  /* 0x0000000002007986 */ /* 0x0001e2000c101124 */
[----:B------:R-:W-:Y:S01]  /*5d70*/  IMAD.MOV.U32 R19, RZ, RZ, R24 ;  /* 0x000000ffff137224 */ /* 0x000fe200078e0018 */
[----:B------:R-:W-:Y:S05]  /*5d80*/  BRA `(.L_x_1145) ;  /* 0x0000035000007947 */ /* 0x000fea0003800000 */
.L_x_1167:
[----:B------:R-:W-:-:S13]  /*5d90*/  ISETP.NE.AND P0, PT, R4, 0x1c, PT ;  /* 0x0000001c0400780c */ /* 0x000fda0003f05270 */
[----:B------:R-:W-:Y:S05]  /*5da0*/  @!P0 BRA `(.L_x_1176) ;  /* 0x000002f000008947 */ /* 0x000fea0003800000 */
[----:B------:R-:W-:-:S13]  /*5db0*/  ISETP.NE.AND P0, PT, R4, 0x1d, PT ;  /* 0x0000001d0400780c */ /* 0x000fda0003f05270 */
[----:B------:R-:W-:Y:S05]  /*5dc0*/  @!P0 BRA `(.L_x_1177) ;  /* 0x0000028000008947 */ /* 0x000fea0003800000 */
[----:B------:R-:W-:-:S13]  /*5dd0*/  ISETP.NE.AND P0, PT, R4, 0x2c, PT ;  /* 0x0000002c0400780c */ /* 0x000fda0003f05270 */
[----:B------:R-:W-:Y:S05]  /*5de0*/  @P0 BRA `(.L_x_1150) ;  /* 0x0000011000000947 */ /* 0x000fea0003800000 */
[----:B------:R-:W-:Y:S01]  /*5df0*/  HADD2.F32 R5, -RZ, R0.H0_H0 ;  /* 0x20000000ff057230 */ /* 0x000fe20000004100 */
[----:B------:R-:W-:Y:S01]  /*5e00*/  PLOP3.LUT P0, PT, PT, PT, PT, 0x80, 0x0 ;  /* 0x000000000000781c */ /* 0x000fe20003f0f070 */
[----:B------:R-:W-:-:S03]  /*5e10*/  IMAD.MOV.U32 R19, RZ, RZ, R24 ;  /* 0x000000ffff137224 */ /* 0x000fc600078e0018 */
        /* <DEDUP_REMOVED lines=14> */
.L_x_1150:
        /* <DEDUP_REMOVED lines=21> */
.L_x_1177:
[----:B------:R-:W-:Y:S01]  /*6050*/  HADD2.F32 R4, -RZ, R0.H0_H0 ;  /* 0x20000000ff047230 */ /* 0x000fe20000004100 */
[----:B------:R-:W-:-:S05]  /*6060*/  IMAD.MOV.U32 R19, RZ, RZ, R24 ;  /* 0x000000ffff137224 */ /* 0x000fca00078e0018 */
[----:B------:R-:W0:Y:S02]  /*6070*/  F2I.U64.TRUNC R4, R4 ;  /* 0x0000000400047311 */ /* 0x000e24000020d800 */
[----:B0-----:R0:W-:Y:S01]  /*6080*/  STG.E.64 [R2.64], R4 ;  /* 0x0000000402007986 */ /* 0x0011e2000c101b24 */
[----:B------:R-:W-:Y:S05]  /*6090*/  BRA `(.L_x_1145) ;  /* 0x0000004000007947 */ /* 0x000fea0003800000 */
.L_x_1176:
[----:B------:R-:W-:Y:S01]  /*60a0*/  HADD2.F32 R0, -RZ, R0.H0_H0 ;  /* 0x20000000ff007230 */ /* 0x000fe20000004100 */
[----:B------:R-:W-:-:S03]  /*60b0*/  IMAD.MOV.U32 R19, RZ, RZ, R24 ;  /* 0x000000ffff137224 */ /* 0x000fc600078e0018 */
[----:B------:R-:W0:Y:S02]  /*60c0*/  F2I.FTZ.U32.TRUNC.NTZ R5, R0 ;  /* 0x0000000000057305 */ /* 0x000e24000021f000 */
[----:B0-----:R0:W-:Y:S02]  /*60d0*/  STG.E [R2.64], R5 ;  /* 0x0000000502007986 */ /* 0x0011e4000c101924 */
.L_x_1145:
[----:B------:R-:W-:Y:S05]  /*60e0*/  BSYNC B6 ;  /* 0x0000000000067941 */ /* 0x000fea0003800000 */
.L_x_1144:
        /* <DEDUP_REMOVED lines=23> */
.L_x_1183:
[----:B------:R-:W-:-:S06]  /*6260*/  HADD2.F32 R5, -RZ, R26.H0_H0 ;  /* 0x2000001aff057230 */ /* 0x000fcc0000004100 */
[----:B------:R-:W0:Y:S02]  /*6270*/  F2I.S64.TRUNC R4, R5 ;  /* 0x0000000500047311 */ /* 0x000e24000020d900 */
[----:B0-----:R0:W-:Y:S01]  /*6280*/  STG.E.U8 [R2.64], R4 ;  /* 0x0000000402007986 */ /* 0x0011e2000c101124 */
[----:B------:R-:W-:Y:S05]  /*6290*/  BRA `(.L_x_1185) ;  /* 0x00000e4000007947 */ /* 0x000fea0003800000 */
.L_x_1182:
        /* <DEDUP_REMOVED lines=10> */
.L_x_1187:
[----:B------:R-:W-:-:S04]  /*6340*/  HADD2.F32 R26, -RZ, R26.H0_H0 ;  /* 0x2000001aff1a7230 */ /* 0x000fc80000004100 */
[----:B------:R-:W0:Y:S02]  /*6350*/  F2I.FTZ.TRUNC.NTZ R5, R26 ;  /* 0x0000001a00057305 */ /* 0x000e24000021f100 */
[----:B0-----:R0:W-:Y:S01]  /*6360*/  STG.E [R2.64], R5 ;  /* 0x0000000502007986 */ /* 0x0011e2000c101924 */
[----:B------:R-:W-:Y:S05]  /*6370*/  BRA `(.L_x_1185) ;  /* 0x00000d6000007947 */ /* 0x000fea0003800000 */
.L_x_1186:
[----:B------:R-:W-:-:S04]  /*6380*/  HADD2.F32 R26, -RZ, R26.H0_H0 ;  /* 0x2000001aff1a7230 */ /* 0x000fc80000004100 */
[----:B------:R-:W0:Y:S02]  /*6390*/  F2I.FTZ.TRUNC.NTZ R5, R26 ;  /* 0x0000001a00057305 */ /* 0x000e24000021f100 */
[----:B0-----:R0:W-:Y:S01]  /*63a0*/  STG.E.U16 [R2.64], R5 ;  /* 0x0000000502007986 */ /* 0x0011e2000c101524 */
[----:B------:R-:W-:Y:S05]  /*63b0*/  BRA `(.L_x_1185) ;  /* 0x00000d2000007947 */ /* 0x000fea0003800000 */
.L_x_1181:
        /* <DEDUP_REMOVED lines=9> */
.L_x_1189:
[----:B------:R0:W-:Y:S01]  /*6450*/  STG.E.U16 [R2.64], R26 ;  /* 0x0000001a02007986 */ /* 0x0001e2000c101524 */
[----:B------:R-:W-:Y:S05]  /*6460*/  BRA `(.L_x_1185) ;  /* 0x00000c7000007947 */ /* 0x000fea0003800000 */
.L_x_1188:
        /* <DEDUP_REMOVED lines=10> */
.L_x_1191:
[----:B------:R-:W-:-:S05]  /*6510*/  HADD2.F32 R0, -RZ, R26.H0_H0 ;  /* 0x2000001aff007230 */ /* 0x000fca0000004100 */
[----:B------:R-:W-:-:S04]  /*6520*/  F2FP.PACK_AB R0, RZ, R0 ;  /* 0x00000000ff00723e */ /* 0x000fc800000000ff */
[----:B------:R-:W-:-:S05]  /*6530*/  PRMT R0, R0, 0x5410, RZ ;  /* 0x0000541000007816 */ /* 0x000fca00000000ff */
[----:B------:R0:W-:Y:S01]  /*6540*/  STG.E [R2.64], R0 ;  /* 0x0000000002007986 */ /* 0x0001e2000c101924 */
[----:B------:R-:W-:Y:S05]  /*6550*/  BRA `(.L_x_1185) ;  /* 0x00000b8000007947 */ /* 0x000fea0003800000 */
.L_x_1190:
[----:B------:R-:W-:-:S05]  /*6560*/  HADD2.F32 R4, -RZ, R26.H0_H0 ;  /* 0x2000001aff047230 */ /* 0x000fca0000004100 */
[----:B------:R-:W-:-:S06]  /*6570*/  FMUL.FTZ R4, R4, 1 ;  /* 0x3f80000004047820 */ /* 0x000fcc0000410000 */
[----:B------:R-:W0:Y:S02]  /*6580*/  F2F.F64.F32 R4, R4 ;  /* 0x0000000400047310 */ /* 0x000e240000201800 */
[----:B0-----:R0:W-:Y:S01]  /*6590*/  STG.E.64 [R2.64], R4 ;  /* 0x0000000402007986 */ /* 0x0011e2000c101b24 */
[----:B------:R-:W-:Y:S05]  /*65a0*/  BRA `(.L_x_1185) ;  /* 0x00000b3000007947 */ /* 0x000fea0003800000 */
.L_x_1180:
        /* <DEDUP_REMOVED lines=13> */
.L_x_1194:
[----:B------:R-:W-:Y:S01]  /*6680*/  HADD2.F32 R26, -RZ, R26.H0_H0 ;  /* 0x2000001aff1a7230 */ /* 0x000fe20000004100 */
[----:B------:R-:W-:-:S04]  /*6690*/  CS2R R6, SRZ ;  /* 0x0000000000067805 */ /* 0x000fc8000001ff00 */
[----:B------:R-:W-:-:S06]  /*66a0*/  FMUL.FTZ R4, R26, 1 ;  /* 0x3f8000001a047820 */ /* 0x000fcc0000410000 */
[----:B------:R-:W0:Y:S02]  /*66b0*/  F2F.F64.F32 R4, R4 ;  /* 0x0000000400047310 */ /* 0x000e240000201800 */
[----:B0-----:R0:W-:Y:S01]  /*66c0*/  STG.E.128 [R2.64], R4 ;  /* 0x0000000402007986 */ /* 0x0011e2000c101d24 */
[----:B------:R-:W-:Y:S05]  /*66d0*/  BRA `(.L_x_1185) ;  /* 0x00000a0000007947 */ /* 0x000fea0003800000 */
.L_x_1193:
        /* <DEDUP_REMOVED lines=21> */
.L_x_1198:
[----:B------:R-:W-:Y:S05]  /*6830*/  BSYNC B0 ;  /* 0x0000000000007941 */ /* 0x000fea0003800000 */
.L_x_1197:
[----:B------:R-:W-:-:S05]  /*6840*/  LOP3.LUT R5, R0, R5, RZ, 0xfc, !PT ;  /* 0x0000000500057212 */ /* 0x000fca00078efcff */
[----:B------:R0:W-:Y:S01]  /*6850*/  STG.E.U8 [R2.64], R5 ;  /* 0x0000000502007986 */ /* 0x0001e2000c101124 */
[----:B------:R-:W-:Y:S05]  /*6860*/  BRA `(.L_x_1185) ;  /* 0x0000087000007947 */ /* 0x000fea0003800000 */
.L_x_1196:
        /* <DEDUP_REMOVED lines=13> */
.L_x_1200:
[----:B------:R-:W-:Y:S01]  /*6940*/  IMAD.MOV.U32 R0, RZ, RZ, 0x7f ;  /* 0x0000007fff007424 */ /* 0x000fe200078e00ff */
[----:B------:R-:W-:-:S04]  /*6950*/  ISETP.GT.U32.AND P0, PT, R4, 0x7f800000, PT ;  /* 0x7f8000000400780c */ /* 0x000fc80003f04070 */
[----:B------:R-:W-:-:S04]  /*6960*/  SEL R0, R0, 0x7c, P0 ;  /* 0x0000007c00007807 */ /* 0x000fc80000000000 */
.L_x_1201:
[----:B------:R-:W-:Y:S05]  /*6970*/  BSYNC B0 ;  /* 0x0000000000007941 */ /* 0x000fea0003800000 */
.L_x_1199:
[----:B------:R-:W-:-:S04]  /*6980*/  LOP3.LUT R4, R5, 0x80000000, RZ, 0xc0, !PT ;  /* 0x8000000005047812 */ /* 0x000fc800078ec0ff */
[----:B------:R-:W-:-:S04]  /*6990*/  SHF.R.U32.HI R5, RZ, 0x18, R4 ;  /* 0x00000018ff057819 */ /* 0x000fc80000011604 */
[----:B------:R-:W-:-:S05]  /*69a0*/  LOP3.LUT R5, R0, R5, RZ, 0xfc, !PT ;  /* 0x0000000500057212 */ /* 0x000fca00078efcff */
[----:B------:R0:W-:Y:S01]  /*69b0*/  STG.E.U8 [R2.64], R5 ;  /* 0x0000000502007986 */ /* 0x0001e2000c101124 */
[----:B------:R-:W-:Y:S05]  /*69c0*/  BRA `(.L_x_1185) ;  /* 0x0000071000007947 */ /* 0x000fea0003800000 */
.L_x_1195:
[----:B------:R-:W-:-:S05]  /*69d0*/  HADD2.F32 R0, -RZ, R26.H0_H0 ;  /* 0x2000001aff007230 */ /* 0x000fca0000004100 */
[----:B------:R-:W-:-:S05]  /*69e0*/  F2FP.BF16.PACK_AB R0, RZ, R0 ;  /* 0x00000000ff00723e */ /* 0x000fca00000010ff */
[----:B------:R0:W-:Y:S01]  /*69f0*/  STG.E.U16 [R2.64], R0 ;  /* 0x0000000002007986 */ /* 0x0001e2000c101524 */
[----:B------:R-:W-:Y:S05]  /*6a00*/  BRA `(.L_x_1185) ;  /* 0x000006d000007947 */ /* 0x000fea0003800000 */
.L_x_1192:
        /* <DEDUP_REMOVED lines=12> */
.L_x_1204:
        /* <DEDUP_REMOVED lines=17> */
.L_x_1207:
[----:B------:R-:W-:-:S04]  /*6be0*/  LOP3.LUT R0, R7, 0x80000000, RZ, 0xc0, !PT ;  /* 0x8000000007007812 */ /* 0x000fc800078ec0ff */
[----:B------:R-:W-:-:S04]  /*6bf0*/  SHF.R.U32.HI R5, RZ, 0x18, R0 ;  /* 0x00000018ff057819 */ /* 0x000fc80000011600 */
[----:B------:R-:W-:-:S04]  /*6c00*/  LOP3.LUT R4, R4, R5, RZ, 0xfc, !PT ;  /* 0x0000000504047212 */ /* 0x000fc800078efcff */
[----:B------:R-:W-:Y:S02]  /*6c10*/  PRMT R0, R4, 0x7610, R0 ;  /* 0x0000761004007816 */ /* 0x000fe40000000000 */
.L_x_1206:
[----:B------:R-:W-:Y:S05]  /*6c20*/  BSYNC B0 ;  /* 0x0000000000007941 */ /* 0x000fea0003800000 */
.L_x_1205:
[----:B------:R0:W-:Y:S01]  /*6c30*/  STG.E.U8 [R2.64], R0 ;  /* 0x0000000002007986 */ /* 0x0001e2000c101124 */
[----:B------:R-:W-:Y:S05]  /*6c40*/  BRA `(.L_x_1185) ;  /* 0x0000049000007947 */ /* 0x000fea0003800000 */
.L_x_1203:
        /* <DEDUP_REMOVED lines=17> */
.L_x_1210:
[----:B------:R-:W-:-:S04]  /*6d60*/  LOP3.LUT R0, R7, 0x80000000, RZ, 0xc0, !PT ;  /* 0x8000000007007812 */ /* 0x000fc800078ec0ff */
[----:B------:R-:W-:-:S04]  /*6d70*/  SHF.R.U32.HI R5, RZ, 0x18, R0 ;  /* 0x00000018ff057819 */ /* 0x000fc80000011600 */
[----:B------:R-:W-:-:S04]  /*6d80*/  LOP3.LUT R4, R4, R5, RZ, 0xfc, !PT ;  /* 0x0000000504047212 */ /* 0x000fc800078efcff */
[----:B------:R-:W-:Y:S02]  /*6d90*/  PRMT R0, R4, 0x7610, R0 ;  /* 0x0000761004007816 */ /* 0x000fe40000000000 */
.L_x_1209:
[----:B------:R-:W-:Y:S05]  /*6da0*/  BSYNC B0 ;  /* 0x0000000000007941 */ /* 0x000fea0003800000 */
.L_x_1208:
[----:B------:R0:W-:Y:S01]  /*6db0*/  STG.E.U8 [R2.64], R0 ;  /* 0x0000000002007986 */ /* 0x0001e2000c101124 */
[----:B------:R-:W-:Y:S05]  /*6dc0*/  BRA `(.L_x_1185) ;  /* 0x0000031000007947 */ /* 0x000fea0003800000 */
.L_x_1202:
        /* <DEDUP_REMOVED lines=22> */
.L_x_1184:
        /* <DEDUP_REMOVED lines=20> */
.L_x_1212:
[----:B------:R-:W-:-:S06]  /*7070*/  HADD2.F32 R4, -RZ, R26.H0_H0 ;  /* 0x2000001aff047230 */ /* 0x000fcc0000004100 */
[----:B------:R-:W0:Y:S02]  /*7080*/  F2I.U64.TRUNC R4, R4 ;  /* 0x0000000400047311 */ /* 0x000e24000020d800 */
[----:B0-----:R0:W-:Y:S01]  /*7090*/  STG.E.64 [R2.64], R4 ;  /* 0x0000000402007986 */ /* 0x0011e2000c101b24 */
[----:B------:R-:W-:Y:S05]  /*70a0*/  BRA `(.L_x_1185) ;  /* 0x0000003000007947 */ /* 0x000fea0003800000 */
.L_x_1211:
[----:B------:R-:W-:-:S04]  /*70b0*/  HADD2.F32 R26, -RZ, R26.H0_H0 ;  /* 0x2000001aff1a7230 */ /* 0x000fc80000004100 */
[----:B------:R-:W0:Y:S02]  /*70c0*/  F2I.FTZ.U32.TRUNC.NTZ R5, R26 ;  /* 0x0000001a00057305 */ /* 0x000e24000021f000 */
[----:B0-----:R0:W-:Y:S02]  /*70d0*/  STG.E [R2.64], R5 ;  /* 0x0000000502007986 */ /* 0x0011e4000c101924 */
.L_x_1185:
        /* <DEDUP_REMOVED lines=23> */
.L_x_1216:
[----:B------:R-:W-:-:S06]  /*7250*/  HADD2.F32 R5, -RZ, R22.H0_H0 ;  /* 0x20000016ff057230 */ /* 0x000fcc0000004100 */
[----:B------:R-:W0:Y:S02]  /*7260*/  F2I.S64.TRUNC R4, R5 ;  /* 0x0000000500047311 */ /* 0x000e24000020d900 */
[----:B0-----:R0:W-:Y:S01]  /*7270*/  STG.E.U8 [R2.64], R4 ;  /* 0x0000000402007986 */ /* 0x0011e2000c101124 */
[----:B------:R-:W-:Y:S05]  /*7280*/  BRA `(.L_x_1218) ;  /* 0x00000e4000007947 */ /* 0x000fea0003800000 */
.L_x_1215:
        /* <DEDUP_REMOVED lines=10> */
.L_x_1220:
[----:B------:R-:W-:-:S04]  /*7330*/  HADD2.F32 R22, -RZ, R22.H0_H0 ;  /* 0x20000016ff167230 */ /* 0x000fc80000004100 */
[----:B------:R-:W0:Y:S02]  /*7340*/  F2I.FTZ.TRUNC.NTZ R5, R22 ;  /* 0x0000001600057305 */ /* 0x000e24000021f100 */
[----:B0-----:R0:W-:Y:S01]  /*7350*/  STG.E [R2.64], R5 ;  /* 0x0000000502007986 */ /* 0x0011e2000c101924 */
[----:B------:R-:W-:Y:S05]  /*7360*/  BRA `(.L_x_1218) ;  /* 0x00000d6000007947 */ /* 0x000fea0003800000 */
.L_x_1219:
[----:B------:R-:W-:-:S04]  /*7370*/  HADD2.F32 R22, -RZ, R22.H0_H0 ;  /* 0x20000016ff167230 */ /* 0x000fc80000004100 */
[----:B------:R-:W0:Y:S02]  /*7380*/  F2I.FTZ.TRUNC.NTZ R5, R22 ;  /* 0x0000001600057305 */ /* 0x000e24000021f100 */
[----:B0-----:R0:W-:Y:S01]  /*7390*/  STG.E.U16 [R2.64], R5 ;  /* 0x0000000502007986 */ /* 0x0011e2000c101524 */
[----:B------:R-:W-:Y:S05]  /*73a0*/  BRA `(.L_x_1218) ;  /* 0x00000d2000007947 */ /* 0x000fea0003800000 */
.L_x_1214:
        /* <DEDUP_REMOVED lines=9> */
.L_x_1222:
[----:B------:R0:W-:Y:S01]  /*7440*/  STG.E.U16 [R2.64], R22 ;  /* 0x0000001602007986 */ /* 0x0001e2000c101524 */
[----:B------:R-:W-:Y:S05]  /*7450*/  BRA `(.L_x_1218) ;  /* 0x00000c7000007947 */ /* 0x000fea0003800000 */
.L_x_1221:
        /* <DEDUP_REMOVED lines=10> */
.L_x_1224:
[----:B------:R-:W-:-:S05]  /*7500*/  HADD2.F32 R0, -RZ, R22.H0_H0 ;  /* 0x20000016ff007230 */ /* 0x000fca0000004100 */
[----:B------:R-:W-:-:S04]  /*7510*/  F2FP.PACK_AB R0, RZ, R0 ;  /* 0x00000000ff00723e */ /* 0x000fc800000000ff */
[----:B------:R-:W-:-:S05]  /*7520*/  PRMT R0, R0, 0x5410, RZ ;  /* 0x0000541000007816 */ /* 0x000fca00000000ff */
[----:B------:R0:W-:Y:S01]  /*7530*/  STG.E [R2.64], R0 ;  /* 0x0000000002007986 */ /* 0x0001e2000c101924 */
[----:B------:R-:W-:Y:S05]  /*7540*/  BRA `(.L_x_1218) ;  /* 0x00000b8000007947 */ /* 0x000fea0003800000 */
.L_x_1223:
[----:B------:R-:W-:-:S05]  /*7550*/  HADD2.F32 R4, -RZ, R22.H0_H0 ;  /* 0x20000016ff047230 */ /* 0x000fca0000004100 */
[----:B------:R-:W-:-:S06]  /*7560*/  FMUL.FTZ R4, R4, 1 ;  /* 0x3f80000004047820 */ /* 0x000fcc0000410000 */
[----:B------:R-:W0:Y:S02]  /*7570*/  F2F.F64.F32 R4, R4 ;  /* 0x0000000400047310 */ /* 0x000e240000201800 */
[----:B0-----:R0:W-:Y:S01]  /*7580*/  STG.E.64 [R2.64], R4 ;  /* 0x0000000402007986 */ /* 0x0011e2000c101b24 */
[----:B------:R-:W-:Y:S05]  /*7590*/  BRA `(.L_x_1218) ;  /* 0x00000b3000007947 */ /* 0x000fea0003800000 */
.L_x_1213:
        /* <DEDUP_REMOVED lines=13> */
.L_x_1227:
[----:B------:R-:W-:Y:S01]  /*7670*/  HADD2.F32 R22, -RZ, R22.H0_H0 ;  /* 0x20000016ff167230 */ /* 0x000fe20000004100 */
[----:B------:R-:W-:-:S04]  /*7680*/  CS2R R6, SRZ ;  /* 0x0000000000067805 */ /* 0x000fc8000001ff00 */
[----:B------:R-:W-:-:S06]  /*7690*/  FMUL.FTZ R4, R22, 1 ;  /* 0x3f80000016047820 */ /* 0x000fcc0000410000 */
[----:B------:R-:W0:Y:S02]  /*76a0*/  F2F.F64.F32 R4, R4 ;  /* 0x0000000400047310 */ /* 0x000e240000201800 */
[----:B0-----:R0:W-:Y:S01]  /*76b0*/  STG.E.128 [R2.64], R4 ;  /* 0x0000000402007986 */ /* 0x0011e2000c101d24 */
[----:B------:R-:W-:Y:S05]  /*76c0*/  BRA `(.L_x_1218) ;  /* 0x00000a0000007947 */ /* 0x000fea0003800000 */
.L_x_1226:
        /* <DEDUP_REMOVED lines=21> */
.L_x_1231:
[----:B------:R-:W-:Y:S05]  /*7820*/  BSYNC B0 ;  /* 0x0000000000007941 */ /* 0x000fea0003800000 */
.L_x_1230:
[----:B------:R-:W-:-:S05]  /*7830*/  LOP3.LUT R5, R0, R5, RZ, 0xfc, !PT ;  /* 0x0000000500057212 */ /* 0x000fca00078efcff */
[----:B------:R0:W-:Y:S01]  /*7840*/  STG.E.U8 [R2.64], R5 ;  /* 0x0000000502007986 */ /* 0x0001e2000c101124 */
[----:B------:R-:W-:Y:S05]  /*7850*/  BRA `(.L_x_1218) ;  /* 0x0000087000007947 */ /* 0x000fea0003800000 */
.L_x_1229:
        /* <DEDUP_REMOVED lines=13> */
.L_x_1233:
[----:B------:R-:W-:Y:S01]  /*7930*/  IMAD.MOV.U32 R0, RZ, RZ, 0x7f ;  /* 0x0000007fff007424 */ /* 0x000fe200078e00ff */
[----:B------:R-:W-:-:S04]  /*7940*/  ISETP.GT.U32.AND P0, PT, R4, 0x7f800000, PT ;  /* 0x7f8000000400780c */ /* 0x000fc80003f04070 */
[----:B------:R-:W-:-:S04]  /*7950*/  SEL R0, R0, 0x7c, P0 ;  /* 0x0000007c00007807 */ /* 0x000fc80000000000 */
.L_x_1234:
[----:B------:R-:W-:Y:S05]  /*7960*/  BSYNC B0 ;  /* 0x0000000000007941 */ /* 0x000fea0003800000 */
.L_x_1232:
[----:B------:R-:W-:-:S04]  /*7970*/  LOP3.LUT R4, R5, 0x80000000, RZ, 0xc0, !PT ;  /* 0x8000000005047812 */ /* 0x000fc800078ec0ff */
[----:B------:R-:W-:-:S04]  /*7980*/  SHF.R.U32.HI R5, RZ, 0x18, R4 ;  /* 0x00000018ff057819 */ /* 0x000fc80000011604 */
[----:B------:R-:W-:-:S05]  /*7990*/  LOP3.LUT R5, R0, R5, RZ, 0xfc, !PT ;  /* 0x0000000500057212 */ /* 0x000fca00078efcff */
[----:B------:R0:W-:Y:S01]  /*79a0*/  STG.E.U8 [R2.64], R5 ;  /* 0x0000000502007986 */ /* 0x0001e2000c101124 */
[----:B------:R-:W-:Y:S05]  /*79b0*/  BRA `(.L_x_1218) ;  /* 0x0000071000007947 */ /* 0x000fea0003800000 */
.L_x_1228:
[----:B------:R-:W-:-:S05]  /*79c0*/  HADD2.F32 R0, -RZ, R22.H0_H0 ;  /* 0x20000016ff007230 */ /* 0x000fca0000004100 */
[----:B------:R-:W-:-:S05]  /*79d0*/  F2FP.BF16.PACK_AB R0, RZ, R0 ;  /* 0x00000000ff00723e */ /* 0x000fca00000010ff */
[----:B------:R0:W-:Y:S01]  /*79e0*/  STG.E.U16 [R2.64], R0 ;  /* 0x0000000002007986 */ /* 0x0001e2000c101524 */
[----:B------:R-:W-:Y:S05]  /*79f0*/  BRA `(.L_x_1218) ;  /* 0x000006d000007947 */ /* 0x000fea0003800000 */
.L_x_1225:
        /* <DEDUP_REMOVED lines=12> */
.L_x_1237:
        /* <DEDUP_REMOVED lines=17> */
.L_x_1240:
[----:B------:R-:W-:-:S04]  /*7bd0*/  LOP3.LUT R0, R7, 0x80000000, RZ, 0xc0, !PT ;  /* 0x8000000007007812 */ /* 0x000fc800078ec0ff */
[----:B------:R-:W-:-:S04]  /*7be0*/  SHF.R.U32.HI R5, RZ, 0x18, R0 ;  /* 0x00000018ff057819 */ /* 0x000fc80000011600 */
[----:B------:R-:W-:-:S04]  /*7bf0*/  LOP3.LUT R4, R4, R5, RZ, 0xfc, !PT ;  /* 0x0000000504047212 */ /* 0x000fc800078efcff */
[----:B------:R-:W-:Y:S02]  /*7c00*/  PRMT R0, R4, 0x7610, R0 ;  /* 0x0000761004007816 */ /* 0x000fe40000000000 */
.L_x_1239:
[----:B------:R-:W-:Y:S05]  /*7c10*/  BSYNC B0 ;  /* 0x0000000000007941 */ /* 0x000fea0003800000 */
.L_x_1238:
[----:B------:R0:W-:Y:S01]  /*7c20*/  STG.E.U8 [R2.64], R0 ;  /* 0x0000000002007986 */ /* 0x0001e2000c101124 */
[----:B------:R-:W-:Y:S05]  /*7c30*/  BRA `(.L_x_1218) ;  /* 0x0000049000007947 */ /* 0x000fea0003800000 */
.L_x_1236:
        /* <DEDUP_REMOVED lines=17> */
.L_x_1243:
[----:B------:R-:W-:-:S04]  /*7d50*/  LOP3.LUT R0, R7, 0x80000000, RZ, 0xc0, !PT ;  /* 0x8000000007007812 */ /* 0x000fc800078ec0ff */
[----:B------:R-:W-:-:S04]  /*7d60*/  SHF.R.U32.HI R5, RZ, 0x18, R0 ;  /* 0x00000018ff057819 */ /* 0x000fc80000011600 */
[----:B------:R-:W-:-:S04]  /*7d70*/  LOP3.LUT R4, R4, R5, RZ, 0xfc, !PT ;  /* 0x0000000504047212 */ /* 0x000fc800078efcff */
[----:B------:R-:W-:Y:S02]  /*7d80*/  PRMT R0, R4, 0x7610, R0 ;  /* 0x0000761004007816 */ /* 0x000fe40000000000 */
.L_x_1242:
[----:B------:R-:W-:Y:S05]  /*7d90*/  BSYNC B0 ;  /* 0x0000000000007941 */ /* 0x000fea0003800000 */
.L_x_1241:
[----:B------:R0:W-:Y:S01]  /*7da0*/  STG.E.U8 [R2.64], R0 ;  /* 0x0000000002007986 */ /* 0x0001e2000c101124 */
[----:B------:R-:W-:Y:S05]  /*7db0*/  BRA `(.L_x_1218) ;  /* 0x0000031000007947 */ /* 0x000fea0003800000 */
.L_x_1235:
        /* <DEDUP_REMOVED lines=22> */
.L_x_1217:
        /* <DEDUP_REMOVED lines=20> */
.L_x_1245:
[----:B------:R-:W-:-:S06]  /*8060*/  HADD2.F32 R4, -RZ, R22.H0_H0 ;  /* 0x20000016ff047230 */ /* 0x000fcc0000004100 */
[----:B------:R-:W0:Y:S02]  /*8070*/  F2I.U64.TRUNC R4, R4 ;  /* 0x0000000400047311 */ /* 0x000e24000020d800 */
[----:B0-----:R0:W-:Y:S01]  /*8080*/  STG.E.64 [R2.64], R4 ;  /* 0x0000000402007986 */ /* 0x0011e2000c101b24 */
[----:B------:R-:W-:Y:S05]  /*8090*/  BRA `(.L_x_1218) ;  /* 0x0000003000007947 */ /* 0x000fea0003800000 */
.L_x_1244:
[----:B------:R-:W-:-:S04]  /*80a0*/  HADD2.F32 R22, -RZ, R22.H0_H0 ;  /* 0x20000016ff167230 */ /* 0x000fc80000004100 */
[----:B------:R-:W0:Y:S02]  /*80b0*/  F2I.FTZ.U32.TRUNC.NTZ R5, R22 ;  /* 0x0000001600057305 */ /* 0x000e24000021f000 */
[----:B0-----:R0:W-:Y:S02]  /*80c0*/  STG.E [R2.64], R5 ;  /* 0x0000000502007986 */ /* 0x0011e4000c101924 */
.L_x_1218:
[----:B------:R-:W-:Y:S02]  /*80d0*/  IADD3 R19, R19, 0x80, RZ ;  /* 0x0000008013137810 */ /* 0x000fe40007ffe0ff */
.L_x_1179:
[----:B------:R-:W-:Y:S05]  /*80e0*/  BSYNC B6 ;  /* 0x0000000000067941 */ /* 0x000fea0003800000 */
.L_x_1178:
        /* <DEDUP_REMOVED lines=17> */
[----:B------:R-:W-:-:S06]  /*8200*/  HADD2.F32 R23, -RZ, R23.H0_H0 ;  /* 0x20000017ff177230 */ /* 0x000fcc0000004100 */
[----:B------:R-:W0:Y:S02]  /*8210*/  F2I.FTZ.TRUNC.NTZ R23, R23 ;  /* 0x0000001700177305 */ /* 0x000e24000021f100 */
[----:B0-----:R-:W-:Y:S01]  /*8220*/  STG.E.U8 [R2.64], R23 ;  /* 0x0000001702007986 */ /* 0x001fe2000c101124 */
[----:B------:R-:W-:Y:S05]  /*8230*/  EXIT ;  /* 0x000000000000794d */ /* 0x000fea0003800000 */
.L_x_1249:
[----:B------:R-:W-:-:S06]  /*8240*/  HADD2.F32 R5, -RZ, R23.H0_H0 ;  /* 0x20000017ff057230 */ /* 0x000fcc0000004100 */
[----:B------:R-:W0:Y:S02]  /*8250*/  F2I.S64.TRUNC R4, R5 ;  /* 0x0000000500047311 */ /* 0x000e24000020d900 */
[----:B0-----:R-:W-:Y:S01]  /*8260*/  STG.E.U8 [R2.64], R4 ;  /* 0x0000000402007986 */ /* 0x001fe2000c101124 */
[----:B------:R-:W-:Y:S05]  /*8270*/  EXIT ;  /* 0x000000000000794d */ /* 0x000fea0003800000 */
.L_x_1248:
        /* <DEDUP_REMOVED lines=10> */
.L_x_1252:
[----:B------:R-:W-:-:S06]  /*8320*/  HADD2.F32 R23, -RZ, R23.H0_H0 ;  /* 0x20000017ff177230 */ /* 0x000fcc0000004100 */
[----:B------:R-:W0:Y:S02]  /*8330*/  F2I.FTZ.TRUNC.NTZ R23, R23 ;  /* 0x0000001700177305 */ /* 0x000e24000021f100 */
[----:B0-----:R-:W-:Y:S01]  /*8340*/  STG.E [R2.64], R23 ;  /* 0x0000001702007986 */ /* 0x001fe2000c101924 */
[----:B------:R-:W-:Y:S05]  /*8350*/  EXIT ;  /* 0x000000000000794d */ /* 0x000fea0003800000 */
.L_x_1251:
[----:B------:R-:W-:-:S06]  /*8360*/  HADD2.F32 R23, -RZ, R23.H0_H0 ;  /* 0x20000017ff177230 */ /* 0x000fcc0000004100 */
[----:B------:R-:W0:Y:S02]  /*8370*/  F2I.FTZ.TRUNC.NTZ R23, R23 ;  /* 0x0000001700177305 */ /* 0x000e24000021f100 */
[----:B0-----:R-:W-:Y:S01]  /*8380*/  STG.E.U16 [R2.64], R23 ;  /* 0x0000001702007986 */ /* 0x001fe2000c101524 */
[----:B------:R-:W-:Y:S05]  /*8390*/  EXIT ;  /* 0x000000000000794d */ /* 0x000fea0003800000 */
.L_x_1247:
        /* <DEDUP_REMOVED lines=9> */
.L_x_1254:
[----:B------:R-:W-:Y:S01]  /*8430*/  STG.E.U16 [R2.64], R23 ;  /* 0x0000001702007986 */ /* 0x000fe2000c101524 */
[----:B------:R-:W-:Y:S05]  /*8440*/  EXIT ;  /* 0x000000000000794d */ /* 0x000fea0003800000 */
.L_x_1253:
        /* <DEDUP_REMOVED lines=10> */
.L_x_1256:
[----:B------:R-:W-:-:S05]  /*84f0*/  HADD2.F32 R0, -RZ, R23.H0_H0 ;  /* 0x20000017ff007230 */ /* 0x000fca0000004100 */
[----:B------:R-:W-:-:S04]  /*8500*/  F2FP.PACK_AB R0, RZ, R0 ;  /* 0x00000000ff00723e */ /* 0x000fc800000000ff */
[----:B------:R-:W-:-:S05]  /*8510*/  PRMT R0, R0, 0x5410, RZ ;  /* 0x0000541000007816 */ /* 0x000fca00000000ff */
[----:B------:R-:W-:Y:S01]  /*8520*/  STG.E [R2.64], R0 ;  /* 0x0000000002007986 */ /* 0x000fe2000c101924 */
[----:B------:R-:W-:Y:S05]  /*8530*/  EXIT ;  /* 0x000000000000794d */ /* 0x000fea0003800000 */
.L_x_1255:
[----:B------:R-:W-:-:S05]  /*8540*/  HADD2.F32 R4, -RZ, R23.H0_H0 ;  /* 0x20000017ff047230 */ /* 0x000fca0000004100 */
[----:B------:R-:W-:-:S06]  /*8550*/  FMUL.FTZ R4, R4, 1 ;  /* 0x3f80000004047820 */ /* 0x000fcc0000410000 */
[----:B------:R-:W0:Y:S02]  /*8560*/  F2F.F64.F32 R4, R4 ;  /* 0x0000000400047310 */ /* 0x000e240000201800 */
[----:B0-----:R-:W-:Y:S01]  /*8570*/  STG.E.64 [R2.64], R4 ;  /* 0x0000000402007986 */ /* 0x001fe2000c101b24 */
[----:B------:R-:W-:Y:S05]  /*8580*/  EXIT ;  /* 0x000000000000794d */ /* 0x000fea0003800000 */
.L_x_1246:
        /* <DEDUP_REMOVED lines=13> */
.L_x_1259:
[----:B------:R-:W-:Y:S01]  /*8660*/  HADD2.F32 R23, -RZ, R23.H0_H0 ;  /* 0x20000017ff177230 */ /* 0x000fe20000004100 */
[----:B------:R-:W-:-:S04]  /*8670*/  CS2R R6, SRZ ;  /* 0x0000000000067805 */ /* 0x000fc8000001ff00 */
[----:B------:R-:W-:-:S06]  /*8680*/  FMUL.FTZ R4, R23, 1 ;  /* 0x3f80000017047820 */ /* 0x000fcc0000410000 */
[----:B------:R-:W0:Y:S02]  /*8690*/  F2F.F64.F32 R4, R4 ;  /* 0x0000000400047310 */ /* 0x000e240000201800 */
[----:B0-----:R-:W-:Y:S01]  /*86a0*/  STG.E.128 [R2.64], R4 ;  /* 0x0000000402007986 */ /* 0x001fe2000c101d24 */
[----:B------:R-:W-:Y:S05]  /*86b0*/  EXIT ;  /* 0x000000000000794d */ /* 0x000fea0003800000 */
.L_x_1258:
        /* <DEDUP_REMOVED lines=21> */
.L_x_1263:
[----:B------:R-:W-:Y:S05]  /*8810*/  BSYNC B0 ;  /* 0x0000000000007941 */ /* 0x000fea0003800000 */
.L_x_1262:
[----:B------:R-:W-:-:S05]  /*8820*/  LOP3.LUT R5, R0, R5, RZ, 0xfc, !PT ;  /* 0x0000000500057212 */ /* 0x000fca00078efcff */
[----:B------:R-:W-:Y:S01]  /*8830*/  STG.E.U8 [R2.64], R5 ;  /* 0x0000000502007986 */ /* 0x000fe2000c101124 */
[----:B------:R-:W-:Y:S05]  /*8840*/  EXIT ;  /* 0x000000000000794d */ /* 0x000fea0003800000 */
.L_x_1261:
        /* <DEDUP_REMOVED lines=13> */
.L_x_1265:
[----:B------:R-:W-:Y:S01]  /*8920*/  IMAD.MOV.U32 R0, RZ, RZ, 0x7f ;  /* 0x0000007fff007424 */ /* 0x000fe200078e00ff */
[----:B------:R-:W-:-:S04]  /*8930*/  ISETP.GT.U32.AND P0, PT, R4, 0x7f800000, PT ;  /* 0x7f8000000400780c */ /* 0x000fc80003f04070 */
[----:B------:R-:W-:-:S04]  /*8940*/  SEL R0, R0, 0x7c, P0 ;  /* 0x0000007c00007807 */ /* 0x000fc80000000000 */
.L_x_1266:
[----:B------:R-:W-:Y:S05]  /*8950*/  BSYNC B0 ;  /* 0x0000000000007941 */ /* 0x000fea0003800000 */
.L_x_1264:
[----:B------:R-:W-:-:S04]  /*8960*/  LOP3.LUT R4, R23, 0x80000000, RZ, 0xc0, !PT ;  /* 0x8000000017047812 */ /* 0x000fc800078ec0ff */
[----:B------:R-:W-:-:S04]  /*8970*/  SHF.R.U32.HI R5, RZ, 0x18, R4 ;  /* 0x00000018ff057819 */ /* 0x000fc80000011604 */
[----:B------:R-:W-:-:S05]  /*8980*/  LOP3.LUT R5, R0, R5, RZ, 0xfc, !PT ;  /* 0x0000000500057212 */ /* 0x000fca00078efcff */
[----:B------:R-:W-:Y:S01]  /*8990*/  STG.E.U8 [R2.64], R5 ;  /* 0x0000000502007986 */ /* 0x000fe2000c101124 */
[----:B------:R-:W-:Y:S05]  /*89a0*/  EXIT ;  /* 0x000000000000794d */ /* 0x000fea0003800000 */
.L_x_1260:
[----:B------:R-:W-:-:S05]  /*89b0*/  HADD2.F32 R0, -RZ, R23.H0_H0 ;  /* 0x20000017ff007230 */ /* 0x000fca0000004100 */
[----:B------:R-:W-:-:S05]  /*89c0*/  F2FP.BF16.PACK_AB R0, RZ, R0 ;  /* 0x00000000ff00723e */ /* 0x000fca00000010ff */
[----:B------:R-:W-:Y:S01]  /*89d0*/  STG.E.U16 [R2.64], R0 ;  /* 0x0000000002007986 */ /* 0x000fe2000c101524 */
[----:B------:R-:W-:Y:S05]  /*89e0*/  EXIT ;  /* 0x000000000000794d */ /* 0x000fea0003800000 */
.L_x_1257:
        /* <DEDUP_REMOVED lines=12> */
.L_x_1269:
        /* <DEDUP_REMOVED lines=17> */
.L_x_1272:
[----:B------:R-:W-:-:S04]  /*8bc0*/  LOP3.LUT R0, R23, 0x80000000, RZ, 0xc0, !PT ;  /* 0x8000000017007812 */ /* 0x000fc800078ec0ff */
[----:B------:R-:W-:-:S04]  /*8bd0*/  SHF.R.U32.HI R5, RZ, 0x18, R0 ;  /* 0x00000018ff057819 */ /* 0x000fc80000011600 */
[----:B------:R-:W-:-:S04]  /*8be0*/  LOP3.LUT R4, R4, R5, RZ, 0xfc, !PT ;  /* 0x0000000504047212 */ /* 0x000fc800078efcff */
[----:B------:R-:W-:Y:S02]  /*8bf0*/  PRMT R0, R4, 0x7610, R0 ;  /* 0x0000761004007816 */ /* 0x000fe40000000000 */
.L_x_1271:
[----:B------:R-:W-:Y:S05]  /*8c00*/  BSYNC B0 ;  /* 0x0000000000007941 */ /* 0x000fea0003800000 */
.L_x_1270:
[----:B------:R-:W-:Y:S01]  /*8c10*/  STG.E.U8 [R2.64], R0 ;  /* 0x0000000002007986 */ /* 0x000fe2000c101124 */
[----:B------:R-:W-:Y:S05]  /*8c20*/  EXIT ;  /* 0x000000000000794d */ /* 0x000fea0003800000 */
.L_x_1268:
        /* <DEDUP_REMOVED lines=17> */
.L_x_1275:
[----:B------:R-:W-:-:S04]  /*8d40*/  LOP3.LUT R0, R23, 0x80000000, RZ, 0xc0, !PT ;  /* 0x8000000017007812 */ /* 0x000fc800078ec0ff */
[----:B------:R-:W-:-:S04]  /*8d50*/  SHF.R.U32.HI R5, RZ, 0x18, R0 ;  /* 0x00000018ff057819 */ /* 0x000fc80000011600 */
[----:B------:R-:W-:-:S04]  /*8d60*/  LOP3.LUT R4, R4, R5, RZ, 0xfc, !PT ;  /* 0x0000000504047212 */ /* 0x000fc800078efcff */
[----:B------:R-:W-:Y:S02]  /*8d70*/  PRMT R0, R4, 0x7610, R0 ;  /* 0x0000761004007816 */ /* 0x000fe40000000000 */
.L_x_1274:
[----:B------:R-:W-:Y:S05]  /*8d80*/  BSYNC B0 ;  /* 0x0000000000007941 */ /* 0x000fea0003800000 */
.L_x_1273:
[----:B------:R-:W-:Y:S01]  /*8d90*/  STG.E.U8 [R2.64], R0 ;  /* 0x0000000002007986 */ /* 0x000fe2000c101124 */
[----:B------:R-:W-:Y:S05]  /*8da0*/  EXIT ;  /* 0x000000000000794d */ /* 0x000fea0003800000 */
.L_x_1267:
        /* <DEDUP_REMOVED lines=8> */
[----:B------:R-:W-:-:S03]  /*8e30*/  IMAD.MOV.U32 R5, RZ, RZ, 0xff ;  /* 0x000000ffff057424 */ /* 0x000fc600078e00ff */
        /* <DEDUP_REMOVED lines=13> */
.L_x_1250:
        /* <DEDUP_REMOVED lines=20> */
.L_x_1277:
[----:B------:R-:W-:-:S06]  /*9050*/  HADD2.F32 R4, -RZ, R23.H0_H0 ;  /* 0x20000017ff047230 */ /* 0x000fcc0000004100 */
[----:B------:R-:W0:Y:S02]  /*9060*/  F2I.U64.TRUNC R4, R4 ;  /* 0x0000000400047311 */ /* 0x000e24000020d800 */
[----:B0-----:R-:W-:Y:S01]  /*9070*/  STG.E.64 [R2.64], R4 ;  /* 0x0000000402007986 */ /* 0x001fe2000c101b24 */
[----:B------:R-:W-:Y:S05]  /*9080*/  EXIT ;  /* 0x000000000000794d */ /* 0x000fea0003800000 */
.L_x_1276:
[----:B------:R-:W-:-:S06]  /*9090*/  HADD2.F32 R23, -RZ, R23.H0_H0 ;  /* 0x20000017ff177230 */ /* 0x000fcc0000004100 */
[----:B------:R-:W0:Y:S02]  /*90a0*/  F2I.FTZ.U32.TRUNC.NTZ R23, R23 ;  /* 0x0000001700177305 */ /* 0x000e24000021f000 */
[----:B0-----:R-:W-:Y:S01]  /*90b0*/  STG.E [R2.64], R23 ;  /* 0x0000001702007986 */ /* 0x001fe2000c101924 */
[----:B------:R-:W-:Y:S05]  /*90c0*/  EXIT ;  /* 0x000000000000794d */ /* 0x000fea0003800000 */
.L_x_1278:
        /* <DEDUP_REMOVED lines=11> */
.L_x_3083:


//--------------------- .text._ZN2at6native18elementwise_kernelILi128ELi4EZNS0_22gpu_kernel_impl_nocastIZZZNS0_17atanh_kernel_cudaERNS_18TensorIteratorBaseEENKUlvE0_clEvENKUlvE1_clEvEUlN3c104HalfEE_EEvS4_RKT_EUliE_EEviT1_ --------------------------
	.section	.text._ZN2at6native18elementwise_kernelILi128ELi4EZNS0_22gpu_kernel_impl_nocastIZZZNS0_17atanh_kernel_cudaERNS_18TensorIteratorBaseEENKUlvE0_clEvENKUlvE1_clEvEUlN3c104HalfEE_EEvS4_RKT_EUliE_EEviT1_,"ax",@progbits
	.sectioninfo	@"SHI_REGISTERS=13"
	.align	128
        .global         _ZN2at6native18elementwise_kernelILi128ELi4EZNS0_22gpu_kernel_impl_nocastIZZZNS0_17atanh_kernel_cudaERNS_18TensorIteratorBaseEENKUlvE0_clEvENKUlvE1_clEvEUlN3c104HalfEE_EEvS4_RKT_EUliE_EEviT1_
        .type           _ZN2at6native18elementwise_kernelILi128ELi4EZNS0_22gpu_kernel_impl_nocastIZZZNS0_17atanh_kernel_cudaERNS_18TensorIteratorBaseEENKUlvE0_clEvENKUlvE1_clEvEUlN3c104HalfEE_EEvS4_RKT_EUliE_EEviT1_,@function
        .size           _ZN2at6native18elementwise_kernelILi128ELi4EZNS0_22gpu_kernel_impl_nocastIZZZNS0_17atanh_kernel_cudaERNS_18TensorIteratorBaseEENKUlvE0_clEvENKUlvE1_clEvEUlN3c104HalfEE_EEvS4_RKT_EUliE_EEviT1_,(.L_x_3084 - _ZN2at6native18elementwise_kernelILi128ELi4EZNS0_22gpu_kernel_impl_nocastIZZZNS0_17atanh_kernel_cudaERNS_18TensorIteratorBaseEENKUlvE0_clEvENKUlvE1_clEvEUlN3c104HalfEE_EEvS4_RKT_EUliE_EEviT1_)
        .other          _ZN2at6native18elementwise_kernelILi128ELi4EZNS0_22gpu_kernel_impl_nocastIZZZNS0_17atanh_kernel_cudaERNS_18TensorIteratorBaseEENKUlvE0_clEvENKUlvE1_clEvEUlN3c104HalfEE_EEvS4_RKT_EUliE_EEviT1_,@"STO_CUDA_ENTRY STV_DEFAULT"
_ZN2at6native18elementwise_kernelILi128ELi4EZNS0_22gpu_kernel_impl_nocastIZZZNS0_17atanh_kernel_cudaERNS_18TensorIteratorBaseEENKUlvE0_clEvENKUlvE1_clEvEUlN3c104HalfEE_EEvS4_RKT_EUliE_EEviT1_:
.text._ZN2at6native18elementwise_kernelILi128ELi4EZNS0_22gpu_kernel_impl_nocastIZZZNS0_17atanh_kernel_cudaERNS_18TensorIteratorBaseEENKUlvE0_clEvENKUlvE1_clEvEUlN3c104HalfEE_EEvS4_RKT_EUliE_EEviT1_:
        /* <DEDUP_REMOVED lines=235> */
.L_x_1281:
[----:B------:R-:W-:-:S04]  /*0eb0*/  IADD3 R4, P0, R3, c[0x0][0x368], RZ ;  /* 0x0000da0003047a10 */ /* 0x000fc80007f1e0ff */
[----:B------:R-:W-:-:S05]  /*0ec0*/  IADD3.X R5, RZ, c[0x0][0x36c], RZ, P0, !PT ;  /* 0x0000db00ff057a10 */ /* 0x000fca00007fe4ff */
[----:B------:R-:W2:Y:S01]  /*0ed0*/  LDG.E.U16 R3, [R4.64] ;  /* 0x0000000404037981 */ /* 0x000ea2000c1e1500 */
[----:B------:R-:W-:Y:S01]  /*0ee0*/  MOV R9, 0x3d39bf78 ;  /* 0x3d39bf7800097802 */ /* 0x000fe20000000f00 */
[----:B------:R-:W-:Y:S01]  /*0ef0*/  BSSY B1, `(.L_x_1282) ;  /* 0x0000027000017945 */ /* 0x000fe20003800000 */
[----:B--2---:R-:W-:-:S05]  /*0f00*/  HADD2.F32 R3, -RZ, R3.H0_H0 ;  /* 0x20000003ff037230 */ /* 0x004fca0000004100 */
[C---:B------:R-:W-:Y:S01]  /*0f10*/  FADD.FTZ R6, |R3|.reuse, -RZ ;  /* 0x800000ff03067221 */ /* 0x040fe20000010200 */
[----:B------:R-:W-:-:S03]  /*0f20*/  FSETP.GT.FTZ.AND P0, PT, |R3|, 8.50705917302346158658e+37, PT ;  /* 0x7e8000000300780b */ /* 0x000fc60003f14200 */
        /* <DEDUP_REMOVED lines=35> */
.L_x_1283:
[----:B------:R-:W-:Y:S05]  /*1160*/  BSYNC B1 ;  /* 0x0000000000017941 */ /* 0x000fea0003800000 */
.L_x_1282:
[----:B------:R-:W-:Y:S01]  /*1170*/  FMUL.FTZ R3, R3, R4 ;  /* 0x0000000403037220 */ /* 0x000fe20000410000 */
[----:B------:R-:W-:Y:S02]  /*1180*/  IADD3 R2, P0, R2, c[0x0][0x360], RZ ;  /* 0x0000d80002027a10 */ /* 0x000fe40007f1e0ff */
[----:B------:R-:W-:Y:S02]  /*1190*/  IADD3 R0, R0, 0x80, RZ ;  /* 0x0000008000007810 */ /* 0x000fe40007ffe0ff */
[----:B------:R-:W-:Y:S02]  /*11a0*/  F2FP.PACK_AB R4, RZ, R3 ;  /* 0x00000003ff04723e */ /* 0x000fe400000000ff */
[----:B------:R-:W-:-:S05]  /*11b0*/  IADD3.X R3, RZ, c[0x0][0x364], RZ, P0, !PT ;  /* 0x0000d900ff037a10 */ /* 0x000fca00007fe4ff */
[----:B------:R0:W-:Y:S02]  /*11c0*/  STG.E.U16 [R2.64], R4 ;  /* 0x0000000402007986 */ /* 0x0001e4000c101504 */
.L_x_1280:
[----:B------:R-:W-:Y:S05]  /*11d0*/  BSYNC B0 ;  /* 0x0000000000007941 */ /* 0x000fea0003800000 */
.L_x_1279:
        /* <DEDUP_REMOVED lines=230> */
.L_x_1286:
[----:B------:R-:W-:-:S04]  /*2040*/  IADD3 R4, P0, R3, c[0x0][0x368], RZ ;  /* 0x0000da0003047a10 */ /* 0x000fc80007f1e0ff */
[----:B------:R-:W-:-:S05]  /*2050*/  IADD3.X R5, RZ, c[0x0][0x36c], RZ, P0, !PT ;  /* 0x0000db00ff057a10 */ /* 0x000fca00007fe4ff */
[----:B------:R-:W2:Y:S01]  /*2060*/  LDG.E.U16 R3, [R4.64] ;  /* 0x0000000404037981 */ /* 0x000ea2000c1e1500 */
[----:B------:R-:W-:Y:S01]  /*2070*/  MOV R10, 0x3e800000 ;  /* 0x3e800000000a7802 */ /* 0x000fe20000000f00 */
[----:B------:R-:W-:Y:S01]  /*2080*/  BSSY B1, `(.L_x_1287) ;  /* 0x0000027000017945 */ /* 0x000fe20003800000 */
[----:B------:R-:W-:Y:S01]  /*2090*/  MOV R9, 0x3d39bf78 ;  /* 0x3d39bf7800097802 */ /* 0x000fe20000000f00 */
        /* <DEDUP_REMOVED lines=37> */
.L_x_1288:
[----:B------:R-:W-:Y:S05]  /*22f0*/  BSYNC B1 ;  /* 0x0000000000017941 */ /* 0x000fea0003800000 */
.L_x_1287:
[----:B------:R-:W-:Y:S01]  /*2300*/  FMUL.FTZ R3, R3, R4 ;  /* 0x0000000403037220 */ /* 0x000fe20000410000 */
[----:B------:R-:W-:Y:S02]  /*2310*/  IADD3 R2, P0, R2, c[0x0][0x360], RZ ;  /* 0x0000d80002027a10 */ /* 0x000fe40007f1e0ff */
[----:B------:R-:W-:Y:S02]  /*2320*/  IADD3 R0, R0, 0x80, RZ ;  /* 0x0000008000007810 */ /* 0x000fe40007ffe0ff */
[----:B------:R-:W-:Y:S02]  /*2330*/  F2FP.PACK_AB R4, RZ, R3 ;  /* 0x00000003ff04723e */ /* 0x000fe400000000ff */
        /* <DEDUP_REMOVED lines=220> */
[----:B------:R-:W-:-:S03]  /*3100*/  @P0 MOV R6, RZ ;  /* 0x000000ff00060202 */ /* 0x000fc60000000f00 */
[--C-:B------:R-:W-:Y:S02]  /*3110*/  IMAD.MOV R9, RZ, RZ, -R7.reuse ;  /* 0x000000ffff097224 */ /* 0x100fe400078e0a07 */
        /* <DEDUP_REMOVED lines=9> */
.L_x_1289:
        /* <DEDUP_REMOVED lines=43> */
.L_x_1291:
[----:B------:R-:W-:Y:S05]  /*3460*/  BSYNC B1 ;  /* 0x0000000000017941 */ /* 0x000fea0003800000 */
.L_x_1290:
[----:B------:R-:W-:Y:S01]  /*3470*/  FMUL.FTZ R3, R3, R4 ;  /* 0x0000000403037220 */ /* 0x000fe20000410000 */
[----:B------:R-:W-:Y:S02]  /*3480*/  IADD3 R2, P0, R2, c[0x0][0x360], RZ ;  /* 0x0000d80002027a10 */ /* 0x000fe40007f1e0ff */
[----:B------:R-:W-:Y:S02]  /*3490*/  IADD3 R0, R0, 0x80, RZ ;  /* 0x0000008000007810 */ /* 0x000fe40007ffe0ff */
[----:B------:R-:W-:Y:S02]  /*34a0*/  F2FP.PACK_AB R4, RZ, R3 ;  /* 0x00000003ff04723e */ /* 0x000fe400000000ff */
[----:B------:R-:W-:-:S05]  /*34b0*/  IADD3.X R3, RZ, c[0x0][0x364], RZ, P0, !PT ;  /* 0x0000d900ff037a10 */ /* 0x000fca00007fe4ff */
[----:B------:R0:W-:Y:S02]  /*34c0*/  STG.E.U16 [R2.64], R4 ;  /* 0x0000000402007986 */ /* 0x0001e4000c101504 */
.L_x_1285:
[----:B------:R-:W-:Y:S05]  /*34d0*/  BSYNC B0 ;  /* 0x0000000000007941 */ /* 0x000fea0003800000 */
.L_x_1284:
        /* <DEDUP_REMOVED lines=229> */
.L_x_1292:
        /* <DEDUP_REMOVED lines=43> */
.L_x_1294:
[----:B------:R-:W-:Y:S05]  /*45e0*/  BSYNC B0 ;  /* 0x0000000000007941 */ /* 0x000fea0003800000 */
.L_x_1293:
[----:B------:R-:W-:Y:S01]  /*45f0*/  FMUL.FTZ R0, R0, R3 ;  /* 0x0000000300007220 */ /* 0x000fe20000410000 */
[----:B------:R-:W-:-:S04]  /*4600*/  IADD3 R2, P0, R2, c[0x0][0x360], RZ ;  /* 0x0000d80002027a10 */ /* 0x000fc80007f1e0ff */
[----:B------:R-:W-:Y:S02]  /*4610*/  F2FP.PACK_AB R0, RZ, R0 ;  /* 0x00000000ff00723e */ /* 0x000fe400000000ff */
[----:B------:R-:W-:-:S05]  /*4620*/  IADD3.X R3, RZ, c[0x0][0x364], RZ, P0, !PT ;  /* 0x0000d900ff037a10 */ /* 0x000fca00007fe4ff */
[----:B------:R-:W-:Y:S01]  /*4630*/  STG.E.U16 [R2.64], R0 ;  /* 0x0000000002007986 */ /* 0x000fe2000c101504 */
[----:B------:R-:W-:Y:S05]  /*4640*/  EXIT ;  /* 0x000000000000794d */ /* 0x000fea0003800000 */
.L_x_1295:
        /* <DEDUP_REMOVED lines=11> */
.L_x_3084:


//--------------------- .text._ZN2at6native27unrolled_elementwise_kernelIZZZNS0_17atanh_kernel_cudaERNS_18TensorIteratorBaseEENKUlvE0_clEvENKUlvE1_clEvEUlN3c104HalfEE_St5arrayIPcLm2EELi4E23TrivialOffsetCalculatorILi1EjESD_NS0_6memory15LoadWithoutCastENSE_16StoreWithoutCastEEEviT_T0_T2_T3_T4_T5_ --------------------------
	.section	.text._ZN2at6native27unrolled_elementwise_kernelIZZZNS0_17atanh_kernel_cudaERNS_18TensorIteratorBaseEENKUlvE0_clEvENKUlvE1_clEvEUlN3c104HalfEE_St5arrayIPcLm2EELi4E23TrivialOffsetCalculatorILi1EjESD_NS0_6memory15LoadWithoutCastENSE_16StoreWithoutCastEEEviT_T0_T2_T3_T4_T5_,"ax",@progbits
	.sectioninfo	@"SHI_REGISTERS=19"
	.align	128
        .global         _ZN2at6native27unrolled_elementwise_kernelIZZZNS0_17atanh_kernel_cudaERNS_18TensorIteratorBaseEENKUlvE0_clEvENKUlvE1_clEvEUlN3c104HalfEE_St5arrayIPcLm2EELi4E23TrivialOffsetCalculatorILi1EjESD_NS0_6memory15LoadWithoutCastENSE_16StoreWithoutCastEEEviT_T0_T2_T3_T4_T5_
        .type           _ZN2at6native27unrolled_elementwise_kernelIZZZNS0_17atanh_kernel_cudaERNS_18TensorIteratorBaseEENKUlvE0_clEvENKUlvE1_clEvEUlN3c104HalfEE_St5arrayIPcLm2EELi4E23TrivialOffsetCalculatorILi1EjESD_NS0_6memory15LoadWithoutCastENSE_16StoreWithoutCastEEEviT_T0_T2_T3_T4_T5_,@function
        .size           _ZN2at6native27unrolled_elementwise_kernelIZZZNS0_17atanh_kernel_cudaERNS_18TensorIteratorBaseEENKUlvE0_clEvENKUlvE1_clEvEUlN3c104HalfEE_St5arrayIPcLm2EELi4E23TrivialOffsetCalculatorILi1EjESD_NS0_6memory15LoadWithoutCastENSE_16StoreWithoutCastEEEviT_T0_T2_T3_T4_T5_,(.L_x_3085 - _ZN2at6native27unrolled_elementwise_kernelIZZZNS0_17atanh_kernel_cudaERNS_18TensorIteratorBaseEENKUlvE0_clEvENKUlvE1_clEvEUlN3c104HalfEE_St5arrayIPcLm2EELi4E23TrivialOffsetCalculatorILi1EjESD_NS0_6memory15LoadWithoutCastENSE_16StoreWithoutCastEEEviT_T0_T2_T3_T4_T5_)
        .other          _ZN2at6native27unrolled_elementwise_kernelIZZZNS0_17atanh_kernel_cudaERNS_18TensorIteratorBaseEENKUlvE0_clEvENKUlvE1_clEvEUlN3c104HalfEE_St5arrayIPcLm2EELi4E23TrivialOffsetCalculatorILi1EjESD_NS0_6memory15LoadWithoutCastENSE_16StoreWithoutCastEEEviT_T0_T2_T3_T4_T5_,@"STO_CUDA_ENTRY STV_DEFAULT"
_ZN2at6native27unrolled_elementwise_kernelIZZZNS0_17atanh_kernel_cudaERNS_18TensorIteratorBaseEENKUlvE0_clEvENKUlvE1_clEvEUlN3c104HalfEE_St5arrayIPcLm2EELi4E23TrivialOffsetCalculatorILi1EjESD_NS0_6memory15LoadWithoutCastENSE_16StoreWithoutCastEEEviT_T0_T2_T3_T4_T5_:
.text._ZN2at6native27unrolled_elementwise_kernelIZZZNS0_17atanh_kernel_cudaERNS_18TensorIteratorBaseEENKUlvE0_clEvENKUlvE1_clEvEUlN3c104HalfEE_St5arrayIPcLm2EELi4E23TrivialOffsetCalculatorILi1EjESD_NS0_6memory15LoadWithoutCastENSE_16StoreWithoutCastEEEviT_T0_T2_T3_T4_T5_:
        /* <DEDUP_REMOVED lines=12> */
[----:B------:R-:W-:Y:S02]  /*00c0*/  @!P2 LEA R8, R0, R7, 0x9 ;  /* 0x000000070008a211 */ /* 0x000fe400078e48ff */
[----:B------:R-:W-:Y:S02]  /*00d0*/  @!P2 IADD3 R7, R7, 0x80, RZ ;  /* 0x000000800707a810 */ /* 0x000fe40007ffe0ff */
[----:B------:R-:W-:Y:S02]  /*00e0*/  @!P2 MOV R9, 0x2 ;  /* 0x000000020009a802 */ /* 0x000fe40000000f00 */
[----:B------:R-:W-:-:S03]  /*00f0*/  ISETP.GE.AND P0, PT, R7, R2, PT ;  /* 0x000000020700720c */ /* 0x000fc60003f06270 */
[----:B------:R-:W-:-:S05]  /*0100*/  @!P2 IMAD.WIDE.U32 R8, R8, R9, c[0x0][0x170] ;  /* 0x00005c000808a625 */ /* 0x000fca00078e0009 */
[----:B------:R0:W5:Y:S05]  /*0110*/  @!P2 LDG.E.U16 R16, [R8.64] ;  /* 0x000000040810a981 */ /* 0x00016a000c1e1500 */
[----:B------:R-:W-:Y:S01]  /*0120*/  @!P0 IMAD R10, R0, 0x200, R7 ;  /* 0x00000200000a8824 */ /* 0x000fe200078e0207 */
[----:B------:R-:W-:Y:S02]  /*0130*/  @!P0 IADD3 R7, R7, 0x80, RZ ;  /* 0x0000008007078810 */ /* 0x000fe40007ffe0ff */
[----:B------:R-:W-:Y:S02]  /*0140*/  @!P0 MOV R11, 0x2 ;  /* 0x00000002000b8802 */ /* 0x000fe40000000f00 */
[----:B------:R-:W-:-:S03]  /*0150*/  ISETP.GE.AND P3, PT, R7, R2, PT ;  /* 0x000000020700720c */ /* 0x000fc60003f66270 */
[----:B------:R-:W-:-:S05]  /*0160*/  @!P0 IMAD.WIDE.U32 R10, R10, R11, c[0x0][0x170] ;  /* 0x00005c000a0a8625 */ /* 0x000fca00078e000b */
[----:B------:R0:W5:Y:S05]  /*0170*/  @!P0 LDG.E.U16 R6, [R10.64] ;  /* 0x000000040a068981 */ /* 0x00016a000c1e1500 */
[----:B------:R-:W-:Y:S01]  /*0180*/  @!P3 LEA R14, R0, R7, 0x9 ;  /* 0x00000007000eb211 */ /* 0x000fe200078e48ff */
[----:B------:R-:W-:Y:S01]  /*0190*/  @!P3 IMAD.MOV.U32 R15, RZ, RZ, 0x2 ;  /* 0x00000002ff0fb424 */ /* 0x000fe200078e00ff */
[----:B------:R-:W-:-:S03]  /*01a0*/  @!P3 IADD3 R7, R7, 0x80, RZ ;  /* 0x000000800707b810 */ /* 0x000fc60007ffe0ff */
[----:B------:R-:W-:Y:S01]  /*01b0*/  @!P3 IMAD.WIDE.U32 R14, R14, R15, c[0x0][0x170] ;  /* 0x00005c000e0eb625 */ /* 0x000fe200078e000f */
[----:B------:R-:W-:-:S04]  /*01c0*/  ISETP.GE.AND P1, PT, R7, R2, PT ;  /* 0x000000020700720c */ /* 0x000fc80003f26270 */
[----:B------:R0:W5:Y:S09]  /*01d0*/  @!P3 LDG.E.U16 R5, [R14.64] ;  /* 0x000000040e05b981 */ /* 0x000172000c1e1500 */
[----:B------:R-:W-:Y:S02]  /*01e0*/  @!P1 LEA R12, R0, R7, 0x9 ;  /* 0x00000007000c9211 */ /* 0x000fe400078e48ff */
[----:B------:R-:W-:-:S05]  /*01f0*/  @!P1 MOV R13, 0x2 ;  /* 0x00000002000d9802 */ /* 0x000fca0000000f00 */
[----:B------:R-:W-:-:S05]  /*0200*/  @!P1 IMAD.WIDE.U32 R12, R12, R13, c[0x0][0x170] ;  /* 0x00005c000c0c9625 */ /* 0x000fca00078e000d */
[----:B------:R0:W5:Y:S01]  /*0210*/  @!P1 LDG.E.U16 R4, [R12.64] ;  /* 0x000000040c049981 */ /* 0x000162000c1e1500 */
[----:B------:R-:W-:Y:S01]  /*0220*/  BSSY B0, `(.L_x_1296) ;  /* 0x000002d000007945 */ /* 0x000fe20003800000 */
[----:B------:R-:W-:Y:S05]  /*0230*/  @P2 BRA `(.L_x_1297) ;  /* 0x000002b000002947 */ /* 0x000fea0003800000 */
[----:B-----5:R-:W-:Y:S01]  /*0240*/  HADD2.F32 R7, -RZ, R16.H0_H0 ;  /* 0x20000010ff077230 */ /* 0x020fe20000004100 */
[----:B0-----:R-:W-:Y:S01]  /*0250*/  HFMA2.MMA R13, -RZ, RZ, 1.625, 0 ;  /* 0x3e800000ff0d7435 */ /* 0x001fe200000001ff */
        /* <DEDUP_REMOVED lines=38> */
.L_x_1299:
[----:B------:R-:W-:Y:S05]  /*04c0*/  BSYNC B1 ;  /* 0x0000000000017941 */ /* 0x000fea0003800000 */
.L_x_1298:
[----:B------:R-:W-:-:S05]  /*04d0*/  FMUL.FTZ R8, R12, R9 ;  /* 0x000000090c087220 */ /* 0x000fca0000410000 */
[----:B------:R-:W-:Y:S02]  /*04e0*/  F2FP.PACK_AB R8, RZ, R8 ;  /* 0x00000008ff08723e */ /* 0x000fe400000000ff */
.L_x_1297:
[----:B------:R-:W-:Y:S05]  /*04f0*/  BSYNC B0 ;  /* 0x0000000000007941 */ /* 0x000fea0003800000 */
.L_x_1296:
[----:B------:R-:W-:Y:S01]  /*0500*/  IADD3 R7, R3, 0x80, RZ ;  /* 0x0000008003077810 */ /* 0x000fe20007ffe0ff */
[----:B------:R-:W-:Y:S03]  /*0510*/  BSSY B0, `(.L_x_1300) ;  /* 0x000002e000007945 */ /* 0x000fe60003800000 */
[----:B------:R-:W-:-:S13]  /*0520*/  ISETP.GE.AND P0, PT, R7, R2, PT ;  /* 0x000000020700720c */ /* 0x000fda0003f06270 */
[----:B------:R-:W-:Y:S05]  /*0530*/  @P0 BRA `(.L_x_1301) ;  /* 0x000002b000000947 */ /* 0x000fea0003800000 */
[----:B-----5:R-:W-:Y:S01]  /*0540*/  HADD2.F32 R6, -RZ, R6.H0_H0 ;  /* 0x20000006ff067230 */ /* 0x020fe20000004100 */
[----:B0-----:R-:W-:Y:S01]  /*0550*/  IMAD.MOV.U32 R14, RZ, RZ, 0x3e800000 ;  /* 0x3e800000ff0e7424 */ /* 0x001fe200078e00ff */
        /* <DEDUP_REMOVED lines=38> */
.L_x_1303:
[----:B------:R-:W-:Y:S05]  /*07c0*/  BSYNC B1 ;  /* 0x0000000000017941 */ /* 0x000fea0003800000 */
.L_x_1302:
[----:B------:R-:W-:-:S05]  /*07d0*/  FMUL.FTZ R6, R13, R10 ;  /* 0x0000000a0d067220 */ /* 0x000fca0000410000 */
[----:B------:R-:W-:Y:S02]  /*07e0*/  F2FP.PACK_AB R6, RZ, R6 ;  /* 0x00000006ff06723e */ /* 0x000fe400000000ff */
.L_x_1301:
[----:B------:R-:W-:Y:S05]  /*07f0*/  BSYNC B0 ;  /* 0x0000000000007941 */ /* 0x000fea0003800000 */
.L_x_1300:
[----:B0-----:R-:W-:Y:S01]  /*0800*/  IADD3 R9, R3, 0x100, RZ ;  /* 0x0000010003097810 */ /* 0x001fe20007ffe0ff */
[----:B------:R-:W-:Y:S03]  /*0810*/  BSSY B0, `(.L_x_1304) ;  /* 0x000002e000007945 */ /* 0x000fe60003800000 */
[----:B------:R-:W-:-:S13]  /*0820*/  ISETP.GE.AND P0, PT, R9, R2, PT ;  /* 0x000000020900720c */ /* 0x000fda0003f06270 */
[----:B------:R-:W-:Y:S05]  /*0830*/  @P0 BRA `(.L_x_1305) ;  /* 0x000002b000000947 */ /* 0x000fea0003800000 */
[----:B-----5:R-:W-:Y:S01]  /*0840*/  HADD2.F32 R5, -RZ, R5.H0_H0 ;  /* 0x20000005ff057230 */ /* 0x020fe20000004100 */
[----:B------:R-:W-:Y:S01]  /*0850*/  MOV R14, 0x3e800000 ;  /* 0x3e800000000e7802 */ /* 0x000fe20000000f00 */
        /* <DEDUP_REMOVED lines=38> */
.L_x_1307:
[----:B------:R-:W-:Y:S05]  /*0ac0*/  BSYNC B1 ;  /* 0x0000000000017941 */ /* 0x000fea0003800000 */
.L_x_1306:
[----:B------:R-:W-:-:S05]  /*0ad0*/  FMUL.FTZ R5, R5, R10 ;  /* 0x0000000a05057220 */ /* 0x000fca0000410000 */
[----:B------:R-:W-:Y:S02]  /*0ae0*/  F2FP.PACK_AB R5, RZ, R5 ;  /* 0x00000005ff05723e */ /* 0x000fe400000000ff */
.L_x_1305:
[----:B------:R-:W-:Y:S05]  /*0af0*/  BSYNC B0 ;  /* 0x0000000000007941 */ /* 0x000fea0003800000 */
.L_x_1304:
[----:B------:R-:W-:Y:S01]  /*0b00*/  IADD3 R9, R3, 0x180, RZ ;  /* 0x0000018003097810 */ /* 0x000fe20007ffe0ff */
[----:B------:R-:W-:Y:S03]  /*0b10*/  BSSY B0, `(.L_x_1308) ;  /* 0x000002e000007945 */ /* 0x000fe60003800000 */
[----:B------:R-:W-:-:S13]  /*0b20*/  ISETP.GE.AND P0, PT, R9, R2, PT ;  /* 0x000000020900720c */ /* 0x000fda0003f06270 */
[----:B------:R-:W-:Y:S05]  /*0b30*/  @P0 BRA `(.L_x_1309) ;  /* 0x000002b000000947 */ /* 0x000fea0003800000 */
[----:B-----5:R-:W-:Y:S01]  /*0b40*/  HADD2.F32 R4, -RZ, R4.H0_H0 ;  /* 0x20000004ff047230 */ /* 0x020fe20000004100 */
[----:B------:R-:W-:Y:S01]  /*0b50*/  HFMA2.MMA R14, -RZ, RZ, 1.625, 0 ;  /* 0x3e800000ff0e7435 */ /* 0x000fe200000001ff */
        /* <DEDUP_REMOVED lines=38> */
.L_x_1311:
[----:B------:R-:W-:Y:S05]  /*0dc0*/  BSYNC B1 ;  /* 0x0000000000017941 */ /* 0x000fea0003800000 */
.L_x_1310:
[----:B------:R-:W-:-:S05]  /*0dd0*/  FMUL.FTZ R13, R13, R10 ;  /* 0x0000000a0d0d7220 */ /* 0x000fca0000410000 */
[----:B------:R-:W-:Y:S02]  /*0de0*/  F2FP.PACK_AB R13, RZ, R13 ;  /* 0x0000000dff0d723e */ /* 0x000fe400000000ff */
.L_x_1309:
[----:B------:R-:W-:Y:S05]  /*0df0*/  BSYNC B0 ;  /* 0x0000000000007941 */ /* 0x000fea0003800000 */
.L_x_1308:
[----:B------:R-:W-:Y:S01]  /*0e00*/  ISETP.GE.AND P0, PT, R3, R2, PT ;  /* 0x000000020300720c */ /* 0x000fe20003f06270 */
[----:B------:R-:W-:Y:S01]  /*0e10*/  BSSY B0, `(.L_x_1312) ;  /* 0x000001a000007945 */ /* 0x000fe20003800000 */
[----:B------:R-:W-:Y:S11]  /*0e20*/  BSSY B1, `(.L_x_1313) ;  /* 0x0000011000017945 */ /* 0x000ff60003800000 */
[----:B------:R-:W-:Y:S05]  /*0e30*/  @P0 BRA `(.L_x_1314) ;  /* 0x000000f000000947 */ /* 0x000fea0003800000 */
[----:B------:R-:W-:Y:S02]  /*0e40*/  LEA R9, R0, R3, 0x9 ;  /* 0x0000000300097211 */ /* 0x000fe400078e48ff */
[----:B-----5:R-:W-:-:S02]  /*0e50*/  MOV R4, 0x2 ;  /* 0x0000000200047802 */ /* 0x020fc40000000f00 */
[----:B------:R-:W-:Y:S02]  /*0e60*/  PRMT R10, R8, 0x7610, R10 ;  /* 0x00007610080a7816 */ /* 0x000fe4000000000a */
[----:B------:R-:W-:Y:S01]  /*0e70*/  MOV R3, R7 ;  /* 0x0000000700037202 */ /* 0x000fe20000000f00 */
[----:B------:R-:W-:-:S03]  /*0e80*/  IMAD.WIDE.U32 R8, R9, R4, c[0x0][0x168] ;  /* 0x00005a0009087625 */ /* 0x000fc600078e0004 */
[----:B------:R-:W-:Y:S02]  /*0e90*/  ISETP.GE.AND P0, PT, R3, R2, PT ;  /* 0x000000020300720c */ /* 0x000fe40003f06270 */
[----:B------:R0:W-:Y:S11]  /*0ea0*/  STG.E.U16 [R8.64], R10 ;  /* 0x0000000a08007986 */ /* 0x0001f6000c101504 */
[----:B------:R-:W-:Y:S01]  /*0eb0*/  @P0 BREAK B1 ;  /* 0x0000000000010942 */ /* 0x000fe20003800000 */
[----:B------:R-:W-:Y:S05]  /*0ec0*/  @P0 BRA `(.L_x_1315) ;  /* 0x000000e000000947 */ /* 0x000fea0003800000 */
[----:B0-----:R-:W-:Y:S01]  /*0ed0*/  LEA R7, R0, R3, 0x9 ;  /* 0x0000000300077211 */ /* 0x001fe200078e48ff */
[----:B------:R-:W-:Y:S01]  /*0ee0*/  IMAD.MOV.U32 R4, RZ, RZ, 0x2 ;  /* 0x00000002ff047424 */ /* 0x000fe200078e00ff */
[----:B------:R-:W-:-:S02]  /*0ef0*/  PRMT R8, R6, 0x7610, R8 ;  /* 0x0000761006087816 */ /* 0x000fc40000000008 */
[----:B------:R-:W-:Y:S01]  /*0f00*/  IADD3 R3, R3, 0x80, RZ ;  /* 0x0000008003037810 */ /* 0x000fe20007ffe0ff */
[----:B------:R-:W-:-:S05]  /*0f10*/  IMAD.WIDE.U32 R6, R7, R4, c[0x0][0x168] ;  /* 0x00005a0007067625 */ /* 0x000fca00078e0004 */
[----:B------:R0:W-:Y:S02]  /*0f20*/  STG.E.U16 [R6.64], R8 ;  /* 0x0000000806007986 */ /* 0x0001e4000c101504 */
.L_x_1314:
[----:B------:R-:W-:Y:S05]  /*0f30*/  BSYNC B1 ;  /* 0x0000000000017941 */ /* 0x000fea0003800000 */
.L_x_1313:
[----:B------:R-:W-:Y:S02]  /*0f40*/  ISETP.GE.AND P0, PT, R3, R2, PT ;  /* 0x000000020300720c */ /* 0x000fe40003f06270 */
[----:B0----5:R-:W-:-:S11]  /*0f50*/  PRMT R6, R5, 0x7610, R6 ;  /* 0x0000761005067816 */ /* 0x021fd60000000006 */
[----:B------:R-:W-:Y:S02]  /*0f60*/  @!P0 LEA R4, R0, R3, 0x9 ;  /* 0x0000000300048211 */ /* 0x000fe400078e48ff */
[----:B------:R-:W-:Y:S02]  /*0f70*/  @!P0 MOV R7, 0x2 ;  /* 0x0000000200078802 */ /* 0x000fe40000000f00 */
[----:B------:R-:W-:-:S03]  /*0f80*/  @!P0 IADD3 R3, R3, 0x80, RZ ;  /* 0x0000008003038810 */ /* 0x000fc60007ffe0ff */
[----:B------:R-:W-:-:S05]  /*0f90*/  @!P0 IMAD.WIDE.U32 R4, R4, R7, c[0x0][0x168] ;  /* 0x00005a0004048625 */ /* 0x000fca00078e0007 */
[----:B------:R0:W-:Y:S02]  /*0fa0*/  @!P0 STG.E.U16 [R4.64], R6 ;  /* 0x0000000604008986 */ /* 0x0001e4000c101504 */
.L_x_1315:
[----:B0-----:R-:W-:Y:S05]  /*0fb0*/  BSYNC B0 ;  /* 0x0000000000007941 */ /* 0x001fea0003800000 */
.L_x_1312:
        /* <DEDUP_REMOVED lines=8> */
.L_x_1316:
        /* <DEDUP_REMOVED lines=12> */
.L_x_3085:


//--------------------- .text._ZN2at6native29vectorized_elementwise_kernelILi2EZZZNS0_17atanh_kernel_cudaERNS_18TensorIteratorBaseEENKUlvE0_clEvENKUlvE1_clEvEUlN3c104HalfEE_St5arrayIPcLm2EEEEviT0_T1_ --------------------------
	.section	.text._ZN2at6native29vectorized_elementwise_kernelILi2EZZZNS0_17atanh_kernel_cudaERNS_18TensorIteratorBaseEENKUlvE0_clEvENKUlvE1_clEvEUlN3c104HalfEE_St5arrayIPcLm2EEEEviT0_T1_,"ax",@progbits
	.sectioninfo	@"SHI_REGISTERS=31"
	.align	128
        .global         _ZN2at6native29vectorized_elementwise_kernelILi2EZZZNS0_17atanh_kernel_cudaERNS_18TensorIteratorBaseEENKUlvE0_clEvENKUlvE1_clEvEUlN3c104HalfEE_St5arrayIPcLm2EEEEviT0_T1_
        .type           _ZN2at6native29vectorized_elementwise_kernelILi2EZZZNS0_17atanh_kernel_cudaERNS_18TensorIteratorBaseEENKUlvE0_clEvENKUlvE1_clEvEUlN3c104HalfEE_St5arrayIPcLm2EEEEviT0_T1_,@function
        .size           _ZN2at6native29vectorized_elementwise_kernelILi2EZZZNS0_17atanh_kernel_cudaERNS_18TensorIteratorBaseEENKUlvE0_clEvENKUlvE1_clEvEUlN3c104HalfEE_St5arrayIPcLm2EEEEviT0_T1_,(.L_x_3086 - _ZN2at6native29vectorized_elementwise_kernelILi2EZZZNS0_17atanh_kernel_cudaERNS_18TensorIteratorBaseEENKUlvE0_clEvENKUlvE1_clEvEUlN3c104HalfEE_St5arrayIPcLm2EEEEviT0_T1_)
        .other          _ZN2at6native29vectorized_elementwise_kernelILi2EZZZNS0_17atanh_kernel_cudaERNS_18TensorIteratorBaseEENKUlvE0_clEvENKUlvE1_clEvEUlN3c104HalfEE_St5arrayIPcLm2EEEEviT0_T1_,@"STO_CUDA_ENTRY STV_DEFAULT"
_ZN2at6native29vectorized_elementwise_kernelILi2EZZZNS0_17atanh_kernel_cudaERNS_18TensorIteratorBaseEENKUlvE0_clEvENKUlvE1_clEvEUlN3c104HalfEE_St5arrayIPcLm2EEEEviT0_T1_:
.text._ZN2at6native29vectorized_elementwise_kernelILi2EZZZNS0_17atanh_kernel_cudaERNS_18TensorIteratorBaseEENKUlvE0_clEvENKUlvE1_clEvEUlN3c104HalfEE_St5arrayIPcLm2EEEEviT0_T1_:
        /* <DEDUP_REMOVED lines=13> */
[----:B------:R0:W4:Y:S04]  /*00d0*/  LDG.E R10, [R2.64+0x400] ;  /* 0x00040004020a7981 */ /* 0x000128000c1e1900 */
[----:B------:R0:W5:Y:S01]  /*00e0*/  LDG.E R11, [R2.64+0x600] ;  /* 0x00060004020b7981 */ /* 0x000162000c1e1900 */
[----:B------:R-:W-:Y:S01]  /*00f0*/  BSSY B0, `(.L_x_1318) ;  /* 0x000005d000007945 */ /* 0x000fe20003800000 */
[----:B--2---:R-:W-:-:S02]  /*0100*/  HADD2.F32 R16, -RZ, R8.H1_H1 ;  /* 0x30000008ff107230 */ /* 0x004fc40000004100 */
[----:B------:R-:W-:Y:S02]  /*0110*/  HADD2.F32 R8, -RZ, R8.H0_H0 ;  /* 0x20000008ff087230 */ /* 0x000fe40000004100 */
[--C-:B---3--:R-:W-:Y:S01]  /*0120*/  HADD2.F32 R14, -RZ, R12.reuse.H0_H0 ;  /* 0x2000000cff0e7230 */ /* 0x108fe20000004100 */
[C---:B------:R-:W-:Y:S01]  /*0130*/  FADD.FTZ R4, |R16|.reuse, -RZ ;  /* 0x800000ff10047221 */ /* 0x040fe20000010200 */
[----:B------:R-:W-:Y:S01]  /*0140*/  FSETP.GT.FTZ.AND P0, PT, |R16|, 8.50705917302346158658e+37, PT ;  /* 0x7e8000001000780b */ /* 0x000fe20003f14200 */
[----:B------:R-:W-:Y:S02]  /*0150*/  HADD2.F32 R12, -RZ, R12.H1_H1 ;  /* 0x3000000cff0c7230 */ /* 0x000fe40000004100 */
[----:B------:R-:W-:Y:S02]  /*0160*/  FADD.FTZ R5, -R4, 1 ;  /* 0x3f80000004057421 */ /* 0x000fe40000010100 */
[----:B------:R-:W-:Y:S01]  /*0170*/  FADD.FTZ R4, |R8|, -RZ ;  /* 0x800000ff08047221 */ /* 0x000fe20000010200 */
[----:B------:R-:W-:-:S03]  /*0180*/  FSETP.GT.FTZ.AND P1, PT, |R12|, 8.50705917302346158658e+37, PT ;  /* 0x7e8000000c00780b */ /* 0x000fc60003f34200 */
[----:B------:R-:W1:Y:S01]  /*0190*/  MUFU.RCP R5, R5 ;  /* 0x0000000500057308 */ /* 0x000e620000001000 */
[----:B------:R-:W-:-:S07]  /*01a0*/  FADD.FTZ R4, -R4, 1 ;  /* 0x3f80000004047421 */ /* 0x000fce0000010100 */
[----:B------:R-:W0:Y:S01]  /*01b0*/  MUFU.RCP R4, R4 ;  /* 0x0000000400047308 */ /* 0x000e220000001000 */
[----:B-1----:R-:W-:Y:S01]  /*01c0*/  FADD.FTZ R9, R5, R5 ;  /* 0x0000000505097221 */ /* 0x002fe20000010000 */
[----:B------:R-:W-:-:S03]  /*01d0*/  MOV R5, 0x3e800000 ;  /* 0x3e80000000057802 */ /* 0x000fc60000000f00 */
[----:B------:R-:W-:Y:S02]  /*01e0*/  FMUL.FTZ R9, |R16|, R9 ;  /* 0x0000000910097220 */ /* 0x000fe40000410200 */
[----:B0-----:R-:W-:-:S03]  /*01f0*/  FADD.FTZ R3, R4, R4 ;  /* 0x0000000404037221 */ /* 0x001fc60000010000 */
[----:B------:R-:W-:Y:S01]  /*0200*/  FSEL R15, R9, -2, !P0 ;  /* 0xc0000000090f7808 */ /* 0x000fe20004000000 */
[----:B------:R-:W-:Y:S01]  /*0210*/  FADD.FTZ R9, |R14|, -RZ ;  /* 0x800000ff0e097221 */ /* 0x000fe20000010200 */
[C---:B------:R-:W-:Y:S01]  /*0220*/  FSETP.GT.FTZ.AND P0, PT, |R8|.reuse, 8.50705917302346158658e+37, PT ;  /* 0x7e8000000800780b */ /* 0x040fe20003f14200 */
[----:B------:R-:W-:Y:S02]  /*0230*/  FMUL.FTZ R3, |R8|, R3 ;  /* 0x0000000308037220 */ /* 0x000fe40000410200 */
[----:B------:R-:W-:Y:S02]  /*0240*/  FADD.FTZ.RZ R2, R15, 1 ;  /* 0x3f8000000f027421 */ /* 0x000fe4000001c000 */
[----:B------:R-:W-:Y:S01]  /*0250*/  FADD.FTZ R13, -R9, 1 ;  /* 0x3f800000090d7421 */ /* 0x000fe20000010100 */
[----:B------:R-:W-:Y:S01]  /*0260*/  FSEL R17, R3, -2, !P0 ;  /* 0xc000000003117808 */ /* 0x000fe20004000000 */
[----:B------:R-:W-:Y:S01]  /*0270*/  FADD.FTZ R9, |R12|, -RZ ;  /* 0x800000ff0c097221 */ /* 0x000fe20000010200 */
[----:B------:R-:W-:-:S02]  /*0280*/  IADD3 R2, R2, -0x3f400000, RZ ;  /* 0xc0c0000002027810 */ /* 0x000fc40007ffe0ff */
[----:B------:R-:W-:Y:S01]  /*0290*/  FSETP.GT.FTZ.AND P0, PT, |R14|, 8.50705917302346158658e+37, PT ;  /* 0x7e8000000e00780b */ /* 0x000fe20003f14200 */
[----:B------:R-:W-:Y:S01]  /*02a0*/  FADD.FTZ.RZ R3, R17, 1 ;  /* 0x3f80000011037421 */ /* 0x000fe2000001c000 */
[----:B------:R-:W-:Y:S01]  /*02b0*/  LOP3.LUT R2, R2, 0xff800000, RZ, 0xc0, !PT ;  /* 0xff80000002027812 */ /* 0x000fe200078ec0ff */
[----:B------:R-:W0:Y:S01]  /*02c0*/  MUFU.RCP R13, R13 ;  /* 0x0000000d000d7308 */ /* 0x000e220000001000 */
[----:B------:R-:W-:Y:S02]  /*02d0*/  FADD.FTZ R9, -R9, 1 ;  /* 0x3f80000009097421 */ /* 0x000fe40000010100 */
[----:B------:R-:W-:Y:S02]  /*02e0*/  IADD3 R3, R3, -0x3f400000, RZ ;  /* 0xc0c0000003037810 */ /* 0x000fe40007ffe0ff */
[----:B------:R-:W-:Y:S02]  /*02f0*/  IADD3 R4, -R2, 0x40800000, RZ ;  /* 0x4080000002047810 */ /* 0x000fe40007ffe1ff */
[----:B------:R-:W-:Y:S01]  /*0300*/  LOP3.LUT R18, R3, 0xff800000, RZ, 0xc0, !PT ;  /* 0xff80000003127812 */ /* 0x000fe200078ec0ff */
[----:B------:R-:W1:Y:S01]  /*0310*/  MUFU.RCP R9, R9 ;  /* 0x0000000900097308 */ /* 0x000e620000001000 */
[----:B------:R-:W-:Y:S01]  /*0320*/  IADD3 R3, R15, -R2, RZ ;  /* 0x800000020f037210 */ /* 0x000fe20007ffe0ff */
[----:B------:R-:W-:Y:S01]  /*0330*/  FFMA.FTZ R4, R4, R5, -1 ;  /* 0xbf80000004047423 */ /* 0x000fe20000010005 */
[----:B------:R-:W-:-:S02]  /*0340*/  IADD3 R20, -R18, 0x40800000, RZ ;  /* 0x4080000012147810 */ /* 0x000fc40007ffe1ff */
[----:B------:R-:W-:Y:S01]  /*0350*/  IADD3 R19, R17, -R18, RZ ;  /* 0x8000001211137210 */ /* 0x000fe20007ffe0ff */
[----:B------:R-:W-:Y:S01]  /*0360*/  FADD.FTZ R3, R3, R4 ;  /* 0x0000000403037221 */ /* 0x000fe20000010000 */
[----:B------:R-:W-:Y:S01]  /*0370*/  HFMA2.MMA R4, -RZ, RZ, 1.3056640625, -1.8671875 ;  /* 0x3d39bf78ff047435 */ /* 0x000fe200000001ff */
[----:B------:R-:W-:Y:S01]  /*0380*/  FFMA.FTZ R20, R20, R5, -1 ;  /* 0xbf80000014147423 */ /* 0x000fe20000010005 */
[----:B------:R-:W2:Y:S01]  /*0390*/  I2F R2, R2 ;  /* 0x0000000200027306 */ /* 0x000ea20000201400 */
[----:B0-----:R-:W-:Y:S02]  /*03a0*/  FADD.FTZ R13, R13, R13 ;  /* 0x0000000d0d0d7221 */ /* 0x001fe40000010000 */
[----:B------:R-:W-:Y:S02]  /*03b0*/  FADD.FTZ R19, R19, R20 ;  /* 0x0000001413137221 */ /* 0x000fe40000010000 */
[----:B------:R-:W-:Y:S02]  /*03c0*/  FMUL.FTZ R13, |R14|, R13 ;  /* 0x0000000d0e0d7220 */ /* 0x000fe40000410200 */
[----:B-1----:R-:W-:-:S02]  /*03d0*/  FADD.FTZ R9, R9, R9 ;  /* 0x0000000909097221 */ /* 0x002fc40000010000 */
[-C--:B------:R-:W-:Y:S01]  /*03e0*/  FFMA.FTZ R22, R3, -R4.reuse, 0.10546888411045074463 ;  /* 0x3dd8001203167423 */ /* 0x080fe20000010804 */
[----:B------:R-:W-:Y:S01]  /*03f0*/  FSEL R13, R13, -2, !P0 ;  /* 0xc00000000d0d7808 */ /* 0x000fe20004000000 */
[----:B------:R-:W-:Y:S01]  /*0400*/  FFMA.FTZ R20, R19, -R4, 0.10546888411045074463 ;  /* 0x3dd8001213147423 */ /* 0x000fe20000010804 */
[----:B------:R-:W-:Y:S01]  /*0410*/  ISETP.GE.U32.AND P0, PT, R17, 0x7f800000, PT ;  /* 0x7f8000001100780c */ /* 0x000fe20003f06070 */
[----:B------:R-:W-:Y:S02]  /*0420*/  FFMA.FTZ R22, R3, R22, -0.13229703903198242188 ;  /* 0xbe0778e003167423 */ /* 0x000fe40000010016 */
[----:B------:R-:W-:Y:S02]  /*0430*/  FFMA.FTZ R20, R19, R20, -0.13229703903198242188 ;  /* 0xbe0778e013147423 */ /* 0x000fe40000010014 */
[----:B------:R-:W-:Y:S02]  /*0440*/  FFMA.FTZ R22, R3, R22, 0.14491446316242218018 ;  /* 0x3e14647503167423 */ /* 0x000fe40000010016 */
[----:B------:R-:W-:-:S02]  /*0450*/  FFMA.FTZ R20, R19, R20, 0.14491446316242218018 ;  /* 0x3e14647513147423 */ /* 0x000fc40000010014 */
[----:B------:R-:W-:Y:S02]  /*0460*/  FFMA.FTZ R22, R3, R22, -0.16641564667224884033 ;  /* 0xbe2a68dd03167423 */ /* 0x000fe40000010016 */
[----:B------:R-:W-:Y:S02]  /*0470*/  FFMA.FTZ R20, R19, R20, -0.16641564667224884033 ;  /* 0xbe2a68dd13147423 */ /* 0x000fe40000010014 */
[----:B------:R-:W-:Y:S02]  /*0480*/  FFMA.FTZ R22, R3, R22, 0.19988867640495300293 ;  /* 0x3e4caf9e03167423 */ /* 0x000fe40000010016 */
[----:B------:R-:W-:Y:S02]  /*0490*/  FFMA.FTZ R20, R19, R20, 0.19988867640495300293 ;  /* 0x3e4caf9e13147423 */ /* 0x000fe40000010014 */
[----:B------:R-:W-:Y:S02]  /*04a0*/  FFMA.FTZ R22, R3, R22, -0.25000196695327758789 ;  /* 0xbe80004203167423 */ /* 0x000fe40000010016 */
[----:B------:R-:W-:-:S02]  /*04b0*/  FFMA.FTZ R20, R19, R20, -0.25000196695327758789 ;  /* 0xbe80004213147423 */ /* 0x000fc40000010014 */
[----:B------:R-:W-:Y:S02]  /*04c0*/  FFMA.FTZ R24, R3, R22, 0.33333510160446166992 ;  /* 0x3eaaaae603187423 */ /* 0x000fe40000010016 */
[C---:B------:R-:W-:Y:S02]  /*04d0*/  FFMA.FTZ R22, R19.reuse, R20, 0.33333510160446166992 ;  /* 0x3eaaaae613167423 */ /* 0x040fe40000010014 */
[----:B------:R-:W-:Y:S01]  /*04e0*/  FMUL.FTZ R9, |R12|, R9 ;  /* 0x000000090c097220 */ /* 0x000fe20000410200 */
[----:B------:R0:W1:Y:S01]  /*04f0*/  I2F R20, R18 ;  /* 0x0000001200147306 */ /* 0x0000620000201400 */
[----:B------:R-:W-:Y:S02]  /*0500*/  FFMA.FTZ R22, R19, R22, -0.5 ;  /* 0xbf00000013167423 */ /* 0x000fe40000010016 */
[----:B------:R-:W-:Y:S01]  /*0510*/  FADD.FTZ.RZ R21, R13, 1 ;  /* 0x3f8000000d157421 */ /* 0x000fe2000001c000 */
[----:B------:R-:W-:Y:S01]  /*0520*/  FSEL R9, R9, -2, !P1 ;  /* 0xc000000009097808 */ /* 0x000fe20004800000 */
[----:B------:R-:W-:-:S02]  /*0530*/  FMUL.FTZ R22, R19, R22 ;  /* 0x0000001613167220 */ /* 0x000fc40000410000 */
[----:B------:R-:W-:Y:S01]  /*0540*/  FFMA.FTZ R24, R3, R24, -0.5 ;  /* 0xbf00000003187423 */ /* 0x000fe20000010018 */
[----:B------:R-:W-:Y:S01]  /*0550*/  IADD3 R23, R21, -0x3f400000, RZ ;  /* 0xc0c0000015177810 */ /* 0x000fe20007ffe0ff */
[----:B------:R-:W-:Y:S02]  /*0560*/  FFMA.FTZ R21, R19, R22, R19 ;  /* 0x0000001613157223 */ /* 0x000fe40000010013 */
[----:B------:R-:W-:Y:S01]  /*0570*/  FMUL.FTZ R24, R3, R24 ;  /* 0x0000001803187220 */ /* 0x000fe20000410000 */
[----:B0-----:R-:W-:Y:S01]  /*0580*/  LOP3.LUT R18, R23, 0xff800000, RZ, 0xc0, !PT ;  /* 0xff80000017127812 */ /* 0x001fe200078ec0ff */
[----:B------:R-:W-:Y:S02]  /*0590*/  FADD.FTZ.RZ R22, R9, 1 ;  /* 0x3f80000009167421 */ /* 0x000fe4000001c000 */
[----:B------:R-:W-:Y:S01]  /*05a0*/  FFMA.FTZ R3, R3, R24, R3 ;  /* 0x0000001803037223 */ /* 0x000fe20000010003 */
[----:B------:R-:W-:Y:S01]  /*05b0*/  IADD3 R24, -R18, 0x40800000, RZ ;  /* 0x4080000012187810 */ /* 0x000fe20007ffe1ff */
[----:B--2---:R-:W-:Y:S01]  /*05c0*/  FMUL.FTZ R2, R2, 1.1920928955078125e-07 ;  /* 0x3400000002027820 */ /* 0x004fe20000410000 */
[----:B------:R-:W-:Y:S01]  /*05d0*/  IADD3 R23, R22, -0x3f400000, RZ ;  /* 0xc0c0000016177810 */ /* 0x000fe20007ffe0ff */
[----:B-1----:R-:W-:-:S02]  /*05e0*/  FMUL.FTZ R22, R20, 1.1920928955078125e-07 ;  /* 0x3400000014167820 */ /* 0x002fc40000410000 */
[----:B------:R-:W-:Y:S01]  /*05f0*/  FFMA.FTZ R19, R2, 0.69314718246459960938, R3 ;  /* 0x3f31721802137823 */ /* 0x000fe20000010003 */
[----:B------:R-:W-:Y:S01]  /*0600*/  LOP3.LUT R20, R23, 0xff800000, RZ, 0xc0, !PT ;  /* 0xff80000017147812 */ /* 0x000fe200078ec0ff */
[----:B----4-:R-:W-:Y:S01]  /*0610*/  HADD2.F32 R2, -RZ, R10.H0_H0 ;  /* 0x2000000aff027230 */ /* 0x010fe20000004100 */
[----:B------:R-:W-:Y:S01]  /*0620*/  MOV R3, 0x3f000000 ;  /* 0x3f00000000037802 */ /* 0x000fe20000000f00 */
        /* <DEDUP_REMOVED lines=9> */
.L_x_1319:
[----:B------:R-:W-:Y:S05]  /*06c0*/  BSYNC B0 ;  /* 0x0000000000007941 */ /* 0x000fea0003800000 */
.L_x_1318:
[----:B------:R-:W-:Y:S01]  /*06d0*/  IADD3 R26, -R20, 0x40800000, RZ ;  /* 0x40800000141a7810 */ /* 0x000fe20007ffe1ff */
[----:B------:R-:W-:Y:S01]  /*06e0*/  FADD.FTZ R17, R23, R24 ;  /* 0x0000001817117221 */ /* 0x000fe20000010000 */
[----:B------:R-:W-:Y:S01]  /*06f0*/  LOP3.LUT R8, R3, 0x80000000, R8, 0xb8, !PT ;  /* 0x8000000003087812 */ /* 0x000fe200078eb808 */
[----:B------:R-:W-:Y:S01]  /*0700*/  HADD2.F32 R10, -RZ, R10.H1_H1 ;  /* 0x3000000aff0a7230 */ /* 0x000fe20000004100 */
[----:B------:R-:W-:Y:S01]  /*0710*/  IADD3 R22, R9, -R20, RZ ;  /* 0x8000001409167210 */ /* 0x000fe20007ffe0ff */
[----:B------:R-:W-:Y:S01]  /*0720*/  FFMA.FTZ R23, R26, R5, -1 ;  /* 0xbf8000001a177423 */ /* 0x000fe20000010005 */
[----:B------:R-:W-:Y:S01]  /*0730*/  ISETP.GE.U32.AND P0, PT, R15, 0x7f800000, PT ;  /* 0x7f8000000f00780c */ /* 0x000fe20003f06070 */
[----:B------:R-:W-:Y:S01]  /*0740*/  FADD.FTZ R24, |R2|, -RZ ;  /* 0x800000ff02187221 */ /* 0x000fe20000010200 */
[----:B------:R-:W-:Y:S01]  /*0750*/  BSSY B0, `(.L_x_1320) ;  /* 0x0000019000007945 */ /* 0x000fe20003800000 */
[----:B------:R-:W-:Y:S02]  /*0760*/  FMUL.FTZ R8, R8, R21 ;  /* 0x0000001508087220 */ /* 0x000fe40000410000 */
[----:B------:R-:W-:-:S02]  /*0770*/  FADD.FTZ R21, R22, R23 ;  /* 0x0000001716157221 */ /* 0x000fc40000010000 */
[----:B------:R-:W-:Y:S02]  /*0780*/  FADD.FTZ R23, |R10|, -RZ ;  /* 0x800000ff0a177221 */ /* 0x000fe40000010200 */
[----:B------:R-:W-:Y:S02]  /*0790*/  FADD.FTZ R25, -R24, 1 ;  /* 0x3f80000018197421 */ /* 0x000fe40000010100 */
[-C--:B------:R-:W-:Y:S02]  /*07a0*/  FFMA.FTZ R24, R17, -R4.reuse, 0.10546888411045074463 ;  /* 0x3dd8001211187423 */ /* 0x080fe40000010804 */
[----:B------:R-:W-:Y:S01]  /*07b0*/  FADD.FTZ R23, -R23, 1 ;  /* 0x3f80000017177421 */ /* 0x000fe20000010100 */
[----:B------:R0:W1:Y:S01]  /*07c0*/  MUFU.RCP R22, R25 ;  /* 0x0000001900167308 */ /* 0x0000620000001000 */
[----:B------:R-:W-:Y:S02]  /*07d0*/  FFMA.FTZ R26, R21, -R4, 0.10546888411045074463 ;  /* 0x3dd80012151a7423 */ /* 0x000fe40000010804 */
[----:B------:R-:W-:-:S02]  /*07e0*/  FFMA.FTZ R24, R17, R24, -0.13229703903198242188 ;  /* 0xbe0778e011187423 */ /* 0x000fc40000010018 */
[----:B------:R-:W-:Y:S02]  /*07f0*/  FFMA.FTZ R26, R21, R26, -0.13229703903198242188 ;  /* 0xbe0778e0151a7423 */ /* 0x000fe4000001001a */
[----:B------:R-:W-:Y:S01]  /*0800*/  FFMA.FTZ R24, R17, R24, 0.14491446316242218018 ;  /* 0x3e14647511187423 */ /* 0x000fe20000010018 */
[----:B------:R-:W2:Y:S01]  /*0810*/  MUFU.RCP R23, R23 ;  /* 0x0000001700177308 */ /* 0x000ea20000001000 */
[----:B------:R-:W-:Y:S02]  /*0820*/  FFMA.FTZ R26, R21, R26, 0.14491446316242218018 ;  /* 0x3e146475151a7423 */ /* 0x000fe4000001001a */
[----:B------:R-:W-:Y:S02]  /*0830*/  FFMA.FTZ R24, R17, R24, -0.16641564667224884033 ;  /* 0xbe2a68dd11187423 */ /* 0x000fe40000010018 */
[----:B------:R-:W-:Y:S02]  /*0840*/  FFMA.FTZ R26, R21, R26, -0.16641564667224884033 ;  /* 0xbe2a68dd151a7423 */ /* 0x000fe4000001001a */
[----:B------:R-:W-:-:S02]  /*0850*/  FFMA.FTZ R24, R17, R24, 0.19988867640495300293 ;  /* 0x3e4caf9e11187423 */ /* 0x000fc40000010018 */
[----:B------:R-:W-:Y:S02]  /*0860*/  FFMA.FTZ R26, R21, R26, 0.19988867640495300293 ;  /* 0x3e4caf9e151a7423 */ /* 0x000fe4000001001a */
[----:B------:R-:W-:Y:S01]  /*0870*/  FFMA.FTZ R24, R17, R24, -0.25000196695327758789 ;  /* 0xbe80004211187423 */ /* 0x000fe20000010018 */
[----:B------:R-:W-:Y:S05]  /*0880*/  @!P0 BRA `(.L_x_1321) ;  /* 0x0000005000008947 */ /* 0x000fea0003800000 */
[----:B01----:R-:W-:-:S13]  /*0890*/  ISETP.GE.AND P0, PT, R15, -0x407fffff, PT ;  /* 0xbf8000010f00780c */ /* 0x003fda0003f06270 */
[----:B------:R-:W-:-:S05]  /*08a0*/  @P0 MOV R28, 0x7f800000 ;  /* 0x7f800000001c0802 */ /* 0x000fca0000000f00 */
[C---:B------:R-:W-:Y:S01]  /*08b0*/  @P0 FFMA.FTZ R19, R15.reuse, R28, +INF ;  /* 0x7f8000000f130423 */ /* 0x040fe2000001001c */
[----:B------:R-:W-:-:S04]  /*08c0*/  FSETP.NEU.FTZ.AND P0, PT, R15, RZ, PT ;  /* 0x000000ff0f00720b */ /* 0x000fc80003f1d000 */
[----:B------:R-:W-:-:S04]  /*08d0*/  FSEL R19, R19, -RZ, P0 ;  /* 0x800000ff13137208 */ /* 0x000fc80000000000 */
.L_x_1321:
[----:B01----:R-:W-:Y:S05]  /*08e0*/  BSYNC B0 ;  /* 0x0000000000007941 */ /* 0x003fea0003800000 */
.L_x_1320:
[----:B------:R-:W-:Y:S01]  /*08f0*/  FFMA.FTZ R24, R17, R24, 0.33333510160446166992 ;  /* 0x3eaaaae611187423 */ /* 0x000fe20000010018 */
[----:B------:R-:W-:Y:S01]  /*0900*/  LOP3.LUT R16, R3, 0x80000000, R16, 0xb8, !PT ;  /* 0x8000000003107812 */ /* 0x000fe200078eb810 */
[----:B------:R-:W-:Y:S01]  /*0910*/  FFMA.FTZ R26, R21, R26, -0.25000196695327758789 ;  /* 0xbe800042151a7423 */ /* 0x000fe2000001001a */
[----:B------:R-:W0:Y:S01]  /*0920*/  I2F R20, R20 ;  /* 0x0000001400147306 */ /* 0x000e220000201400 */
[C---:B------:R-:W-:Y:S01]  /*0930*/  FFMA.FTZ R24, R17.reuse, R24, -0.5 ;  /* 0xbf00000011187423 */ /* 0x040fe20000010018 */
[----:B------:R-:W-:Y:S01]  /*0940*/  FSETP.GT.FTZ.AND P0, PT, |R2|, 8.50705917302346158658e+37, PT ;  /* 0x7e8000000200780b */ /* 0x000fe20003f14200 */
[----:B------:R-:W-:Y:S01]  /*0950*/  FMUL.FTZ R15, R16, R19 ;  /* 0x00000013100f7220 */ /* 0x000fe20000410000 */
[----:B------:R-:W-:Y:S01]  /*0960*/  FSETP.GT.FTZ.AND P1, PT, |R10|, 8.50705917302346158658e+37, PT ;  /* 0x7e8000000a00780b */ /* 0x000fe20003f34200 */
[C---:B------:R-:W-:Y:S01]  /*0970*/  FMUL.FTZ R24, R17.reuse, R24 ;  /* 0x0000001811187220 */ /* 0x040fe20000410000 */
[----:B-----5:R-:W-:Y:S01]  /*0980*/  HADD2.F32 R16, -RZ, R11.H0_H0 ;  /* 0x2000000bff107230 */ /* 0x020fe20000004100 */
[----:B------:R-:W-:Y:S01]  /*0990*/  FADD.FTZ R19, R22, R22 ;  /* 0x0000001616137221 */ /* 0x000fe20000010000 */
[----:B------:R-:W-:Y:S01]  /*09a0*/  BSSY B0, `(.L_x_1322) ;  /* 0x000001b000007945 */ /* 0x000fe20003800000 */
[----:B------:R-:W-:Y:S01]  /*09b0*/  FFMA.FTZ R24, R17, R24, R17 ;  /* 0x0000001811187223 */ /* 0x000fe20000010011 */
[----:B------:R1:W3:Y:S01]  /*09c0*/  I2F R22, R18 ;  /* 0x0000001200167306 */ /* 0x0002e20000201400 */
[----:B------:R-:W-:-:S02]  /*09d0*/  FMUL.FTZ R17, |R2|, R19 ;  /* 0x0000001302117220 */ /* 0x000fc40000410200 */
[----:B------:R-:W-:Y:S02]  /*09e0*/  FFMA.FTZ R26, R21, R26, 0.33333510160446166992 ;  /* 0x3eaaaae6151a7423 */ /* 0x000fe4000001001a */
[----:B--2---:R-:W-:Y:S01]  /*09f0*/  FADD.FTZ R23, R23, R23 ;  /* 0x0000001717177221 */ /* 0x004fe20000010000 */
[----:B------:R-:W-:Y:S01]  /*0a00*/  FSEL R17, R17, -2, !P0 ;  /* 0xc000000011117808 */ /* 0x000fe20004000000 */
[----:B------:R-:W-:Y:S01]  /*0a10*/  FFMA.FTZ R26, R21, R26, -0.5 ;  /* 0xbf000000151a7423 */ /* 0x000fe2000001001a */
[----:B------:R-:W-:Y:S01]  /*0a20*/  ISETP.GE.U32.AND P0, PT, R13, 0x7f800000, PT ;  /* 0x7f8000000d00780c */ /* 0x000fe20003f06070 */
[----:B------:R-:W-:Y:S02]  /*0a30*/  FMUL.FTZ R23, |R10|, R23 ;  /* 0x000000170a177220 */ /* 0x000fe40000410200 */
[----:B------:R-:W-:Y:S02]  /*0a40*/  FMUL.FTZ R26, R21, R26 ;  /* 0x0000001a151a7220 */ /* 0x000fe40000410000 */
[----:B------:R-:W-:Y:S01]  /*0a50*/  FADD.FTZ.RZ R25, R17, 1 ;  /* 0x3f80000011197421 */ /* 0x000fe2000001c000 */
[----:B-1----:R-:W-:Y:S01]  /*0a60*/  FSEL R18, R23, -2, !P1 ;  /* 0xc000000017127808 */ /* 0x002fe20004800000 */
[----:B------:R-:W-:-:S02]  /*0a70*/  FFMA.FTZ R19, R21, R26, R21 ;  /* 0x0000001a15137223 */ /* 0x000fc40000010015 */
[----:B0-----:R-:W-:Y:S02]  /*0a80*/  FMUL.FTZ R20, R20, 1.1920928955078125e-07 ;  /* 0x3400000014147820 */ /* 0x001fe40000410000 */
[----:B---3--:R-:W-:Y:S01]  /*0a90*/  FMUL.FTZ R23, R22, 1.1920928955078125e-07 ;  /* 0x3400000016177820 */ /* 0x008fe20000410000 */
[----:B------:R-:W-:Y:S01]  /*0aa0*/  IADD3 R22, R25, -0x3f400000, RZ ;  /* 0xc0c0000019167810 */ /* 0x000fe20007ffe0ff */
[----:B------:R-:W-:Y:S02]  /*0ab0*/  FFMA.FTZ R19, R20, 0.69314718246459960938, R19 ;  /* 0x3f31721814137823 */ /* 0x000fe40000010013 */
        /* <DEDUP_REMOVED lines=9> */
.L_x_1323:
[----:B------:R-:W-:Y:S05]  /*0b50*/  BSYNC B0 ;  /* 0x0000000000007941 */ /* 0x000fea0003800000 */
.L_x_1322:
[----:B------:R-:W-:Y:S01]  /*0b60*/  FADD.FTZ R25, -R26, 1 ;  /* 0x3f8000001a197421 */ /* 0x000fe20000010100 */
[----:B------:R-:W-:Y:S01]  /*0b70*/  ISETP.GE.U32.AND P0, PT, R9, 0x7f800000, PT ;  /* 0x7f8000000900780c */ /* 0x000fe20003f06070 */
[----:B------:R-:W-:Y:S01]  /*0b80*/  HADD2.F32 R20, -RZ, R11.H1_H1 ;  /* 0x3000000bff147230 */ /* 0x000fe20000004100 */
[----:B------:R-:W-:Y:S01]  /*0b90*/  LOP3.LUT R22, R22, 0xff800000, RZ, 0xc0, !PT ;  /* 0xff80000016167812 */ /* 0x000fe200078ec0ff */
[----:B------:R-:W-:Y:S01]  /*0ba0*/  BSSY B0, `(.L_x_1324) ;  /* 0x0000014000007945 */ /* 0x000fe20003800000 */
[----:B------:R-:W-:Y:S02]  /*0bb0*/  IADD3 R11, R21, -0x3f400000, RZ ;  /* 0xc0c00000150b7810 */ /* 0x000fe40007ffe0ff */
[----:B------:R-:W-:Y:S02]  /*0bc0*/  LOP3.LUT R13, R3, 0x80000000, R14, 0xb8, !PT ;  /* 0x80000000030d7812 */ /* 0x000fe400078eb80e */
[----:B------:R0:W1:Y:S01]  /*0bd0*/  MUFU.RCP R14, R25 ;  /* 0x00000019000e7308 */ /* 0x0000620000001000 */
[----:B------:R-:W-:-:S02]  /*0be0*/  IADD3 R26, -R22, 0x40800000, RZ ;  /* 0x40800000161a7810 */ /* 0x000fc40007ffe1ff */
[----:B------:R-:W-:Y:S01]  /*0bf0*/  LOP3.LUT R11, R11, 0xff800000, RZ, 0xc0, !PT ;  /* 0xff8000000b0b7812 */ /* 0x000fe200078ec0ff */
[----:B------:R-:W-:Y:S01]  /*0c00*/  FMUL.FTZ R13, R13, R24 ;  /* 0x000000180d0d7220 */ /* 0x000fe20000410000 */
[----:B------:R-:W-:Y:S01]  /*0c10*/  IADD3 R21, R17, -R22, RZ ;  /* 0x8000001611157210 */ /* 0x000fe20007ffe0ff */
[----:B------:R-:W-:Y:S01]  /*0c20*/  FFMA.FTZ R26, R26, R5, -1 ;  /* 0xbf8000001a1a7423 */ /* 0x000fe20000010005 */
[----:B------:R-:W-:Y:S01]  /*0c30*/  IADD3 R28, -R11, 0x40800000, RZ ;  /* 0x408000000b1c7810 */ /* 0x000fe20007ffe1ff */
[----:B------:R-:W-:Y:S01]  /*0c40*/  FADD.FTZ R24, |R20|, -RZ ;  /* 0x800000ff14187221 */ /* 0x000fe20000010200 */
[----:B------:R-:W-:Y:S01]  /*0c50*/  IADD3 R23, R18, -R11, RZ ;  /* 0x8000000b12177210 */ /* 0x000fe20007ffe0ff */
[----:B------:R-:W-:Y:S02]  /*0c60*/  FADD.FTZ R21, R21, R26 ;  /* 0x0000001a15157221 */ /* 0x000fe40000010000 */
[----:B------:R-:W-:Y:S01]  /*0c70*/  FFMA.FTZ R28, R28, R5, -1 ;  /* 0xbf8000001c1c7423 */ /* 0x000fe20000010005 */
[----:B------:R-:W-:Y:S05]  /*0c80*/  @!P0 BRA `(.L_x_1325) ;  /* 0x0000005000008947 */ /* 0x000fea0003800000 */
[----:B0-----:R-:W-:-:S13]  /*0c90*/  ISETP.GE.AND P0, PT, R9, -0x407fffff, PT ;  /* 0xbf8000010900780c */ /* 0x001fda0003f06270 */
[----:B------:R-:W-:-:S05]  /*0ca0*/  @P0 MOV R26, 0x7f800000 ;  /* 0x7f800000001a0802 */ /* 0x000fca0000000f00 */
[C---:B------:R-:W-:Y:S01]  /*0cb0*/  @P0 FFMA.FTZ R19, R9.reuse, R26, +INF ;  /* 0x7f80000009130423 */ /* 0x040fe2000001001a */
[----:B------:R-:W-:-:S04]  /*0cc0*/  FSETP.NEU.FTZ.AND P0, PT, R9, RZ, PT ;  /* 0x000000ff0900720b */ /* 0x000fc80003f1d000 */
[----:B------:R-:W-:-:S04]  /*0cd0*/  FSEL R19, R19, -RZ, P0 ;  /* 0x800000ff13137208 */ /* 0x000fc80000000000 */
.L_x_1325:
[----:B0-----:R-:W-:Y:S05]  /*0ce0*/  BSYNC B0 ;  /* 0x0000000000007941 */ /* 0x001fea0003800000 */
.L_x_1324:
        /* <DEDUP_REMOVED lines=17> */
[----:B------:R-:W-:-:S02]  /*0e00*/  FMUL.FTZ R12, R12, R19 ;  /* 0x000000130c0c7220 */ /* 0x000fc40000410000 */
[----:B-1----:R-:W-:Y:S02]  /*0e10*/  FADD.FTZ R19, R14, R14 ;  /* 0x0000000e0e137221 */ /* 0x002fe40000010000 */
        /* <DEDUP_REMOVED lines=14> */
[----:B------:R-:W-:-:S02]  /*0f00*/  FMUL.FTZ R24, R21, R24 ;  /* 0x0000001815187220 */ /* 0x000fc40000410000 */
[----:B------:R-:W-:Y:S02]  /*0f10*/  FADD.FTZ.RZ R19, R9, 1 ;  /* 0x3f80000009137421 */ /* 0x000fe4000001c000 */
[----:B------:R-:W-:Y:S02]  /*0f20*/  FFMA.FTZ R24, R21, R24, R21 ;  /* 0x0000001815187223 */ /* 0x000fe40000010015 */
[----:B------:R-:W-:Y:S01]  /*0f30*/  FMUL.FTZ R26, R23, R26 ;  /* 0x0000001a171a7220 */ /* 0x000fe20000410000 */
[----:B------:R-:W-:Y:S01]  /*0f40*/  IADD3 R21, R19, -0x3f400000, RZ ;  /* 0xc0c0000013157810 */ /* 0x000fe20007ffe0ff */
[----:B------:R-:W-:Y:S02]  /*0f50*/  FADD.FTZ.RZ R25, R14, 1 ;  /* 0x3f8000000e197421 */ /* 0x000fe4000001c000 */
[----:B------:R-:W-:Y:S01]  /*0f60*/  FFMA.FTZ R19, R23, R26, R23 ;  /* 0x0000001a17137223 */ /* 0x000fe20000010017 */
[----:B------:R-:W-:Y:S01]  /*0f70*/  LOP3.LUT R26, R21, 0xff800000, RZ, 0xc0, !PT ;  /* 0xff800000151a7812 */ /* 0x000fe200078ec0ff */
[----:B------:R-:W-:Y:S01]  /*0f80*/  FMUL.FTZ R23, R22, 1.1920928955078125e-07 ;  /* 0x3400000016177820 */ /* 0x000fe20000410000 */
[----:B------:R-:W-:-:S02]  /*0f90*/  IADD3 R21, R25, -0x3f400000, RZ ;  /* 0xc0c0000019157810 */ /* 0x000fc40007ffe0ff */
[----:B------:R-:W-:Y:S01]  /*0fa0*/  IADD3 R22, -R26, 0x40800000, RZ ;  /* 0x408000001a167810 */ /* 0x000fe20007ffe1ff */
[----:B------:R-:W-:Y:S01]  /*0fb0*/  FFMA.FTZ R24, R23, 0.69314718246459960938, R24 ;  /* 0x3f31721817187823 */ /* 0x000fe20000010018 */
[----:B------:R-:W-:-:S03]  /*0fc0*/  LOP3.LUT R21, R21, 0xff800000, RZ, 0xc0, !PT ;  /* 0xff80000015157812 */ /* 0x000fc600078ec0ff */
[----:B------:R-:W-:Y:S01]  /*0fd0*/  FFMA.FTZ R23, R22, R5, -1 ;  /* 0xbf80000016177423 */ /* 0x000fe20000010005 */
[----:B------:R-:W-:Y:S02]  /*0fe0*/  IADD3 R28, -R21, 0x40800000, RZ ;  /* 0x40800000151c7810 */ /* 0x000fe40007ffe1ff */
[----:B------:R-:W-:-:S03]  /*0ff0*/  IADD3 R22, R9, -R26, RZ ;  /* 0x8000001a09167210 */ /* 0x000fc60007ffe0ff */
        /* <DEDUP_REMOVED lines=19> */
.L_x_1327:
[----:B0-2---:R-:W-:Y:S05]  /*1130*/  BSYNC B0 ;  /* 0x0000000000007941 */ /* 0x005fea0003800000 */
.L_x_1326:
[----:B------:R-:W-:Y:S01]  /*1140*/  ISETP.GE.U32.AND P0, PT, R18, 0x7f800000, PT ;  /* 0x7f8000001200780c */ /* 0x000fe20003f06070 */
[----:B------:R-:W-:Y:S01]  /*1150*/  FFMA.FTZ R4, R23, R4, -0.16641564667224884033 ;  /* 0xbe2a68dd17047423 */ /* 0x000fe20000010004 */
[----:B------:R-:W0:Y:S01]  /*1160*/  I2F R21, R21 ;  /* 0x0000001500157306 */ /* 0x000e220000201400 */
[----:B------:R-:W-:Y:S01]  /*1170*/  FFMA.FTZ R28, R5, R28, -0.25000196695327758789 ;  /* 0xbe800042051c7423 */ /* 0x000fe2000001001c */
[----:B------:R-:W-:Y:S01]  /*1180*/  LOP3.LUT R17, R3, 0x80000000, R2, 0xb8, !PT ;  /* 0x8000000003117812 */ /* 0x000fe200078eb802 */
[----:B------:R-:W-:Y:S01]  /*1190*/  FFMA.FTZ R4, R23, R4, 0.19988867640495300293 ;  /* 0x3e4caf9e17047423 */ /* 0x000fe20000010004 */
[----:B------:R-:W-:Y:S01]  /*11a0*/  BSSY B0, `(.L_x_1328) ;  /* 0x0000010000007945 */ /* 0x000fe20003800000 */
[----:B------:R-:W-:Y:S02]  /*11b0*/  FFMA.FTZ R28, R5, R28, 0.33333510160446166992 ;  /* 0x3eaaaae6051c7423 */ /* 0x000fe4000001001c */
[----:B------:R-:W-:Y:S02]  /*11c0*/  FFMA.FTZ R4, R23, R4, -0.25000196695327758789 ;  /* 0xbe80004217047423 */ /* 0x000fe40000010004 */
[----:B------:R-:W-:-:S02]  /*11d0*/  FFMA.FTZ R28, R5, R28, -0.5 ;  /* 0xbf000000051c7423 */ /* 0x000fc4000001001c */
[----:B------:R-:W-:Y:S01]  /*11e0*/  FMUL.FTZ R2, R11, 1.1920928955078125e-07 ;  /* 0x340000000b027820 */ /* 0x000fe20000410000 */
[----:B------:R-:W-:Y:S01]  /*11f0*/  LOP3.LUT R11, R3, 0x80000000, R10, 0xb8, !PT ;  /* 0x80000000030b7812 */ /* 0x000fe200078eb80a */
        /* <DEDUP_REMOVED lines=10> */
.L_x_1329:
[----:B0-----:R-:W-:Y:S05]  /*12a0*/  BSYNC B0 ;  /* 0x0000000000007941 */ /* 0x001fea0003800000 */
.L_x_1328:
[----:B------:R-:W-:Y:S01]  /*12b0*/  ISETP.GE.U32.AND P0, PT, R9, 0x7f800000, PT ;  /* 0x7f8000000900780c */ /* 0x000fe20003f06070 */
[----:B------:R-:W-:Y:S01]  /*12c0*/  FFMA.FTZ R4, R23, R4, -0.5 ;  /* 0xbf00000017047423 */ /* 0x000fe20000010004 */
[----:B------:R-:W-:Y:S01]  /*12d0*/  BSSY B0, `(.L_x_1330) ;  /* 0x0000011000007945 */ /* 0x000fe20003800000 */
[----:B------:R-:W-:Y:S01]  /*12e0*/  FFMA.FTZ R5, R5, R28, R5 ;  /* 0x0000001c05057223 */ /* 0x000fe20000010005 */
[----:B------:R-:W-:Y:S01]  /*12f0*/  ISETP.GE.U32.AND P2, PT, R14, 0x7f800000, PT ;  /* 0x7f8000000e00780c */ /* 0x000fe20003f46070 */
[----:B------:R-:W-:Y:S01]  /*1300*/  FMUL.FTZ R4, R23, R4 ;  /* 0x0000000417047220 */ /* 0x000fe20000410000 */
[C---:B------:R-:W-:Y:S01]  /*1310*/  LOP3.LUT R16, R3.reuse, 0x80000000, R16, 0xb8, !PT ;  /* 0x8000000003107812 */ /* 0x040fe200078eb810 */
        /* <DEDUP_REMOVED lines=12> */
.L_x_1331:
[----:B------:R-:W-:Y:S05]  /*13e0*/  BSYNC B0 ;  /* 0x0000000000007941 */ /* 0x000fea0003800000 */
.L_x_1330:
        /* <DEDUP_REMOVED lines=10> */
.L_x_1333:
[----:B------:R-:W-:Y:S05]  /*1490*/  BSYNC B0 ;  /* 0x0000000000007941 */ /* 0x000fea0003800000 */
.L_x_1332:
[----:B------:R-:W-:Y:S01]  /*14a0*/  FMUL.FTZ R17, R17, R4 ;  /* 0x0000000411117220 */ /* 0x000fe20000410000 */
[----:B------:R-:W-:Y:S01]  /*14b0*/  F2FP.PACK_AB R15, R15, R8 ;  /* 0x000000080f0f723e */ /* 0x000fe200000000ff */
[----:B------:R-:W-:Y:S01]  /*14c0*/  IMAD.WIDE R2, R6, 0x4, R2 ;  /* 0x0000000406027825 */ /* 0x000fe200078e0202 */
[----:B------:R-:W-:Y:S02]  /*14d0*/  F2FP.PACK_AB R13, R12, R13 ;  /* 0x0000000d0c0d723e */ /* 0x000fe400000000ff */
[----:B------:R-:W-:Y:S02]  /*14e0*/  F2FP.PACK_AB R11, R11, R24 ;  /* 0x000000180b0b723e */ /* 0x000fe400000000ff */
[----:B------:R-:W-:Y:S01]  /*14f0*/  F2FP.PACK_AB R17, R17, R16 ;  /* 0x000000101111723e */ /* 0x000fe200000000ff */
[----:B------:R-:W-:Y:S04]  /*1500*/  STG.E [R2.64], R15 ;  /* 0x0000000f02007986 */ /* 0x000fe8000c101904 */
[----:B------:R-:W-:Y:S04]  /*1510*/  STG.E [R2.64+0x200], R13 ;  /* 0x0002000d02007986 */ /* 0x000fe8000c101904 */
[----:B------:R-:W-:Y:S04]  /*1520*/  STG.E [R2.64+0x400], R11 ;  /* 0x0004000b02007986 */ /* 0x000fe8000c101904 */
[----:B------:R-:W-:Y:S01]  /*1530*/  STG.E [R2.64+0x600], R17 ;  /* 0x0006001102007986 */ /* 0x000fe2000c101904 */
[----:B------:R-:W-:Y:S05]  /*1540*/  EXIT ;  /* 0x000000000000794d */ /* 0x000fea0003800000 */
.L_x_1317:
        /* <DEDUP_REMOVED lines=59> */
[----:B-----5:R-:W-:Y:S01]  /*1900*/  HADD2.F32 R21, -RZ, R21.H0_H0 ;  /* 0x20000015ff157230 */ /* 0x020fe20000004100 */
[----:B--2---:R-:W-:Y:S01]  /*1910*/  HFMA2.MMA R7, -RZ, RZ, 1.625, 0 ;  /* 0x3e800000ff077435 */ /* 0x004fe200000001ff */
        /* <DEDUP_REMOVED lines=38> */
.L_x_1337:
[----:B------:R-:W-:Y:S05]  /*1b80*/  BSYNC B1 ;  /* 0x0000000000017941 */ /* 0x000fea0003800000 */
.L_x_1336:
[----:B------:R-:W-:-:S05]  /*1b90*/  FMUL.FTZ R2, R6, R3 ;  /* 0x0000000306027220 */ /* 0x000fca0000410000 */
[----:B------:R-:W-:Y:S02]  /*1ba0*/  F2FP.PACK_AB R2, RZ, R2 ;  /* 0x00000002ff02723e */ /* 0x000fe400000000ff */
.L_x_1335:
[----:B------:R-:W-:Y:S05]  /*1bb0*/  BSYNC B0 ;  /* 0x0000000000007941 */ /* 0x000fea0003800000 */
.L_x_1334:
[----:B--2---:R-:W-:Y:S01]  /*1bc0*/  IADD3 R3, R13, 0x80, RZ ;  /* 0x000000800d037810 */ /* 0x004fe20007ffe0ff */
        /* <DEDUP_REMOVED lines=43> */
.L_x_1341:
[----:B------:R-:W-:Y:S05]  /*1e80*/  BSYNC B1 ;  /* 0x0000000000017941 */ /* 0x000fea0003800000 */
.L_x_1340:
[----:B------:R-:W-:-:S05]  /*1e90*/  FMUL.FTZ R4, R20, R5 ;  /* 0x0000000514047220 */ /* 0x000fca0000410000 */
[----:B------:R-:W-:Y:S02]  /*1ea0*/  F2FP.PACK_AB R4, RZ, R4 ;  /* 0x00000004ff04723e */ /* 0x000fe400000000ff */
.L_x_1339:
[----:B------:R-:W-:Y:S05]  /*1eb0*/  BSYNC B0 ;  /* 0x0000000000007941 */ /* 0x000fea0003800000 */
.L_x_1338:
        /* <DEDUP_REMOVED lines=44> */
.L_x_1345:
[----:B------:R-:W-:Y:S05]  /*2180*/  BSYNC B1 ;  /* 0x0000000000017941 */ /* 0x000fea0003800000 */
.L_x_1344:
[----:B------:R-:W-:-:S05]  /*2190*/  FMUL.FTZ R5, R9, R6 ;  /* 0x0000000609057220 */ /* 0x000fca0000410000 */
[----:B------:R-:W-:Y:S02]  /*21a0*/  F2FP.PACK_AB R5, RZ, R5 ;  /* 0x00000005ff05723e */ /* 0x000fe400000000ff */
.L_x_1343:
[----:B------:R-:W-:Y:S05]  /*21b0*/  BSYNC B0 ;  /* 0x0000000000007941 */ /* 0x000fea0003800000 */
.L_x_1342:
[----:B------:R-:W-:Y:S01]  /*21c0*/  IADD3 R7, R13, 0x180, RZ ;  /* 0x000001800d077810 */ /* 0x000fe20007ffe0ff */
        /* <DEDUP_REMOVED lines=43> */
.L_x_1349:
[----:B------:R-:W-:Y:S05]  /*2480*/  BSYNC B1 ;  /* 0x0000000000017941 */ /* 0x000fea0003800000 */
.L_x_1348:
[----:B------:R-:W-:-:S05]  /*2490*/  FMUL.FTZ R6, R10, R7 ;  /* 0x000000070a067220 */ /* 0x000fca0000410000 */
[----:B------:R-:W-:Y:S02]  /*24a0*/  F2FP.PACK_AB R6, RZ, R6 ;  /* 0x00000006ff06723e */ /* 0x000fe400000000ff */
.L_x_1347:
[----:B------:R-:W-:Y:S05]  /*24b0*/  BSYNC B0 ;  /* 0x0000000000007941 */ /* 0x000fea0003800000 */
.L_x_1346:
        /* <DEDUP_REMOVED lines=44> */
.L_x_1353:
[----:B------:R-:W-:Y:S05]  /*2780*/  BSYNC B1 ;  /* 0x0000000000017941 */ /* 0x000fea0003800000 */
.L_x_1352:
[----:B------:R-:W-:-:S05]  /*2790*/  FMUL.FTZ R7, R17, R8 ;  /* 0x0000000811077220 */ /* 0x000fca0000410000 */
[----:B------:R-:W-:Y:S02]  /*27a0*/  F2FP.PACK_AB R7, RZ, R7 ;  /* 0x00000007ff07723e */ /* 0x000fe400000000ff */
.L_x_1351:
[----:B------:R-:W-:Y:S05]  /*27b0*/  BSYNC B0 ;  /* 0x0000000000007941 */ /* 0x000fea0003800000 */
.L_x_1350:
        /* <DEDUP_REMOVED lines=44> */
.L_x_1357:
[----:B------:R-:W-:Y:S05]  /*2a80*/  BSYNC B1 ;  /* 0x0000000000017941 */ /* 0x000fea0003800000 */
.L_x_1356:
[----:B------:R-:W-:-:S05]  /*2a90*/  FMUL.FTZ R8, R14, R9 ;  /* 0x000000090e087220 */ /* 0x000fca0000410000 */
[----:B------:R-:W-:Y:S02]  /*2aa0*/  F2FP.PACK_AB R8, RZ, R8 ;  /* 0x00000008ff08723e */ /* 0x000fe400000000ff */
.L_x_1355:
[----:B------:R-:W-:Y:S05]  /*2ab0*/  BSYNC B0 ;  /* 0x0000000000007941 */ /* 0x000fea0003800000 */
.L_x_1354:
        /* <DEDUP_REMOVED lines=44> */
.L_x_1361:
[----:B------:R-:W-:Y:S05]  /*2d80*/  BSYNC B1 ;  /* 0x0000000000017941 */ /* 0x000fea0003800000 */
.L_x_1360:
[----:B------:R-:W-:-:S05]  /*2d90*/  FMUL.FTZ R9, R15, R10 ;  /* 0x0000000a0f097220 */ /* 0x000fca0000410000 */
[----:B------:R-:W-:Y:S02]  /*2da0*/  F2FP.PACK_AB R9, RZ, R9 ;  /* 0x00000009ff09723e */ /* 0x000fe400000000ff */
.L_x_1359:
[----:B------:R-:W-:Y:S05]  /*2db0*/  BSYNC B0 ;  /* 0x0000000000007941 */ /* 0x000fea0003800000 */
.L_x_1358:
        /* <DEDUP_REMOVED lines=44> */
.L_x_1365:
[----:B------:R-:W-:Y:S05]  /*3080*/  BSYNC B1 ;  /* 0x0000000000017941 */ /* 0x000fea0003800000 */
.L_x_1364:
[----:B------:R-:W-:-:S05]  /*3090*/  FMUL.FTZ R10, R16, R11 ;  /* 0x0000000b100a7220 */ /* 0x000fca0000410000 */
[----:B------:R-:W-:Y:S02]  /*30a0*/  F2FP.PACK_AB R10, RZ, R10 ;  /* 0x0000000aff0a723e */ /* 0x000fe400000000ff */
.L_x_1363:
[----:B------:R-:W-:Y:S05]  /*30b0*/  BSYNC B0 ;  /* 0x0000000000007941 */ /* 0x000fea0003800000 */
.L_x_1362:
        /* <DEDUP_REMOVED lines=16> */
.L_x_1368:
[----:B------:R-:W-:-:S13]  /*31c0*/  ISETP.GE.AND P0, PT, R13, R12, PT ;  /* 0x0000000c0d00720c */ /* 0x000fda0003f06270 */
[----:B------:R-:W-:Y:S05]  /*31d0*/  @P0 BRA `(.L_x_1370) ;  /* 0x000000c000000947 */ /* 0x000fea0003800000 */
[----:B0-----:R-:W-:Y:S01]  /*31e0*/  HFMA2.MMA R3, -RZ, RZ, 0, 1.1920928955078125e-07 ;  /* 0x00000002ff037435 */ /* 0x001fe200000001ff */
[----:B------:R-:W-:Y:S02]  /*31f0*/  IADD3 R2, R0, R13, RZ ;  /* 0x0000000d00027210 */ /* 0x000fe40007ffe0ff */
[----:B------:R-:W-:-:S07]  /*3200*/  IADD3 R13, R13, 0x80, RZ ;  /* 0x000000800d0d7810 */ /* 0x000fce0007ffe0ff */
[----:B------:R-:W-:-:S05]  /*3210*/  IMAD.WIDE.U32 R2, R2, R3, c[0x0][0x168] ;  /* 0x00005a0002027625 */ /* 0x000fca00078e0003 */
[----:B------:R0:W-:Y:S02]  /*3220*/  STG.E.U16 [R2.64], R5 ;  /* 0x0000000502007986 */ /* 0x0001e4000c101504 */
.L_x_1369:
[----:B------:R-:W-:-:S13]  /*3230*/  ISETP.GE.AND P0, PT, R13, R12, PT ;  /* 0x0000000c0d00720c */ /* 0x000fda0003f06270 */
[----:B------:R-:W-:Y:S05]  /*3240*/  @P0 BRA `(.L_x_1371) ;  /* 0x000000c000000947 */ /* 0x000fea0003800000 */
[----:B0-----:R-:W-:Y:S02]  /*3250*/  IADD3 R2, R0, R13, RZ ;  /* 0x0000000d00027210 */ /* 0x001fe40007ffe0ff */
[----:B------:R-:W-:Y:S02]  /*3260*/  MOV R3, 0x2 ;  /* 0x0000000200037802 */ /* 0x000fe40000000f00 */
[----:B------:R-:W-:-:S03]  /*3270*/  IADD3 R13, R13, 0x80, RZ ;  /* 0x000000800d0d7810 */ /* 0x000fc60007ffe0ff */
[----:B------:R-:W-:-:S05]  /*3280*/  IMAD.WIDE.U32 R2, R2, R3, c[0x0][0x168] ;  /* 0x00005a0002027625 */ /* 0x000fca00078e0003 */
[----:B------:R0:W-:Y:S02]  /*3290*/  STG.E.U16 [R2.64], R6 ;  /* 0x0000000602007986 */ /* 0x0001e4000c101504 */
.L_x_1370:
[----:B------:R-:W-:-:S13]  /*32a0*/  ISETP.GE.AND P0, PT, R13, R12, PT ;  /* 0x0000000c0d00720c */ /* 0x000fda0003f06270 */
[----:B------:R-:W-:Y:S05]  /*32b0*/  @P0 BRA `(.L_x_1372) ;  /* 0x000000d000000947 */ /* 0x000fea0003800000 */
[----:B0-----:R-:W-:Y:S01]  /*32c0*/  HFMA2.MMA R3, -RZ, RZ, 0, 1.1920928955078125e-07 ;  /* 0x00000002ff037435 */ /* 0x001fe200000001ff */
[----:B------:R-:W-:Y:S02]  /*32d0*/  IADD3 R2, R0, R13, RZ ;  /* 0x0000000d00027210 */ /* 0x000fe40007ffe0ff */
[----:B------:R-:W-:-:S07]  /*32e0*/  IADD3 R13, R13, 0x80, RZ ;  /* 0x000000800d0d7810 */ /* 0x000fce0007ffe0ff */
[----:B------:R-:W-:-:S05]  /*32f0*/  IMAD.WIDE.U32 R2, R2, R3, c[0x0][0x168] ;  /* 0x00005a0002027625 */ /* 0x000fca00078e0003 */
[----:B------:R0:W-:Y:S02]  /*3300*/  STG.E.U16 [R2.64], R7 ;  /* 0x0000000702007986 */ /* 0x0001e4000c101504 */
.L_x_1371:
        /* <DEDUP_REMOVED lines=8> */
.L_x_1372:
[----:B------:R-:W-:Y:S05]  /*3390*/  BSYNC B1 ;  /* 0x0000000000017941 */ /* 0x000fea0003800000 */
.L_x_1367:
[----:B------:R-:W-:-:S13]  /*33a0*/  ISETP.GE.AND P0, PT, R13, R12, PT ;  /* 0x0000000c0d00720c */ /* 0x000fda0003f06270 */
[----:B0-----:R-:W-:Y:S02]  /*33b0*/  @!P0 IADD3 R2, R0, R13, RZ ;  /* 0x0000000d00028210 */ /* 0x001fe40007ffe0ff */
[----:B------:R-:W-:Y:S02]  /*33c0*/  @!P0 MOV R3, 0x2 ;  /* 0x0000000200038802 */ /* 0x000fe40000000f00 */
[----:B------:R-:W-:-:S03]  /*33d0*/  @!P0 IADD3 R13, R13, 0x80, RZ ;  /* 0x000000800d0d8810 */ /* 0x000fc60007ffe0ff */
[----:B------:R-:W-:-:S05]  /*33e0*/  @!P0 IMAD.WIDE.U32 R2, R2, R3, c[0x0][0x168] ;  /* 0x00005a0002028625 */ /* 0x000fca00078e0003 */
[----:B------:R0:W-:Y:S02]  /*33f0*/  @!P0 STG.E.U16 [R2.64], R9 ;  /* 0x0000000902008986 */ /* 0x0001e4000c101504 */
.L_x_1373:
[----:B------:R-:W-:Y:S05]  /*3400*/  BSYNC B0 ;  /* 0x0000000000007941 */ /* 0x000fea0003800000 */
.L_x_1366:
        /* <DEDUP_REMOVED lines=8> */
.L_x_1374:
        /* <DEDUP_REMOVED lines=15> */
.L_x_3086:


//--------------------- .text._ZN2at6native29vectorized_elementwise_kernelILi4EZZZNS0_17atanh_kernel_cudaERNS_18TensorIteratorBaseEENKUlvE0_clEvENKUlvE1_clEvEUlN3c104HalfEE_St5arrayIPcLm2EEEEviT0_T1_ --------------------------
	.section	.text._ZN2at6native29vectorized_elementwise_kernelILi4EZZZNS0_17atanh_kernel_cudaERNS_18TensorIteratorBaseEENKUlvE0_clEvENKUlvE1_clEvEUlN3c104HalfEE_St5arrayIPcLm2EEEEviT0_T1_,"ax",@progbits
	.sectioninfo	@"SHI_REGISTERS=32"
	.align	128
        .global         _ZN2at6native29vectorized_elementwise_kernelILi4EZZZNS0_17atanh_kernel_cudaERNS_18TensorIteratorBaseEENKUlvE0_clEvENKUlvE1_clEvEUlN3c104HalfEE_St5arrayIPcLm2EEEEviT0_T1_
        .type           _ZN2at6native29vectorized_elementwise_kernelILi4EZZZNS0_17atanh_kernel_cudaERNS_18TensorIteratorBaseEENKUlvE0_clEvENKUlvE1_clEvEUlN3c104HalfEE_St5arrayIPcLm2EEEEviT0_T1_,@function
        .size           _ZN2at6native29vectorized_elementwise_kernelILi4EZZZNS0_17atanh_kernel_cudaERNS_18TensorIteratorBaseEENKUlvE0_clEvENKUlvE1_clEvEUlN3c104HalfEE_St5arrayIPcLm2EEEEviT0_T1_,(.L_x_3087 - _ZN2at6native29vectorized_elementwise_kernelILi4EZZZNS0_17atanh_kernel_cudaERNS_18TensorIteratorBaseEENKUlvE0_clEvENKUlvE1_clEvEUlN3c104HalfEE_St5arrayIPcLm2EEEEviT0_T1_)
        .other          _ZN2at6native29vectorized_elementwise_kernelILi4EZZZNS0_17atanh_kernel_cudaERNS_18TensorIteratorBaseEENKUlvE0_clEvENKUlvE1_clEvEUlN3c104HalfEE_St5arrayIPcLm2EEEEviT0_T1_,@"STO_CUDA_ENTRY STV_DEFAULT"
_ZN2at6native29vectorized_elementwise_kernelILi4EZZZNS0_17atanh_kernel_cudaERNS_18TensorIteratorBaseEENKUlvE0_clEvENKUlvE1_clEvEUlN3c104HalfEE_St5arrayIPcLm2EEEEviT0_T1_:
.text._ZN2at6native29vectorized_elementwise_kernelILi4EZZZNS0_17atanh_kernel_cudaERNS_18TensorIteratorBaseEENKUlvE0_clEvENKUlvE1_clEvEUlN3c104HalfEE_St5arrayIPcLm2EEEEviT0_T1_:
        /* <DEDUP_REMOVED lines=14> */
[--C-:B--2---:R-:W-:Y:S02]  /*00e0*/  HADD2.F32 R18, -RZ, R8.reuse.H0_H0 ;  /* 0x20000008ff127230 */ /* 0x104fe40000004100 */
[----:B------:R-:W-:Y:S01]  /*00f0*/  HADD2.F32 R24, -RZ, R8.H1_H1 ;  /* 0x30000008ff187230 */ /* 0x000fe20000004100 */
[----:B------:R-:W-:Y:S01]  /*0100*/  MOV R8, 0x3e800000 ;  /* 0x3e80000000087802 */ /* 0x000fe20000000f00 */
[--C-:B------:R-:W-:Y:S01]  /*0110*/  HADD2.F32 R10, -RZ, R9.reuse.H0_H0 ;  /* 0x20000009ff0a7230 */ /* 0x100fe20000004100 */
[C---:B------:R-:W-:Y:S01]  /*0120*/  FADD.FTZ R0, |R18|.reuse, -RZ ;  /* 0x800000ff12007221 */ /* 0x040fe20000010200 */
[----:B------:R-:W-:Y:S01]  /*0130*/  FSETP.GT.FTZ.AND P0, PT, |R18|, 8.50705917302346158658e+37, PT ;  /* 0x7e8000001200780b */ /* 0x000fe20003f14200 */
[----:B------:R-:W-:Y:S01]  /*0140*/  FADD.FTZ R6, |R24|, -RZ ;  /* 0x800000ff18067221 */ /* 0x000fe20000010200 */
[----:B------:R-:W-:Y:S01]  /*0150*/  HADD2.F32 R9, -RZ, R9.H1_H1 ;  /* 0x30000009ff097230 */ /* 0x000fe20000004100 */
[----:B------:R-:W-:-:S02]  /*0160*/  FADD.FTZ R0, -R0, 1 ;  /* 0x3f80000000007421 */ /* 0x000fc40000010100 */
[----:B------:R-:W-:Y:S02]  /*0170*/  FADD.FTZ R6, -R6, 1 ;  /* 0x3f80000006067421 */ /* 0x000fe40000010100 */
[----:B0-----:R-:W-:Y:S01]  /*0180*/  FADD.FTZ R4, |R10|, -RZ ;  /* 0x800000ff0a047221 */ /* 0x001fe20000010200 */
[----:B------:R-:W-:Y:S01]  /*0190*/  FSETP.GT.FTZ.AND P1, PT, |R9|, 8.50705917302346158658e+37, PT ;  /* 0x7e8000000900780b */ /* 0x000fe20003f34200 */
[----:B------:R-:W0:Y:S08]  /*01a0*/  MUFU.RCP R0, R0 ;  /* 0x0000000000007308 */ /* 0x000e300000001000 */
[----:B------:R-:W1:Y:S01]  /*01b0*/  MUFU.RCP R6, R6 ;  /* 0x0000000600067308 */ /* 0x000e620000001000 */
[----:B0-----:R-:W-:-:S04]  /*01c0*/  FADD.FTZ R7, R0, R0 ;  /* 0x0000000000077221 */ /* 0x001fc80000010000 */
[----:B------:R-:W-:Y:S02]  /*01d0*/  FMUL.FTZ R7, |R18|, R7 ;  /* 0x0000000712077220 */ /* 0x000fe40000410200 */
[----:B-1----:R-:W-:-:S03]  /*01e0*/  FADD.FTZ R5, R6, R6 ;  /* 0x0000000606057221 */ /* 0x002fc60000010000 */
[----:B------:R-:W-:Y:S01]  /*01f0*/  FSEL R16, R7, -2, !P0 ;  /* 0xc000000007107808 */ /* 0x000fe20004000000 */
[----:B------:R-:W-:Y:S01]  /*0200*/  FADD.FTZ R6, -R4, 1 ;  /* 0x3f80000004067421 */ /* 0x000fe20000010100 */
[C---:B------:R-:W-:Y:S01]  /*0210*/  FSETP.GT.FTZ.AND P0, PT, |R24|.reuse, 8.50705917302346158658e+37, PT ;  /* 0x7e8000001800780b */ /* 0x040fe20003f14200 */
[----:B------:R-:W-:Y:S02]  /*0220*/  FMUL.FTZ R5, |R24|, R5 ;  /* 0x0000000518057220 */ /* 0x000fe40000410200 */
[----:B------:R-:W-:Y:S02]  /*0230*/  FADD.FTZ.RZ R0, R16, 1 ;  /* 0x3f80000010007421 */ /* 0x000fe4000001c000 */
[----:B------:R-:W-:Y:S01]  /*0240*/  FADD.FTZ R7, |R9|, -RZ ;  /* 0x800000ff09077221 */ /* 0x000fe20000010200 */
[----:B------:R-:W-:Y:S02]  /*0250*/  FSEL R23, R5, -2, !P0 ;  /* 0xc000000005177808 */ /* 0x000fe40004000000 */
[----:B------:R-:W-:Y:S01]  /*0260*/  IADD3 R0, R0, -0x3f400000, RZ ;  /* 0xc0c0000000007810 */ /* 0x000fe20007ffe0ff */
[----:B------:R-:W-:Y:S01]  /*0270*/  FADD.FTZ R19, -R7, 1 ;  /* 0x3f80000007137421 */ /* 0x000fe20000010100 */
[----:B------:R-:W-:Y:S01]  /*0280*/  HFMA2.MMA R7, -RZ, RZ, 1.3056640625, -1.8671875 ;  /* 0x3d39bf78ff077435 */ /* 0x000fe200000001ff */
[----:B------:R-:W-:Y:S01]  /*0290*/  FADD.FTZ.RZ R4, R23, 1 ;  /* 0x3f80000017047421 */ /* 0x000fe2000001c000 */
[----:B------:R-:W-:-:S02]  /*02a0*/  LOP3.LUT R15, R0, 0xff800000, RZ, 0xc0, !PT ;  /* 0xff800000000f7812 */ /* 0x000fc400078ec0ff */
[----:B------:R0:W1:Y:S01]  /*02b0*/  MUFU.RCP R0, R6 ;  /* 0x0000000600007308 */ /* 0x0000620000001000 */
[----:B------:R-:W-:Y:S02]  /*02c0*/  FSETP.GT.FTZ.AND P0, PT, |R10|, 8.50705917302346158658e+37, PT ;  /* 0x7e8000000a00780b */ /* 0x000fe40003f14200 */
[----:B------:R-:W-:Y:S02]  /*02d0*/  IADD3 R5, -R15, 0x40800000, RZ ;  /* 0x408000000f057810 */ /* 0x000fe40007ffe1ff */
[----:B------:R-:W-:Y:S02]  /*02e0*/  IADD3 R28, R4, -0x3f400000, RZ ;  /* 0xc0c00000041c7810 */ /* 0x000fe40007ffe0ff */
[----:B------:R-:W-:Y:S01]  /*02f0*/  IADD3 R4, R16, -R15, RZ ;  /* 0x8000000f10047210 */ /* 0x000fe20007ffe0ff */
[----:B------:R-:W-:Y:S01]  /*0300*/  FFMA.FTZ R5, R5, R8, -1 ;  /* 0xbf80000005057423 */ /* 0x000fe20000010008 */
[----:B------:R-:W-:Y:S01]  /*0310*/  LOP3.LUT R28, R28, 0xff800000, RZ, 0xc0, !PT ;  /* 0xff8000001c1c7812 */ /* 0x000fe200078ec0ff */
[----:B------:R-:W2:Y:S02]  /*0320*/  MUFU.RCP R19, R19 ;  /* 0x0000001300137308 */ /* 0x000ea40000001000 */
[----:B------:R-:W-:Y:S01]  /*0330*/  FADD.FTZ R4, R4, R5 ;  /* 0x0000000504047221 */ /* 0x000fe20000010000 */
[----:B------:R-:W-:-:S02]  /*0340*/  IADD3 R13, -R28, 0x40800000, RZ ;  /* 0x408000001c0d7810 */ /* 0x000fc40007ffe1ff */
[----:B0-----:R-:W-:Y:S01]  /*0350*/  IADD3 R6, R23, -R28, RZ ;  /* 0x8000001c17067210 */ /* 0x001fe20007ffe0ff */
[----:B------:R-:W-:Y:S02]  /*0360*/  FFMA.FTZ R5, R4, -R7, 0.10546888411045074463 ;  /* 0x3dd8001204057423 */ /* 0x000fe40000010807 */
[----:B------:R-:W-:Y:S02]  /*0370*/  FFMA.FTZ R13, R13, R8, -1 ;  /* 0xbf8000000d0d7423 */ /* 0x000fe40000010008 */
[----:B-1----:R-:W-:Y:S02]  /*0380*/  FADD.FTZ R17, R0, R0 ;  /* 0x0000000000117221 */ /* 0x002fe40000010000 */
[----:B------:R-:W-:Y:S02]  /*0390*/  FFMA.FTZ R5, R4, R5, -0.13229703903198242188 ;  /* 0xbe0778e004057423 */ /* 0x000fe40000010005 */
[----:B------:R-:W-:Y:S02]  /*03a0*/  FADD.FTZ R0, R6, R13 ;  /* 0x0000000d06007221 */ /* 0x000fe40000010000 */
[----:B------:R-:W-:-:S02]  /*03b0*/  FMUL.FTZ R6, |R10|, R17 ;  /* 0x000000110a067220 */ /* 0x000fc40000410200 */
[----:B------:R-:W-:Y:S02]  /*03c0*/  FFMA.FTZ R5, R4, R5, 0.14491446316242218018 ;  /* 0x3e14647504057423 */ /* 0x000fe40000010005 */
[----:B--2---:R-:W-:Y:S01]  /*03d0*/  FADD.FTZ R20, R19, R19 ;  /* 0x0000001313147221 */ /* 0x004fe20000010000 */
[----:B------:R-:W-:Y:S01]  /*03e0*/  FSEL R6, R6, -2, !P0 ;  /* 0xc000000006067808 */ /* 0x000fe20004000000 */
[----:B------:R-:W-:Y:S01]  /*03f0*/  FFMA.FTZ R5, R4, R5, -0.16641564667224884033 ;  /* 0xbe2a68dd04057423 */ /* 0x000fe20000010005 */
[----:B------:R-:W-:Y:S01]  /*0400*/  ISETP.GE.U32.AND P0, PT, R16, 0x7f800000, PT ;  /* 0x7f8000001000780c */ /* 0x000fe20003f06070 */
[----:B------:R-:W-:Y:S02]  /*0410*/  FFMA.FTZ R17, R0, -R7, 0.10546888411045074463 ;  /* 0x3dd8001200117423 */ /* 0x000fe40000010807 */
[----:B------:R-:W-:Y:S02]  /*0420*/  FMUL.FTZ R20, |R9|, R20 ;  /* 0x0000001409147220 */ /* 0x000fe40000410200 */
[----:B------:R-:W-:-:S02]  /*0430*/  FADD.FTZ.RZ R19, R6, 1 ;  /* 0x3f80000006137421 */ /* 0x000fc4000001c000 */
[----:B------:R-:W-:Y:S01]  /*0440*/  FFMA.FTZ R13, R4, R5, 0.19988867640495300293 ;  /* 0x3e4caf9e040d7423 */ /* 0x000fe20000010005 */
[----:B------:R-:W-:Y:S01]  /*0450*/  FSEL R5, R20, -2, !P1 ;  /* 0xc000000014057808 */ /* 0x000fe20004800000 */
[----:B------:R-:W-:Y:S01]  /*0460*/  FFMA.FTZ R17, R0, R17, -0.13229703903198242188 ;  /* 0xbe0778e000117423 */ /* 0x000fe20000010011 */
[----:B------:R-:W-:Y:S01]  /*0470*/  IADD3 R20, R19, -0x3f400000, RZ ;  /* 0xc0c0000013147810 */ /* 0x000fe20007ffe0ff */
[----:B------:R-:W-:Y:S02]  /*0480*/  FFMA.FTZ R13, R4, R13, -0.25000196695327758789 ;  /* 0xbe800042040d7423 */ /* 0x000fe4000001000d */
[----:B------:R-:W-:Y:S02]  /*0490*/  FFMA.FTZ R19, R0, R17, 0.14491446316242218018 ;  /* 0x3e14647500137423 */ /* 0x000fe40000010011 */
[----:B------:R-:W-:Y:S02]  /*04a0*/  FFMA.FTZ R13, R4, R13, 0.33333510160446166992 ;  /* 0x3eaaaae6040d7423 */ /* 0x000fe4000001000d */
[----:B------:R-:W-:-:S02]  /*04b0*/  FADD.FTZ.RZ R21, R5, 1 ;  /* 0x3f80000005157421 */ /* 0x000fc4000001c000 */
[----:B------:R-:W-:Y:S02]  /*04c0*/  FFMA.FTZ R19, R0, R19, -0.16641564667224884033 ;  /* 0xbe2a68dd00137423 */ /* 0x000fe40000010013 */
[----:B------:R-:W-:Y:S01]  /*04d0*/  FFMA.FTZ R17, R4, R13, -0.5 ;  /* 0xbf00000004117423 */ /* 0x000fe2000001000d */
[----:B------:R-:W-:Y:S01]  /*04e0*/  IADD3 R22, R21, -0x3f400000, RZ ;  /* 0xc0c0000015167810 */ /* 0x000fe20007ffe0ff */
[----:B------:R-:W-:Y:S01]  /*04f0*/  FFMA.FTZ R19, R0, R19, 0.19988867640495300293 ;  /* 0x3e4caf9e00137423 */ /* 0x000fe20000010013 */
[----:B------:R-:W-:Y:S01]  /*0500*/  LOP3.LUT R13, R20, 0xff800000, RZ, 0xc0, !PT ;  /* 0xff800000140d7812 */ /* 0x000fe200078ec0ff */
[----:B------:R-:W-:Y:S01]  /*0510*/  FMUL.FTZ R17, R4, R17 ;  /* 0x0000001104117220 */ /* 0x000fe20000410000 */
[----:B------:R-:W-:Y:S01]  /*0520*/  LOP3.LUT R22, R22, 0xff800000, RZ, 0xc0, !PT ;  /* 0xff80000016167812 */ /* 0x000fe200078ec0ff */
[----:B------:R-:W-:Y:S01]  /*0530*/  FFMA.FTZ R19, R0, R19, -0.25000196695327758789 ;  /* 0xbe80004200137423 */ /* 0x000fe20000010013 */
[----:B------:R-:W-:Y:S01]  /*0540*/  IADD3 R21, -R13, 0x40800000, RZ ;  /* 0x408000000d157810 */ /* 0x000fe20007ffe1ff */
[----:B------:R-:W-:Y:S01]  /*0550*/  FFMA.FTZ R25, R4, R17, R4 ;  /* 0x0000001104197223 */ /* 0x000fe20000010004 */
[----:B------:R-:W-:Y:S01]  /*0560*/  IADD3 R17, -R22, 0x40800000, RZ ;  /* 0x4080000016117810 */ /* 0x000fe20007ffe1ff */
[----:B------:R-:W-:Y:S01]  /*0570*/  FFMA.FTZ R19, R0, R19, 0.33333510160446166992 ;  /* 0x3eaaaae600137423 */ /* 0x000fe20000010013 */
[----:B------:R-:W-:Y:S01]  /*0580*/  IADD3 R20, R6, -R13, RZ ;  /* 0x8000000d06147210 */ /* 0x000fe20007ffe0ff */
[----:B------:R-:W-:Y:S01]  /*0590*/  FFMA.FTZ R21, R21, R8, -1 ;  /* 0xbf80000015157423 */ /* 0x000fe20000010008 */
[----:B------:R-:W-:Y:S01]  /*05a0*/  IADD3 R26, R5, -R22, RZ ;  /* 0x80000016051a7210 */ /* 0x000fe20007ffe0ff */
[----:B------:R-:W-:Y:S01]  /*05b0*/  FFMA.FTZ R19, R0, R19, -0.5 ;  /* 0xbf00000000137423 */ /* 0x000fe20000010013 */
[----:B---3--:R-:W-:Y:S01]  /*05c0*/  HADD2.F32 R4, -RZ, R2.H0_H0 ;  /* 0x20000002ff047230 */ /* 0x008fe20000004100 */
[----:B------:R-:W-:-:S02]  /*05d0*/  FFMA.FTZ R17, R17, R8, -1 ;  /* 0xbf80000011117423 */ /* 0x000fc40000010008 */
[----:B------:R-:W-:Y:S02]  /*05e0*/  FADD.FTZ R20, R20, R21 ;  /* 0x0000001514147221 */ /* 0x000fe40000010000 */
[----:B------:R-:W-:Y:S02]  /*05f0*/  FMUL.FTZ R19, R0, R19 ;  /* 0x0000001300137220 */ /* 0x000fe40000410000 */
[----:B------:R-:W-:Y:S02]  /*0600*/  FADD.FTZ R26, R26, R17 ;  /* 0x000000111a1a7221 */ /* 0x000fe40000010000 */
[----:B------:R-:W-:Y:S02]  /*0610*/  FFMA.FTZ R17, R20, -R7, 0.10546888411045074463 ;  /* 0x3dd8001214117423 */ /* 0x000fe40000010807 */
[----:B------:R-:W-:Y:S02]  /*0620*/  FFMA.FTZ R21, R0, R19, R0 ;  /* 0x0000001300157223 */ /* 0x000fe40000010000 */
[----:B------:R-:W-:-:S02]  /*0630*/  FFMA.FTZ R19, R26, -R7, 0.10546888411045074463 ;  /* 0x3dd800121a137423 */ /* 0x000fc40000010807 */
[----:B------:R-:W-:Y:S02]  /*0640*/  FFMA.FTZ R17, R20, R17, -0.13229703903198242188 ;  /* 0xbe0778e014117423 */ /* 0x000fe40000010011 */
[----:B------:R-:W-:Y:S02]  /*0650*/  FFMA.FTZ R19, R26, R19, -0.13229703903198242188 ;  /* 0xbe0778e01a137423 */ /* 0x000fe40000010013 */
[----:B------:R-:W-:Y:S02]  /*0660*/  FFMA.FTZ R17, R20, R17, 0.14491446316242218018 ;  /* 0x3e14647514117423 */ /* 0x000fe40000010011 */
[----:B------:R-:W-:Y:S02]  /*0670*/  FFMA.FTZ R19, R26, R19, 0.14491446316242218018 ;  /* 0x3e1464751a137423 */ /* 0x000fe40000010013 */
[----:B------:R-:W-:Y:S02]  /*0680*/  FFMA.FTZ R17, R20, R17, -0.16641564667224884033 ;  /* 0xbe2a68dd14117423 */ /* 0x000fe40000010011 */
[----:B------:R-:W-:-:S02]  /*0690*/  FFMA.FTZ R19, R26, R19, -0.16641564667224884033 ;  /* 0xbe2a68dd1a137423 */ /* 0x000fc40000010013 */
[----:B------:R-:W-:Y:S02]  /*06a0*/  FFMA.FTZ R17, R20, R17, 0.19988867640495300293 ;  /* 0x3e4caf9e14117423 */ /* 0x000fe40000010011 */
[----:B------:R-:W-:Y:S02]  /*06b0*/  FFMA.FTZ R19, R26, R19, 0.19988867640495300293 ;  /* 0x3e4caf9e1a137423 */ /* 0x000fe40000010013 */
[----:B------:R-:W-:Y:S02]  /*06c0*/  FFMA.FTZ R17, R20, R17, -0.25000196695327758789 ;  /* 0xbe80004214117423 */ /* 0x000fe40000010011 */
[----:B------:R-:W-:Y:S02]  /*06d0*/  FFMA.FTZ R27, R26, R19, -0.25000196695327758789 ;  /* 0xbe8000421a1b7423 */ /* 0x000fe40000010013 */
[----:B------:R-:W-:Y:S01]  /*06e0*/  FFMA.FTZ R17, R20, R17, 0.33333510160446166992 ;  /* 0x3eaaaae614117423 */ /* 0x000fe20000010011 */
[----:B------:R0:W1:Y:S01]  /*06f0*/  I2F R19, R15 ;  /* 0x0000000f00137306 */ /* 0x0000620000201400 */
[----:B------:R-:W-:-:S02]  /*0700*/  FFMA.FTZ R29, R26, R27, 0.33333510160446166992 ;  /* 0x3eaaaae61a1d7423 */ /* 0x000fc4000001001b */
[----:B------:R-:W-:Y:S02]  /*0710*/  FFMA.FTZ R17, R20, R17, -0.5 ;  /* 0xbf00000014117423 */ /* 0x000fe40000010011 */
[----:B------:R-:W-:Y:S02]  /*0720*/  FFMA.FTZ R29, R26, R29, -0.5 ;  /* 0xbf0000001a1d7423 */ /* 0x000fe4000001001d */
[----:B------:R-:W-:Y:S02]  /*0730*/  FMUL.FTZ R27, R20, R17 ;  /* 0x00000011141b7220 */ /* 0x000fe40000410000 */
[----:B------:R-:W2:Y:S01]  /*0740*/  I2F R17, R28 ;  /* 0x0000001c00117306 */ /* 0x000ea20000201400 */
[----:B------:R-:W-:Y:S01]  /*0750*/  FMUL.FTZ R29, R26, R29 ;  /* 0x0000001d1a1d7220 */ /* 0x000fe20000410000 */
[----:B0-----:R-:W-:Y:S01]  /*0760*/  HADD2.F32 R15, -RZ, R2.H1_H1 ;  /* 0x30000002ff0f7230 */ /* 0x001fe20000004100 */
[----:B------:R-:W-:Y:S02]  /*0770*/  FFMA.FTZ R20, R20, R27, R20 ;  /* 0x0000001b14147223 */ /* 0x000fe40000010014 */
[----:B------:R-:W-:-:S02]  /*0780*/  FFMA.FTZ R0, R26, R29, R26 ;  /* 0x0000001d1a007223 */ /* 0x000fc4000001001a */
[----:B------:R-:W-:Y:S01]  /*0790*/  FADD.FTZ R27, |R4|, -RZ ;  /* 0x800000ff041b7221 */ /* 0x000fe20000010200 */
[----:B------:R-:W0:Y:S01]  /*07a0*/  I2F R26, R13 ;  /* 0x0000000d001a7306 */ /* 0x000e220000201400 */
[----:B-1----:R-:W-:Y:S02]  /*07b0*/  FMUL.FTZ R2, R19, 1.1920928955078125e-07 ;  /* 0x3400000013027820 */ /* 0x002fe40000410000 */
[----:B------:R-:W-:Y:S02]  /*07c0*/  FADD.FTZ R19, -R27, 1 ;  /* 0x3f8000001b137421 */ /* 0x000fe40000010100 */
[----:B------:R-:W-:Y:S02]  /*07d0*/  FADD.FTZ R27, |R15|, -RZ ;  /* 0x800000ff0f1b7221 */ /* 0x000fe40000010200 */
[----:B------:R-:W-:Y:S02]  /*07e0*/  FFMA.FTZ R25, R2, 0.69314718246459960938, R25 ;  /* 0x3f31721802197823 */ /* 0x000fe40000010019 */
[----:B------:R-:W-:Y:S01]  /*07f0*/  FADD.FTZ R27, -R27, 1 ;  /* 0x3f8000001b1b7421 */ /* 0x000fe20000010100 */
[----:B------:R-:W1:Y:S01]  /*0800*/  MUFU.RCP R19, R19 ;  /* 0x0000001300137308 */ /* 0x000e620000001000 */
[----:B--2---:R-:W-:-:S04]  /*0810*/  FMUL.FTZ R2, R17, 1.1920928955078125e-07 ;  /* 0x3400000011027820 */ /* 0x004fc80000410000 */
[----:B------:R-:W-:Y:S01]  /*0820*/  FFMA.FTZ R21, R2, 0.69314718246459960938, R21 ;  /* 0x3f31721802157823 */ /* 0x000fe20000010015 */
[----:B------:R-:W-:Y:S01]  /*0830*/  HADD2.F32 R2, -RZ, R3.H0_H0 ;  /* 0x20000003ff027230 */ /* 0x000fe20000004100 */
[----:B0-----:R-:W-:Y:S01]  /*0840*/  FMUL.FTZ R17, R26, 1.1920928955078125e-07 ;  /* 0x340000001a117820 */ /* 0x001fe20000410000 */
[----:B------:R0:W2:Y:S03]  /*0850*/  MUFU.RCP R13, R27 ;  /* 0x0000001b000d7308 */ /* 0x0000a60000001000 */
[----:B------:R-:W-:Y:S02]  /*0860*/  FFMA.FTZ R20, R17, 0.69314718246459960938, R20 ;  /* 0x3f31721811147823 */ /* 0x000fe40000010014 */
[----:B------:R-:W-:-:S04]  /*0870*/  FADD.FTZ R17, |R2|, -RZ ;  /* 0x800000ff02117221 */ /* 0x000fc80000010200 */
[----:B------:R-:W-:Y:S01]  /*0880*/  FADD.FTZ R28, -R17, 1 ;  /* 0x3f800000111c7421 */ /* 0x000fe20000010100 */
[----:B------:R-:W-:Y:S05]  /*0890*/  @!P0 BRA `(.L_x_1377) ;  /* 0x0000005000008947 */ /* 0x000fea0003800000 */
[----:B01----:R-:W-:-:S13]  /*08a0*/  ISETP.GE.AND P0, PT, R16, -0x407fffff, PT ;  /* 0xbf8000011000780c */ /* 0x003fda0003f06270 */
[----:B------:R-:W-:-:S05]  /*08b0*/  @P0 MOV R17, 0x7f800000 ;  /* 0x7f80000000110802 */ /* 0x000fca0000000f00 */
[C---:B------:R-:W-:Y:S01]  /*08c0*/  @P0 FFMA.FTZ R25, R16.reuse, R17, +INF ;  /* 0x7f80000010190423 */ /* 0x040fe20000010011 */
[----:B------:R-:W-:-:S04]  /*08d0*/  FSETP.NEU.FTZ.AND P0, PT, R16, RZ, PT ;  /* 0x000000ff1000720b */ /* 0x000fc80003f1d000 */
[----:B------:R-:W-:-:S04]  /*08e0*/  FSEL R25, R25, -RZ, P0 ;  /* 0x800000ff19197208 */ /* 0x000fc80000000000 */
.L_x_1377:
[----:B01----:R-:W-:Y:S05]  /*08f0*/  BSYNC B0 ;  /* 0x0000000000007941 */ /* 0x003fea0003800000 */
.L_x_1376:
[----:B------:R-:W-:Y:S01]  /*0900*/  ISETP.GE.U32.AND P1, PT, R23, 0x7f800000, PT ;  /* 0x7f8000001700780c */ /* 0x000fe20003f26070 */
[----:B------:R0:W1:Y:S01]  /*0910*/  MUFU.RCP R16, R28 ;  /* 0x0000001c00107308 */ /* 0x0000620000001000 */
[----:B------:R-:W-:Y:S01]  /*0920*/  MOV R17, 0x3f000000 ;  /* 0x3f00000000117802 */ /* 0x000fe20000000f00 */
[----:B------:R-:W-:Y:S01]  /*0930*/  FADD.FTZ R19, R19, R19 ;  /* 0x0000001313137221 */ /* 0x000fe20000010000 */
[C---:B------:R-:W-:Y:S01]  /*0940*/  FSETP.GT.FTZ.AND P0, PT, |R4|.reuse, 8.50705917302346158658e+37, PT ;  /* 0x7e8000000400780b */ /* 0x040fe20003f14200 */
[----:B------:R-:W-:Y:S01]  /*0950*/  BSSY B0, `(.L_x_1378) ;  /* 0x000000b000007945 */ /* 0x000fe20003800000 */
[----:B------:R-:W-:Y:S01]  /*0960*/  LOP3.LUT R18, R17, 0x80000000, R18, 0xb8, !PT ;  /* 0x8000000011127812 */ /* 0x000fe200078eb812 */
[----:B------:R-:W-:-:S04]  /*0970*/  FMUL.FTZ R26, |R4|, R19 ;  /* 0x00000013041a7220 */ /* 0x000fc80000410200 */
[----:B------:R-:W-:Y:S01]  /*0980*/  FMUL.FTZ R19, R18, R25 ;  /* 0x0000001912137220 */ /* 0x000fe20000410000 */
[----:B------:R-:W-:Y:S01]  /*0990*/  FSEL R18, R26, -2, !P0 ;  /* 0xc00000001a127808 */ /* 0x000fe20004000000 */
[----:B------:R-:W-:Y:S05]  /*09a0*/  @!P1 BRA `(.L_x_1379) ;  /* 0x0000005000009947 */ /* 0x000fea0003800000 */
[----:B0-----:R-:W-:-:S13]  /*09b0*/  ISETP.GE.AND P0, PT, R23, -0x407fffff, PT ;  /* 0xbf8000011700780c */ /* 0x001fda0003f06270 */
[----:B------:R-:W-:-:S05]  /*09c0*/  @P0 MOV R26, 0x7f800000 ;  /* 0x7f800000001a0802 */ /* 0x000fca0000000f00 */
[C---:B------:R-:W-:Y:S01]  /*09d0*/  @P0 FFMA.FTZ R21, R23.reuse, R26, +INF ;  /* 0x7f80000017150423 */ /* 0x040fe2000001001a */
[----:B------:R-:W-:-:S04]  /*09e0*/  FSETP.NEU.FTZ.AND P0, PT, R23, RZ, PT ;  /* 0x000000ff1700720b */ /* 0x000fc80003f1d000 */
[----:B------:R-:W-:-:S04]  /*09f0*/  FSEL R21, R21, -RZ, P0 ;  /* 0x800000ff15157208 */ /* 0x000fc80000000000 */
.L_x_1379:
[----:B0-----:R-:W-:Y:S05]  /*0a00*/  BSYNC B0 ;  /* 0x0000000000007941 */ /* 0x001fea0003800000 */
.L_x_1378:
[----:B------:R-:W-:Y:S01]  /*0a10*/  ISETP.GE.U32.AND P0, PT, R6, 0x7f800000, PT ;  /* 0x7f8000000600780c */ /* 0x000fe20003f06070 */
[----:B------:R-:W0:Y:S01]  /*0a20*/  I2F R22, R22 ;  /* 0x0000001600167306 */ /* 0x000e220000201400 */
[----:B------:R-:W-:Y:S01]  /*0a30*/  HADD2.F32 R26, -RZ, R3.H1_H1 ;  /* 0x30000003ff1a7230 */ /* 0x000fe20000004100 */
[----:B------:R-:W-:Y:S01]  /*0a40*/  FADD.FTZ.RZ R3, R18, 1 ;  /* 0x3f80000012037421 */ /* 0x000fe2000001c000 */
[----:B------:R-:W-:Y:S01]  /*0a50*/  LOP3.LUT R24, R17, 0x80000000, R24, 0xb8, !PT ;  /* 0x8000000011187812 */ /* 0x000fe200078eb818 */
[----:B------:R-:W-:Y:S02]  /*0a60*/  BSSY B0, `(.L_x_1380) ;  /* 0x000000c000007945 */ /* 0x000fe40003800000 */
[----:B------:R-:W-:Y:S01]  /*0a70*/  FADD.FTZ R23, |R26|, -RZ ;  /* 0x800000ff1a177221 */ /* 0x000fe20000010200 */
[----:B------:R-:W-:Y:S01]  /*0a80*/  IADD3 R3, R3, -0x3f400000, RZ ;  /* 0xc0c0000003037810 */ /* 0x000fe20007ffe0ff */
[----:B------:R-:W-:Y:S02]  /*0a90*/  FMUL.FTZ R24, R24, R21 ;  /* 0x0000001518187220 */ /* 0x000fe40000410000 */
[----:B------:R-:W-:Y:S01]  /*0aa0*/  FADD.FTZ R25, -R23, 1 ;  /* 0x3f80000017197421 */ /* 0x000fe20000010100 */
[----:B------:R-:W-:Y:S01]  /*0ab0*/  LOP3.LUT R3, R3, 0xff800000, RZ, 0xc0, !PT ;  /* 0xff80000003037812 */ /* 0x000fe200078ec0ff */
[----:B------:R-:W-:Y:S05]  /*0ac0*/  @!P0 BRA `(.L_x_1381) ;  /* 0x0000005000008947 */ /* 0x000fea0003800000 */
[----:B------:R-:W-:-:S13]  /*0ad0*/  ISETP.GE.AND P0, PT, R6, -0x407fffff, PT ;  /* 0xbf8000010600780c */ /* 0x000fda0003f06270 */
[----:B------:R-:W-:-:S05]  /*0ae0*/  @P0 MOV R21, 0x7f800000 ;  /* 0x7f80000000150802 */ /* 0x000fca0000000f00 */
[C---:B------:R-:W-:Y:S01]  /*0af0*/  @P0 FFMA.FTZ R20, R6.reuse, R21, +INF ;  /* 0x7f80000006140423 */ /* 0x040fe20000010015 */
[----:B------:R-:W-:-:S04]  /*0b00*/  FSETP.NEU.FTZ.AND P0, PT, R6, RZ, PT ;  /* 0x000000ff0600720b */ /* 0x000fc80003f1d000 */
[----:B------:R-:W-:-:S04]  /*0b10*/  FSEL R20, R20, -RZ, P0 ;  /* 0x800000ff14147208 */ /* 0x000fc80000000000 */
.L_x_1381:
[----:B------:R-:W-:Y:S05]  /*0b20*/  BSYNC B0 ;  /* 0x0000000000007941 */ /* 0x000fea0003800000 */
.L_x_1380:
[----:B------:R-:W-:Y:S01]  /*0b30*/  ISETP.GE.U32.AND P0, PT, R5, 0x7f800000, PT ;  /* 0x7f8000000500780c */ /* 0x000fe20003f06070 */
[----:B------:R-:W-:Y:S01]  /*0b40*/  BSSY B0, `(.L_x_1382) ;  /* 0x0000012000007945 */ /* 0x000fe20003800000 */
[----:B------:R-:W-:Y:S02]  /*0b50*/  LOP3.LUT R21, R17, 0x80000000, R10, 0xb8, !PT ;  /* 0x8000000011157812 */ /* 0x000fe400078eb80a */
[----:B------:R3:W4:Y:S01]  /*0b60*/  MUFU.RCP R10, R25 ;  /* 0x00000019000a7308 */ /* 0x0007220000001000 */
[----:B------:R-:W-:Y:S02]  /*0b70*/  IADD3 R23, -R3, 0x40800000, RZ ;  /* 0x4080000003177810 */ /* 0x000fe40007ffe1ff */
[----:B------:R-:W-:Y:S01]  /*0b80*/  IADD3 R6, R18, -R3, RZ ;  /* 0x8000000312067210 */ /* 0x000fe20007ffe0ff */
[----:B------:R-:W-:Y:S01]  /*0b90*/  FMUL.FTZ R20, R21, R20 ;  /* 0x0000001415147220 */ /* 0x000fe20000410000 */
[----:B------:R-:W-:Y:S01]  /*0ba0*/  LOP3.LUT R9, R17, 0x80000000, R9, 0xb8, !PT ;  /* 0x8000000011097812 */ /* 0x000fe200078eb809 */
[----:B------:R-:W-:-:S02]  /*0bb0*/  FFMA.FTZ R23, R23, R8, -1 ;  /* 0xbf80000017177423 */ /* 0x000fc40000010008 */
[----:B0-----:R-:W-:Y:S02]  /*0bc0*/  FMUL.FTZ R21, R22, 1.1920928955078125e-07 ;  /* 0x3400000016157820 */ /* 0x001fe40000410000 */
[----:B------:R-:W-:Y:S02]  /*0bd0*/  FADD.FTZ R6, R6, R23 ;  /* 0x0000001706067221 */ /* 0x000fe40000010000 */
[----:B--2---:R-:W-:Y:S02]  /*0be0*/  FADD.FTZ R22, R13, R13 ;  /* 0x0000000d0d167221 */ /* 0x004fe40000010000 */
[----:B------:R-:W-:Y:S01]  /*0bf0*/  FFMA.FTZ R0, R21, 0.69314718246459960938, R0 ;  /* 0x3f31721815007823 */ /* 0x000fe20000010000 */
[----:B------:R-:W-:Y:S05]  /*0c00*/  @!P0 BRA `(.L_x_1383) ;  /* 0x0000005000008947 */ /* 0x000fea0003800000 */
[C---:B---3--:R-:W-:Y:S02]  /*0c10*/  ISETP.GE.AND P0, PT, R5.reuse, -0x407fffff, PT ;  /* 0xbf8000010500780c */ /* 0x048fe40003f06270 */
[----:B------:R-:W-:-:S11]  /*0c20*/  FSETP.NEU.FTZ.AND P1, PT, R5, RZ, PT ;  /* 0x000000ff0500720b */ /* 0x000fd60003f3d000 */
[----:B------:R-:W-:-:S05]  /*0c30*/  @P0 MOV R28, 0x7f800000 ;  /* 0x7f800000001c0802 */ /* 0x000fca0000000f00 */
[----:B------:R-:W-:-:S05]  /*0c40*/  @P0 FFMA.FTZ R0, R5, R28, +INF ;  /* 0x7f80000005000423 */ /* 0x000fca000001001c */
[----:B------:R-:W-:Y:S02]  /*0c50*/  FSEL R0, R0, -RZ, P1 ;  /* 0x800000ff00007208 */ /* 0x000fe40000800000 */
.L_x_1383:
[----:B---3--:R-:W-:Y:S05]  /*0c60*/  BSYNC B0 ;  /* 0x0000000000007941 */ /* 0x008fea0003800000 */
.L_x_1382:
[----:B------:R-:W-:Y:S01]  /*0c70*/  FMUL.FTZ R5, R9, R0 ;  /* 0x0000000009057220 */ /* 0x000fe20000410000 */
[----:B------:R-:W-:Y:S01]  /*0c80*/  FSETP.GT.FTZ.AND P0, PT, |R15|, 8.50705917302346158658e+37, PT ;  /* 0x7e8000000f00780b */ /* 0x000fe20003f14200 */
[C---:B------:R-:W-:Y:S01]  /*0c90*/  FFMA.FTZ R9, R6.reuse, -R7, 0.10546888411045074463 ;  /* 0x3dd8001206097423 */ /* 0x040fe20000010807 */
[----:B------:R-:W-:Y:S01]  /*0ca0*/  LOP3.LUT R4, R17, 0x80000000, R4, 0xb8, !PT ;  /* 0x8000000011047812 */ /* 0x000fe200078eb804 */
[----:B------:R-:W-:Y:S01]  /*0cb0*/  FMUL.FTZ R0, |R15|, R22 ;  /* 0x000000160f007220 */ /* 0x000fe20000410200 */
[C---:B------:R-:W-:Y:S01]  /*0cc0*/  LOP3.LUT R15, R17.reuse, 0x80000000, R15, 0xb8, !PT ;  /* 0x80000000110f7812 */ /* 0x040fe200078eb80f */
[----:B------:R-:W-:Y:S01]  /*0cd0*/  FFMA.FTZ R9, R6, R9, -0.13229703903198242188 ;  /* 0xbe0778e006097423 */ /* 0x000fe20000010009 */
[----:B------:R-:W-:Y:S01]  /*0ce0*/  FSETP.GT.FTZ.AND P1, PT, |R26|, 8.50705917302346158658e+37, PT ;  /* 0x7e8000001a00780b */ /* 0x000fe20003f34200 */
[----:B-1----:R-:W-:Y:S01]  /*0cf0*/  FADD.FTZ R13, R16, R16 ;  /* 0x00000010100d7221 */ /* 0x002fe20000010000 */
[----:B------:R-:W-:Y:S01]  /*0d00*/  FSEL R0, R0, -2, !P0 ;  /* 0xc000000000007808 */ /* 0x000fe20004000000 */
[----:B------:R-:W-:Y:S01]  /*0d10*/  FFMA.FTZ R9, R6, R9, 0.14491446316242218018 ;  /* 0x3e14647506097423 */ /* 0x000fe20000010009 */
[----:B------:R-:W-:Y:S01]  /*0d20*/  FSETP.GT.FTZ.AND P0, PT, |R2|, 8.50705917302346158658e+37, PT ;  /* 0x7e8000000200780b */ /* 0x000fe20003f14200 */
[----:B----4-:R-:W-:Y:S01]  /*0d30*/  FADD.FTZ R21, R10, R10 ;  /* 0x0000000a0a157221 */ /* 0x010fe20000010000 */
[----:B------:R-:W-:Y:S01]  /*0d40*/  ISETP.GE.U32.AND P2, PT, R18, 0x7f800000, PT ;  /* 0x7f8000001200780c */ /* 0x000fe20003f46070 */
[----:B------:R-:W-:Y:S01]  /*0d50*/  FADD.FTZ.RZ R10, R0, 1 ;  /* 0x3f800000000a7421 */ /* 0x000fe2000001c000 */
[----:B------:R-:W-:Y:S01]  /*0d60*/  BSSY B0, `(.L_x_1384) ;  /* 0x0000050000007945 */ /* 0x000fe20003800000 */
[----:B------:R-:W-:Y:S01]  /*0d70*/  FFMA.FTZ R9, R6, R9, -0.16641564667224884033 ;  /* 0xbe2a68dd06097423 */ /* 0x000fe20000010009 */
[----:B------:R-:W-:Y:S01]  /*0d80*/  ISETP.GE.U32.AND P4, PT, R0, 0x7f800000, PT ;  /* 0x7f8000000000780c */ /* 0x000fe20003f86070 */
[----:B------:R-:W-:Y:S01]  /*0d90*/  FMUL.FTZ R16, |R2|, R13 ;  /* 0x0000000d02107220 */ /* 0x000fe20000410200 */
[----:B------:R-:W-:Y:S01]  /*0da0*/  IADD3 R10, R10, -0x3f400000, RZ ;  /* 0xc0c000000a0a7810 */ /* 0x000fe20007ffe0ff */
[----:B------:R-:W-:Y:S01]  /*0db0*/  FFMA.FTZ R13, R6, R9, 0.19988867640495300293 ;  /* 0x3e4caf9e060d7423 */ /* 0x000fe20000010009 */
[C---:B------:R-:W-:Y:S01]  /*0dc0*/  LOP3.LUT R2, R17.reuse, 0x80000000, R2, 0xb8, !PT ;  /* 0x8000000011027812 */ /* 0x040fe200078eb802 */
[----:B------:R-:W-:Y:S01]  /*0dd0*/  FMUL.FTZ R22, |R26|, R21 ;  /* 0x000000151a167220 */ /* 0x000fe20000410200 */
[----:B------:R-:W-:Y:S01]  /*0de0*/  LOP3.LUT R17, R17, 0x80000000, R26, 0xb8, !PT ;  /* 0x8000000011117812 */ /* 0x000fe200078eb81a */
[----:B------:R-:W-:Y:S01]  /*0df0*/  FFMA.FTZ R21, R6, R13, -0.25000196695327758789 ;  /* 0xbe80004206157423 */ /* 0x000fe2000001000d */
[----:B------:R-:W-:-:S02]  /*0e00*/  LOP3.LUT R13, R10, 0xff800000, RZ, 0xc0, !PT ;  /* 0xff8000000a0d7812 */ /* 0x000fc400078ec0ff */
[----:B------:R-:W-:Y:S01]  /*0e10*/  FSEL R9, R16, -2, !P0 ;  /* 0xc000000010097808 */ /* 0x000fe20004000000 */
[----:B------:R-:W-:Y:S01]  /*0e20*/  FFMA.FTZ R21, R6, R21, 0.33333510160446166992 ;  /* 0x3eaaaae606157423 */ /* 0x000fe20000010015 */
[----:B------:R-:W-:Y:S02]  /*0e30*/  IADD3 R23, -R13, 0x40800000, RZ ;  /* 0x408000000d177810 */ /* 0x000fe40007ffe1ff */
[----:B------:R-:W-:Y:S01]  /*0e40*/  IADD3 R26, R0, -R13, RZ ;  /* 0x8000000d001a7210 */ /* 0x000fe20007ffe0ff */
[----:B------:R-:W-:Y:S01]  /*0e50*/  FFMA.FTZ R21, R6, R21, -0.5 ;  /* 0xbf00000006157423 */ /* 0x000fe20000010015 */
[----:B------:R-:W-:Y:S01]  /*0e60*/  FSEL R10, R22, -2, !P1 ;  /* 0xc0000000160a7808 */ /* 0x000fe20004800000 */
[----:B------:R-:W-:Y:S01]  /*0e70*/  FFMA.FTZ R25, R23, R8, -1 ;  /* 0xbf80000017197423 */ /* 0x000fe20000010008 */
[----:B------:R-:W0:Y:S01]  /*0e80*/  I2F R13, R13 ;  /* 0x0000000d000d7306 */ /* 0x000e220000201400 */
[----:B------:R-:W-:Y:S01]  /*0e90*/  FMUL.FTZ R23, R6, R21 ;  /* 0x0000001506177220 */ /* 0x000fe20000410000 */
[----:B------:R-:W-:Y:S01]  /*0ea0*/  ISETP.GE.U32.AND P0, PT, R9, 0x7f800000, PT ;  /* 0x7f8000000900780c */ /* 0x000fe20003f06070 */
[----:B------:R-:W-:Y:S01]  /*0eb0*/  FADD.FTZ R26, R26, R25 ;  /* 0x000000191a1a7221 */ /* 0x000fe20000010000 */
[----:B------:R-:W-:Y:S01]  /*0ec0*/  ISETP.GE.U32.AND P1, PT, R10, 0x7f800000, PT ;  /* 0x7f8000000a00780c */ /* 0x000fe20003f26070 */
[----:B------:R-:W-:-:S02]  /*0ed0*/  FFMA.FTZ R6, R6, R23, R6 ;  /* 0x0000001706067223 */ /* 0x000fc40000010006 */
[C---:B------:R-:W-:Y:S02]  /*0ee0*/  FFMA.FTZ R23, R26.reuse, -R7, 0.10546888411045074463 ;  /* 0x3dd800121a177423 */ /* 0x040fe40000010807 */
[----:B------:R-:W-:Y:S02]  /*0ef0*/  FADD.FTZ.RZ R16, R9, 1 ;  /* 0x3f80000009107421 */ /* 0x000fe4000001c000 */
[----:B------:R-:W-:Y:S02]  /*0f00*/  FFMA.FTZ R23, R26, R23, -0.13229703903198242188 ;  /* 0xbe0778e01a177423 */ /* 0x000fe40000010017 */
[----:B------:R-:W-:Y:S01]  /*0f10*/  FADD.FTZ.RZ R22, R10, 1 ;  /* 0x3f8000000a167421 */ /* 0x000fe2000001c000 */
[----:B------:R-:W-:Y:S01]  /*0f20*/  IADD3 R16, R16, -0x3f400000, RZ ;  /* 0xc0c0000010107810 */ /* 0x000fe20007ffe0ff */
[----:B------:R-:W-:Y:S02]  /*0f30*/  FFMA.FTZ R23, R26, R23, 0.14491446316242218018 ;  /* 0x3e1464751a177423 */ /* 0x000fe40000010017 */
[----:B0-----:R-:W-:Y:S01]  /*0f40*/  FMUL.FTZ R13, R13, 1.1920928955078125e-07 ;  /* 0x340000000d0d7820 */ /* 0x001fe20000410000 */
[----:B------:R-:W-:Y:S01]  /*0f50*/  LOP3.LUT R16, R16, 0xff800000, RZ, 0xc0, !PT ;  /* 0xff80000010107812 */ /* 0x000fe200078ec0ff */
[----:B------:R-:W-:Y:S01]  /*0f60*/  FFMA.FTZ R23, R26, R23, -0.16641564667224884033 ;  /* 0xbe2a68dd1a177423 */ /* 0x000fe20000010017 */
[----:B------:R-:W-:-:S02]  /*0f70*/  IADD3 R22, R22, -0x3f400000, RZ ;  /* 0xc0c0000016167810 */ /* 0x000fc40007ffe0ff */
[----:B------:R-:W-:Y:S01]  /*0f80*/  IADD3 R25, -R16, 0x40800000, RZ ;  /* 0x4080000010197810 */ /* 0x000fe20007ffe1ff */
[----:B------:R-:W-:Y:S01]  /*0f90*/  FFMA.FTZ R23, R26, R23, 0.19988867640495300293 ;  /* 0x3e4caf9e1a177423 */ /* 0x000fe20000010017 */
[----:B------:R-:W-:-:S03]  /*0fa0*/  LOP3.LUT R21, R22, 0xff800000, RZ, 0xc0, !PT ;  /* 0xff80000016157812 */ /* 0x000fc600078ec0ff */
[C---:B------:R-:W-:Y:S01]  /*0fb0*/  FFMA.FTZ R23, R26.reuse, R23, -0.25000196695327758789 ;  /* 0xbe8000421a177423 */ /* 0x040fe20000010017 */
[----:B------:R-:W-:Y:S01]  /*0fc0*/  IADD3 R27, -R21, 0x40800000, RZ ;  /* 0x40800000151b7810 */ /* 0x000fe20007ffe1ff */
[----:B------:R-:W-:Y:S01]  /*0fd0*/  FFMA.FTZ R28, R25, R8, -1 ;  /* 0xbf800000191c7423 */ /* 0x000fe20000010008 */
[----:B------:R-:W-:Y:S01]  /*0fe0*/  IADD3 R25, R9, -R16, RZ ;  /* 0x8000001009197210 */ /* 0x000fe20007ffe0ff */
[----:B------:R-:W-:Y:S01]  /*0ff0*/  FFMA.FTZ R23, R26, R23, 0.33333510160446166992 ;  /* 0x3eaaaae61a177423 */ /* 0x000fe20000010017 */
[----:B------:R-:W-:Y:S01]  /*1000*/  I2F R16, R16 ;  /* 0x0000001000107306 */ /* 0x000fe20000201400 */
[----:B------:R-:W-:Y:S02]  /*1010*/  FFMA.FTZ R22, R27, R8, -1 ;  /* 0xbf8000001b167423 */ /* 0x000fe40000010008 */
[----:B------:R-:W-:Y:S01]  /*1020*/  FADD.FTZ R28, R25, R28 ;  /* 0x0000001c191c7221 */ /* 0x000fe20000010000 */
[----:B------:R-:W-:Y:S01]  /*1030*/  IADD3 R25, R10, -R21, RZ ;  /* 0x800000150a197210 */ /* 0x000fe20007ffe0ff */
[----:B------:R-:W-:-:S03]  /*1040*/  FFMA.FTZ R23, R26, R23, -0.5 ;  /* 0xbf0000001a177423 */ /* 0x000fc60000010017 */
[----:B------:R-:W-:Y:S01]  /*1050*/  I2F R21, R21 ;  /* 0x0000001500157306 */ /* 0x000fe20000201400 */
[C---:B------:R-:W-:Y:S02]  /*1060*/  FMUL.FTZ R23, R26.reuse, R23 ;  /* 0x000000171a177220 */ /* 0x040fe40000410000 */
[----:B------:R-:W-:Y:S02]  /*1070*/  FADD.FTZ R22, R25, R22 ;  /* 0x0000001619167221 */ /* 0x000fe40000010000 */
[----:B------:R-:W-:Y:S02]  /*1080*/  FFMA.FTZ R8, R26, R23, R26 ;  /* 0x000000171a087223 */ /* 0x000fe4000001001a */
[-C--:B------:R-:W-:Y:S02]  /*1090*/  FFMA.FTZ R25, R28, -R7.reuse, 0.10546888411045074463 ;  /* 0x3dd800121c197423 */ /* 0x080fe40000010807 */
[----:B------:R-:W-:Y:S02]  /*10a0*/  FFMA.FTZ R23, R22, -R7, 0.10546888411045074463 ;  /* 0x3dd8001216177423 */ /* 0x000fe40000010807 */
[----:B------:R-:W-:Y:S01]  /*10b0*/  FFMA.FTZ R25, R28, R25, -0.13229703903198242188 ;  /* 0xbe0778e01c197423 */ /* 0x000fe20000010019 */
[----:B------:R0:W1:Y:S01]  /*10c0*/  I2F R7, R3 ;  /* 0x0000000300077306 */ /* 0x0000620000201400 */
        /* <DEDUP_REMOVED lines=10> */
[----:B------:R-:W-:Y:S02]  /*1170*/  FFMA.FTZ R23, R22, R23, 0.33333510160446166992 ;  /* 0x3eaaaae616177423 */ /* 0x000fe40000010017 */
[----:B------:R-:W-:Y:S02]  /*1180*/  FFMA.FTZ R25, R28, R25, -0.5 ;  /* 0xbf0000001c197423 */ /* 0x000fe40000010019 */
[----:B------:R-:W-:-:S02]  /*1190*/  FFMA.FTZ R23, R22, R23, -0.5 ;  /* 0xbf00000016177423 */ /* 0x000fc40000010017 */
[----:B0-----:R-:W-:Y:S02]  /*11a0*/  FMUL.FTZ R3, R28, R25 ;  /* 0x000000191c037220 */ /* 0x001fe40000410000 */
[----:B------:R-:W-:Y:S02]  /*11b0*/  FMUL.FTZ R23, R22, R23 ;  /* 0x0000001716177220 */ /* 0x000fe40000410000 */
[----:B-1----:R-:W-:Y:S02]  /*11c0*/  FMUL.FTZ R7, R7, 1.1920928955078125e-07 ;  /* 0x3400000007077820 */ /* 0x002fe40000410000 */
[----:B------:R-:W-:Y:S02]  /*11d0*/  FFMA.FTZ R3, R28, R3, R28 ;  /* 0x000000031c037223 */ /* 0x000fe4000001001c */
[----:B------:R-:W-:Y:S02]  /*11e0*/  FFMA.FTZ R22, R22, R23, R22 ;  /* 0x0000001716167223 */ /* 0x000fe40000010016 */
[----:B------:R-:W-:Y:S01]  /*11f0*/  FFMA.FTZ R7, R7, 0.69314718246459960938, R6 ;  /* 0x3f31721807077823 */ /* 0x000fe20000010006 */
[----:B------:R-:W-:Y:S05]  /*1200*/  @!P2 BRA `(.L_x_1385) ;  /* 0x000000500000a947 */ /* 0x000fea0003800000 */
[C---:B------:R-:W-:Y:S02]  /*1210*/  ISETP.GE.AND P2, PT, R18.reuse, -0x407fffff, PT ;  /* 0xbf8000011200780c */ /* 0x040fe40003f46270 */
[----:B------:R-:W-:-:S11]  /*1220*/  FSETP.NEU.FTZ.AND P3, PT, R18, RZ, PT ;  /* 0x000000ff1200720b */ /* 0x000fd60003f7d000 */
[----:B------:R-:W-:-:S05]  /*1230*/  @P2 MOV R23, 0x7f800000 ;  /* 0x7f80000000172802 */ /* 0x000fca0000000f00 */
[----:B------:R-:W-:-:S05]  /*1240*/  @P2 FFMA.FTZ R7, R18, R23, +INF ;  /* 0x7f80000012072423 */ /* 0x000fca0000010017 */
[----:B------:R-:W-:Y:S02]  /*1250*/  FSEL R7, R7, -RZ, P3 ;  /* 0x800000ff07077208 */ /* 0x000fe40001800000 */
.L_x_1385:
[----:B------:R-:W-:Y:S05]  /*1260*/  BSYNC B0 ;  /* 0x0000000000007941 */ /* 0x000fea0003800000 */
.L_x_1384:
        /* <DEDUP_REMOVED lines=10> */
.L_x_1387:
[----:B------:R-:W-:Y:S05]  /*1310*/  BSYNC B0 ;  /* 0x0000000000007941 */ /* 0x000fea0003800000 */
.L_x_1386:
        /* <DEDUP_REMOVED lines=10> */
.L_x_1389:
[----:B------:R-:W-:Y:S05]  /*13c0*/  BSYNC B0 ;  /* 0x0000000000007941 */ /* 0x000fea0003800000 */
.L_x_1388:
        /* <DEDUP_REMOVED lines=10> */
.L_x_1391:
[----:B------:R-:W-:Y:S05]  /*1470*/  BSYNC B0 ;  /* 0x0000000000007941 */ /* 0x000fea0003800000 */
.L_x_1390:
[----:B------:R-:W-:Y:S01]  /*1480*/  FMUL.FTZ R17, R17, R22 ;  /* 0x0000001611117220 */ /* 0x000fe20000410000 */
[----:B------:R-:W-:Y:S01]  /*1490*/  F2FP.PACK_AB R25, R5, R20 ;  /* 0x000000140519723e */ /* 0x000fe200000000ff */
[----:B------:R-:W-:Y:S01]  /*14a0*/  IMAD.WIDE R14, R12, 0x8, R14 ;  /* 0x000000080c0e7825 */ /* 0x000fe200078e020e */
[----:B------:R-:W-:Y:S02]  /*14b0*/  F2FP.PACK_AB R24, R24, R19 ;  /* 0x000000131818723e */ /* 0x000fe400000000ff */
[----:B------:R-:W-:Y:S02]  /*14c0*/  F2FP.PACK_AB R4, R7, R4 ;  /* 0x000000040704723e */ /* 0x000fe400000000ff */
[----:B------:R-:W-:Y:S01]  /*14d0*/  F2FP.PACK_AB R5, R17, R2 ;  /* 0x000000021105723e */ /* 0x000fe200000000ff */
[----:B------:R-:W-:Y:S04]  /*14e0*/  STG.E.64 [R14.64], R24 ;  /* 0x000000180e007986 */ /* 0x000fe8000c101b04 */
[----:B------:R-:W-:Y:S01]  /*14f0*/  STG.E.64 [R14.64+0x400], R4 ;  /* 0x000400040e007986 */ /* 0x000fe2000c101b04 */
[----:B------:R-:W-:Y:S05]  /*1500*/  EXIT ;  /* 0x000000000000794d */ /* 0x000fea0003800000 */
.L_x_1375:
        /* <DEDUP_REMOVED lines=99> */
.L_x_1395:
[----:B------:R-:W-:Y:S05]  /*1b40*/  BSYNC B1 ;  /* 0x0000000000017941 */ /* 0x000fea0003800000 */
.L_x_1394:
[----:B------:R-:W-:-:S05]  /*1b50*/  FMUL.FTZ R2, R6, R3 ;  /* 0x0000000306027220 */ /* 0x000fca0000410000 */
[----:B------:R-:W-:Y:S02]  /*1b60*/  F2FP.PACK_AB R2, RZ, R2 ;  /* 0x00000002ff02723e */ /* 0x000fe400000000ff */
.L_x_1393:
[----:B------:R-:W-:Y:S05]  /*1b70*/  BSYNC B0 ;  /* 0x0000000000007941 */ /* 0x000fea0003800000 */
.L_x_1392:
        /* <DEDUP_REMOVED lines=44> */
.L_x_1399:
[----:B------:R-:W-:Y:S05]  /*1e40*/  BSYNC B1 ;  /* 0x0000000000017941 */ /* 0x000fea0003800000 */
.L_x_1398:
[----:B------:R-:W-:-:S05]  /*1e50*/  FMUL.FTZ R4, R20, R5 ;  /* 0x0000000514047220 */ /* 0x000fca0000410000 */
[----:B------:R-:W-:Y:S02]  /*1e60*/  F2FP.PACK_AB R4, RZ, R4 ;  /* 0x00000004ff04723e */ /* 0x000fe400000000ff */
.L_x_1397:
[----:B------:R-:W-:Y:S05]  /*1e70*/  BSYNC B0 ;  /* 0x0000000000007941 */ /* 0x000fea0003800000 */
.L_x_1396:
        /* <DEDUP_REMOVED lines=44> */
.L_x_1403:
[----:B------:R-:W-:Y:S05]  /*2140*/  BSYNC B1 ;  /* 0x0000000000017941 */ /* 0x000fea0003800000 */
.L_x_1402:
[----:B------:R-:W-:-:S05]  /*2150*/  FMUL.FTZ R5, R9, R6 ;  /* 0x0000000609057220 */ /* 0x000fca0000410000 */
[----:B------:R-:W-:Y:S02]  /*2160*/  F2FP.PACK_AB R5, RZ, R5 ;  /* 0x00000005ff05723e */ /* 0x000fe400000000ff */
.L_x_1401:
[----:B------:R-:W-:Y:S05]  /*2170*/  BSYNC B0 ;  /* 0x0000000000007941 */ /* 0x000fea0003800000 */
.L_x_1400:
        /* <DEDUP_REMOVED lines=44> */
.L_x_1407:
[----:B------:R-:W-:Y:S05]  /*2440*/  BSYNC B1 ;  /* 0x0000000000017941 */ /* 0x000fea0003800000 */
.L_x_1406:
[----:B------:R-:W-:-:S05]  /*2450*/  FMUL.FTZ R6, R10, R7 ;  /* 0x000000070a067220 */ /* 0x000fca0000410000 */
[----:B------:R-:W-:Y:S02]  /*2460*/  F2FP.PACK_AB R6, RZ, R6 ;  /* 0x00000006ff06723e */ /* 0x000fe400000000ff */
.L_x_1405:
[----:B------:R-:W-:Y:S05]  /*2470*/  BSYNC B0 ;  /* 0x0000000000007941 */ /* 0x000fea0003800000 */
.L_x_1404:
        /* <DEDUP_REMOVED lines=44> */
.L_x_1411:
[----:B------:R-:W-:Y:S05]  /*2740*/  BSYNC B1 ;  /* 0x0000000000017941 */ /* 0x000fea0003800000 */
.L_x_1410:
[----:B------:R-:W-:-:S05]  /*2750*/  FMUL.FTZ R7, R17, R8 ;  /* 0x0000000811077220 */ /* 0x000fca0000410000 */
[----:B------:R-:W-:Y:S02]  /*2760*/  F2FP.PACK_AB R7, RZ, R7 ;  /* 0x00000007ff07723e */ /* 0x000fe400000000ff */
.L_x_1409:
[----:B------:R-:W-:Y:S05]  /*2770*/  BSYNC B0 ;  /* 0x0000000000007941 */ /* 0x000fea0003800000 */
.L_x_1408:
        /* <DEDUP_REMOVED lines=44> */
.L_x_1415:
[----:B------:R-:W-:Y:S05]  /*2a40*/  BSYNC B1 ;  /* 0x0000000000017941 */ /* 0x000fea0003800000 */
.L_x_1414:
[----:B------:R-:W-:-:S05]  /*2a50*/  FMUL.FTZ R8, R12, R9 ;  /* 0x000000090c087220 */ /* 0x000fca0000410000 */
[----:B------:R-:W-:Y:S02]  /*2a60*/  F2FP.PACK_AB R8, RZ, R8 ;  /* 0x00000008ff08723e */ /* 0x000fe400000000ff */
.L_x_1413:
[----:B------:R-:W-:Y:S05]  /*2a70*/  BSYNC B0 ;  /* 0x0000000000007941 */ /* 0x000fea0003800000 */
.L_x_1412:
        /* <DEDUP_REMOVED lines=44> */
.L_x_1419:
[----:B------:R-:W-:Y:S05]  /*2d40*/  BSYNC B1 ;  /* 0x0000000000017941 */ /* 0x000fea0003800000 */
.L_x_1418:
[----:B------:R-:W-:-:S05]  /*2d50*/  FMUL.FTZ R9, R15, R10 ;  /* 0x0000000a0f097220 */ /* 0x000fca0000410000 */
[----:B------:R-:W-:Y:S02]  /*2d60*/  F2FP.PACK_AB R9, RZ, R9 ;  /* 0x00000009ff09723e */ /* 0x000fe400000000ff */
.L_x_1417:
[----:B------:R-:W-:Y:S05]  /*2d70*/  BSYNC B0 ;  /* 0x0000000000007941 */ /* 0x000fea0003800000 */
.L_x_1416:
        /* <DEDUP_REMOVED lines=44> */
.L_x_1423:
[----:B------:R-:W-:Y:S05]  /*3040*/  BSYNC B1 ;  /* 0x0000000000017941 */ /* 0x000fea0003800000 */
.L_x_1422:
[----:B------:R-:W-:-:S05]  /*3050*/  FMUL.FTZ R10, R16, R11 ;  /* 0x0000000b100a7220 */ /* 0x000fca0000410000 */
[----:B------:R-:W-:Y:S02]  /*3060*/  F2FP.PACK_AB R10, RZ, R10 ;  /* 0x0000000aff0a723e */ /* 0x000fe400000000ff */
.L_x_1421:
[----:B------:R-:W-:Y:S05]  /*3070*/  BSYNC B0 ;  /* 0x0000000000007941 */ /* 0x000fea0003800000 */
.L_x_1420:
        /* <DEDUP_REMOVED lines=16> */
.L_x_1426:
[----:B------:R-:W-:-:S13]  /*3180*/  ISETP.GE.AND P0, PT, R13, R0, PT ;  /* 0x000000000d00720c */ /* 0x000fda0003f06270 */
[----:B------:R-:W-:Y:S05]  /*3190*/  @P0 BRA `(.L_x_1428) ;  /* 0x000000c000000947 */ /* 0x000fea0003800000 */
[----:B0-----:R-:W-:Y:S01]  /*31a0*/  HFMA2.MMA R3, -RZ, RZ, 0, 1.1920928955078125e-07 ;  /* 0x00000002ff037435 */ /* 0x001fe200000001ff */
[----:B------:R-:W-:Y:S02]  /*31b0*/  IADD3 R2, R14, R13, RZ ;  /* 0x0000000d0e027210 */ /* 0x000fe40007ffe0ff */
[----:B------:R-:W-:-:S07]  /*31c0*/  IADD3 R13, R13, 0x80, RZ ;  /* 0x000000800d0d7810 */ /* 0x000fce0007ffe0ff */
[----:B------:R-:W-:-:S05]  /*31d0*/  IMAD.WIDE.U32 R2, R2, R3, c[0x0][0x168] ;  /* 0x00005a0002027625 */ /* 0x000fca00078e0003 */
[----:B------:R0:W-:Y:S02]  /*31e0*/  STG.E.U16 [R2.64], R5 ;  /* 0x0000000502007986 */ /* 0x0001e4000c101504 */
.L_x_1427:
[----:B------:R-:W-:-:S13]  /*31f0*/  ISETP.GE.AND P0, PT, R13, R0, PT ;  /* 0x000000000d00720c */ /* 0x000fda0003f06270 */
[----:B------:R-:W-:Y:S05]  /*3200*/  @P0 BRA `(.L_x_1429) ;  /* 0x000000c000000947 */ /* 0x000fea0003800000 */
[----:B0-----:R-:W-:Y:S02]  /*3210*/  IADD3 R2, R14, R13, RZ ;  /* 0x0000000d0e027210 */ /* 0x001fe40007ffe0ff */
[----:B------:R-:W-:Y:S02]  /*3220*/  MOV R3, 0x2 ;  /* 0x0000000200037802 */ /* 0x000fe40000000f00 */
[----:B------:R-:W-:-:S03]  /*3230*/  IADD3 R13, R13, 0x80, RZ ;  /* 0x000000800d0d7810 */ /* 0x000fc60007ffe0ff */
[----:B------:R-:W-:-:S05]  /*3240*/  IMAD.WIDE.U32 R2, R2, R3, c[0x0][0x168] ;  /* 0x00005a0002027625 */ /* 0x000fca00078e0003 */
[----:B------:R0:W-:Y:S02]  /*3250*/  STG.E.U16 [R2.64], R6 ;  /* 0x0000000602007986 */ /* 0x0001e4000c101504 */
.L_x_1428:
[----:B------:R-:W-:-:S13]  /*3260*/  ISETP.GE.AND P0, PT, R13, R0, PT ;  /* 0x000000000d00720c */ /* 0x000fda0003f06270 */
[----:B------:R-:W-:Y:S05]  /*3270*/  @P0 BRA `(.L_x_1430) ;  /* 0x000000d000000947 */ /* 0x000fea0003800000 */
[----:B0-----:R-:W-:Y:S01]  /*3280*/  HFMA2.MMA R3, -RZ, RZ, 0, 1.1920928955078125e-07 ;  /* 0x00000002ff037435 */ /* 0x001fe200000001ff */
[----:B------:R-:W-:Y:S02]  /*3290*/  IADD3 R2, R14, R13, RZ ;  /* 0x0000000d0e027210 */ /* 0x000fe40007ffe0ff */
[----:B------:R-:W-:-:S07]  /*32a0*/  IADD3 R13, R13, 0x80, RZ ;  /* 0x000000800d0d7810 */ /* 0x000fce0007ffe0ff */
[----:B------:R-:W-:-:S05]  /*32b0*/  IMAD.WIDE.U32 R2, R2, R3, c[0x0][0x168] ;  /* 0x00005a0002027625 */ /* 0x000fca00078e0003 */
[----:B------:R0:W-:Y:S02]  /*32c0*/  STG.E.U16 [R2.64], R7 ;  /* 0x0000000702007986 */ /* 0x0001e4000c101504 */
.L_x_1429:
        /* <DEDUP_REMOVED lines=8> */
.L_x_1430:
[----:B------:R-:W-:Y:S05]  /*3350*/  BSYNC B1 ;  /* 0x0000000000017941 */ /* 0x000fea0003800000 */
.L_x_1425:
[----:B------:R-:W-:-:S13]  /*3360*/  ISETP.GE.AND P0, PT, R13, R0, PT ;  /* 0x000000000d00720c */ /* 0x000fda0003f06270 */
[----:B0-----:R-:W-:Y:S02]  /*3370*/  @!P0 IADD3 R2, R14, R13, RZ ;  /* 0x0000000d0e028210 */ /* 0x001fe40007ffe0ff */
[----:B------:R-:W-:Y:S02]  /*3380*/  @!P0 MOV R3, 0x2 ;  /* 0x0000000200038802 */ /* 0x000fe40000000f00 */
[----:B------:R-:W-:-:S03]  /*3390*/  @!P0 IADD3 R13, R13, 0x80, RZ ;  /* 0x000000800d0d8810 */ /* 0x000fc60007ffe0ff */
[----:B------:R-:W-:-:S05]  /*33a0*/  @!P0 IMAD.WIDE.U32 R2, R2, R3, c[0x0][0x168] ;  /* 0x00005a0002028625 */ /* 0x000fca00078e0003 */
[----:B------:R0:W-:Y:S02]  /*33b0*/  @!P0 STG.E.U16 [R2.64], R9 ;  /* 0x0000000902008986 */ /* 0x0001e4000c101504 */
.L_x_1431:
[----:B------:R-:W-:Y:S05]  /*33c0*/  BSYNC B0 ;  /* 0x0000000000007941 */ /* 0x000fea0003800000 */
.L_x_1424:
        /* <DEDUP_REMOVED lines=8> */
.L_x_1432:
        /* <DEDUP_REMOVED lines=11> */
.L_x_3087:


//--------------------- .text._ZN2at6native29vectorized_elementwise_kernelILi8EZZZNS0_17atanh_kernel_cudaERNS_18TensorIteratorBaseEENKUlvE0_clEvENKUlvE1_clEvEUlN3c104HalfEE_St5arrayIPcLm2EEEEviT0_T1_ --------------------------
	.section	.text._ZN2at6native29vectorized_elementwise_kernelILi8EZZZNS0_17atanh_kernel_cudaERNS_18TensorIteratorBaseEENKUlvE0_clEvENKUlvE1_clEvEUlN3c104HalfEE_St5arrayIPcLm2EEEEviT0_T1_,"ax",@progbits
	.sectioninfo	@"SHI_REGISTERS=4"
	.align	128
        .global         _ZN2at6native29vectorized_elementwise_kernelILi8EZZZNS0_17atanh_kernel_cudaERNS_18TensorIteratorBaseEENKUlvE0_clEvENKUlvE1_clEvEUlN3c104HalfEE_St5arrayIPcLm2EEEEviT0_T1_
        .type           _ZN2at6native29vectorized_elementwise_kernelILi8EZZZNS0_17atanh_kernel_cudaERNS_18TensorIteratorBaseEENKUlvE0_clEvENKUlvE1_clEvEUlN3c104HalfEE_St5arrayIPcLm2EEEEviT0_T1_,@function
        .size           _ZN2at6native29vectorized_elementwise_kernelILi8EZZZNS0_17atanh_kernel_cudaERNS_18TensorIteratorBaseEENKUlvE0_clEvENKUlvE1_clEvEUlN3c104HalfEE_St5arrayIPcLm2EEEEviT0_T1_,(.L_x_3088 - _ZN2at6native29vectorized_elementwise_kernelILi8EZZZNS0_17atanh_kernel_cudaERNS_18TensorIteratorBaseEENKUlvE0_clEvENKUlvE1_clEvEUlN3c104HalfEE_St5arrayIPcLm2EEEEviT0_T1_)
        .other          _ZN2at6native29vectorized_elementwise_kernelILi8EZZZNS0_17atanh_kernel_cudaERNS_18TensorIteratorBaseEENKUlvE0_clEvENKUlvE1_clEvEUlN3c104HalfEE_St5arrayIPcLm2EEEEviT0_T1_,@"STO_CUDA_ENTRY STV_DEFAULT"
_ZN2at6native29vectorized_elementwise_kernelILi8EZZZNS0_17atanh_kernel_cudaERNS_18TensorIteratorBaseEENKUlvE0_clEvENKUlvE1_clEvEUlN3c104HalfEE_St5arrayIPcLm2EEEEviT0_T1_:
.text._ZN2at6native29vectorized_elementwise_kernelILi8EZZZNS0_17atanh_kernel_cudaERNS_18TensorIteratorBaseEENKUlvE0_clEvENKUlvE1_clEvEUlN3c104HalfEE_St5arrayIPcLm2EEEEviT0_T1_:
[----:B------:R-:W-:Y:S02]  /*0000*/  MOV R1, c[0x0][0x28] ;  /* 0x00000a0000017a02 */ /* 0x000fe40000000f00 */
[----:B------:R-:W-:Y:S05]  /*0010*/  EXIT ;  /* 0x000000000000794d */ /* 0x000fea0003800000 */
.L_x_1433:
        /* <DEDUP_REMOVED lines=14> */
.L_x_3088:


//--------------------- .text._ZN2at6native18elementwise_kernelILi128ELi4EZNS0_15gpu_kernel_implIZZZNS0_17atanh_kernel_cudaERNS_18TensorIteratorBaseEENKUlvE0_clEvENKUlvE0_clEvEUlfE_EEvS4_RKT_EUliE_EEviT1_ --------------------------
	.section	.text._ZN2at6native18elementwise_kernelILi128ELi4EZNS0_15gpu_kernel_implIZZZNS0_17atanh_kernel_cudaERNS_18TensorIteratorBaseEENKUlvE0_clEvENKUlvE0_clEvEUlfE_EEvS4_RKT_EUliE_EEviT1_,"ax",@progbits
	.sectioninfo	@"SHI_REGISTERS=26"
	.align	128
        .global         _ZN2at6native18elementwise_kernelILi128ELi4EZNS0_15gpu_kernel_implIZZZNS0_17atanh_kernel_cudaERNS_18TensorIteratorBaseEENKUlvE0_clEvENKUlvE0_clEvEUlfE_EEvS4_RKT_EUliE_EEviT1_
        .type           _ZN2at6native18elementwise_kernelILi128ELi4EZNS0_15gpu_kernel_implIZZZNS0_17atanh_kernel_cudaERNS_18TensorIteratorBaseEENKUlvE0_clEvENKUlvE0_clEvEUlfE_EEvS4_RKT_EUliE_EEviT1_,@function
        .size           _ZN2at6native18elementwise_kernelILi128ELi4EZNS0_15gpu_kernel_implIZZZNS0_17atanh_kernel_cudaERNS_18TensorIteratorBaseEENKUlvE0_clEvENKUlvE0_clEvEUlfE_EEvS4_RKT_EUliE_EEviT1_,(.L_x_3089 - _ZN2at6native18elementwise_kernelILi128ELi4EZNS0_15gpu_kernel_implIZZZNS0_17atanh_kernel_cudaERNS_18TensorIteratorBaseEENKUlvE0_clEvENKUlvE0_clEvEUlfE_EEvS4_RKT_EUliE_EEviT1_)
        .other          _ZN2at6native18elementwise_kernelILi128ELi4EZNS0_15gpu_kernel_implIZZZNS0_17atanh_kernel_cudaERNS_18TensorIteratorBaseEENKUlvE0_clEvENKUlvE0_clEvEUlfE_EEvS4_RKT_EUliE_EEviT1_,@"STO_CUDA_ENTRY STV_DEFAULT"
_ZN2at6native18elementwise_kernelILi128ELi4EZNS0_15gpu_kernel_implIZZZNS0_17atanh_kernel_cudaERNS_18TensorIteratorBaseEENKUlvE0_clEvENKUlvE0_clEvEUlfE_EEvS4_RKT_EUliE_EEviT1_:
.text._ZN2at6native18elementwise_kernelILi128ELi4EZNS0_15gpu_kernel_implIZZZNS0_17atanh_kernel_cudaERNS_18TensorIteratorBaseEENKUlvE0_clEvENKUlvE0_clEvEUlfE_EEvS4_RKT_EUliE_EEviT1_:
        /* <DEDUP_REMOVED lines=238> */
.L_x_1436:
[----:B------:R-:W0:Y:S01]  /*0ee0*/  LDC.U8 R5, c[0x0][0x372] ;  /* 0x0000dc80ff057b82 */ /* 0x000e220000000000 */
[----:B------:R-:W-:Y:S01]  /*0ef0*/  IADD3 R16, P1, R16, c[0x0][0x360], RZ ;  /* 0x0000d80010107a10 */ /* 0x000fe20007f3e0ff */
[----:B------:R-:W-:Y:S01]  /*0f00*/  BSSY B6, `(.L_x_1437) ;  /* 0x00000df000067945 */ /* 0x000fe20003800000 */
        /* <DEDUP_REMOVED lines=15> */
[----:B--2---:R-:W0:Y:S01]  /*1000*/  I2F.S16 R0, R0 ;  /* 0x0000000000007306 */ /* 0x004e220000101400 */
[----:B------:R-:W-:Y:S05]  /*1010*/  BRA `(.L_x_1443) ;  /* 0x00000cd000007947 */ /* 0x000fea0003800000 */
.L_x_1441:
[----:B------:R-:W2:Y:S02]  /*1020*/  LDG.E.U8 R0, [R2.64] ;  /* 0x0000002402007981 */ /* 0x000ea4000c1e1100 */
[----:B--2---:R-:W0:Y:S01]  /*1030*/  I2F.U16 R0, R0 ;  /* 0x0000000000007306 */ /* 0x004e220000101000 */
[----:B------:R-:W-:Y:S05]  /*1040*/  BRA `(.L_x_1443) ;  /* 0x00000ca000007947 */ /* 0x000fea0003800000 */
.L_x_1440:
[----:B------:R-:W-:-:S13]  /*1050*/  ISETP.NE.AND P0, PT, R4, 0x2, PT ;  /* 0x000000020400780c */ /* 0x000fda0003f05270 */
[----:B------:R-:W-:Y:S05]  /*1060*/  @!P0 BRA `(.L_x_1444) ;  /* 0x000000a000008947 */ /* 0x000fea0003800000 */
[----:B------:R-:W-:-:S13]  /*1070*/  ISETP.NE.AND P0, PT, R4, 0x3, PT ;  /* 0x000000030400780c */ /* 0x000fda0003f05270 */
[----:B------:R-:W-:Y:S05]  /*1080*/  @!P0 BRA `(.L_x_1445) ;  /* 0x0000005000008947 */ /* 0x000fea0003800000 */
[----:B------:R-:W-:-:S13]  /*1090*/  ISETP.NE.AND P0, PT, R4, 0x4, PT ;  /* 0x000000040400780c */ /* 0x000fda0003f05270 */
[----:B------:R-:W-:Y:S05]  /*10a0*/  @P0 BRA `(.L_x_1442) ;  /* 0x00000aa000000947 */ /* 0x000fea0003800000 */
[----:B------:R-:W2:Y:S02]  /*10b0*/  LDG.E.64 R2, [R2.64] ;  /* 0x0000002402027981 */ /* 0x000ea4000c1e1b00 */
[----:B--2---:R0:W1:Y:S01]  /*10c0*/  I2F.S64 R0, R2 ;  /* 0x0000000200007312 */ /* 0x0040620000301400 */
[----:B------:R-:W-:Y:S05]  /*10d0*/  BRA `(.L_x_1443) ;  /* 0x00000c1000007947 */ /* 0x000fea0003800000 */
.L_x_1445:
[----:B------:R-:W2:Y:S02]  /*10e0*/  LDG.E R0, [R2.64] ;  /* 0x0000002402007981 */ /* 0x000ea4000c1e1900 */
[----:B--2---:R-:W0:Y:S01]  /*10f0*/  I2F R0, R0 ;  /* 0x0000000000007306 */ /* 0x004e220000201400 */
[----:B------:R-:W-:Y:S05]  /*1100*/  BRA `(.L_x_1443) ;  /* 0x00000be000007947 */ /* 0x000fea0003800000 */
.L_x_1444:
[----:B------:R-:W2:Y:S02]  /*1110*/  LDG.E.U16 R0, [R2.64] ;  /* 0x0000002402007981 */ /* 0x000ea4000c1e1500 */
[----:B--2---:R-:W0:Y:S01]  /*1120*/  I2F.S16 R0, R0 ;  /* 0x0000000000007306 */ /* 0x004e220000101400 */
[----:B------:R-:W-:Y:S05]  /*1130*/  BRA `(.L_x_1443) ;  /* 0x00000bb000007947 */ /* 0x000fea0003800000 */
.L_x_1439:
[----:B------:R-:W-:-:S13]  /*1140*/  ISETP.GT.AND P0, PT, R4, 0x6, PT ;  /* 0x000000060400780c */ /* 0x000fda0003f04270 */
[----:B------:R-:W-:Y:S05]  /*1150*/  @P0 BRA `(.L_x_1446) ;  /* 0x0000009000000947 */ /* 0x000fea0003800000 */
[----:B------:R-:W-:-:S13]  /*1160*/  ISETP.NE.AND P0, PT, R4, 0x5, PT ;  /* 0x000000050400780c */ /* 0x000fda0003f05270 */
[----:B------:R-:W-:Y:S05]  /*1170*/  @!P0 BRA `(.L_x_1447) ;  /* 0x0000004000008947 */ /* 0x000fea0003800000 */
[----:B------:R-:W-:-:S13]  /*1180*/  ISETP.NE.AND P0, PT, R4, 0x6, PT ;  /* 0x000000060400780c */ /* 0x000fda0003f05270 */
[----:B------:R-:W-:Y:S05]  /*1190*/  @P0 BRA `(.L_x_1442) ;  /* 0x000009b000000947 */ /* 0x000fea0003800000 */
[----:B------:R0:W5:Y:S01]  /*11a0*/  LDG.E R0, [R2.64] ;  /* 0x0000002402007981 */ /* 0x000162000c1e1900 */
[----:B------:R-:W-:Y:S05]  /*11b0*/  BRA `(.L_x_1443) ;  /* 0x00000b3000007947 */ /* 0x000fea0003800000 */
.L_x_1447:
[----:B------:R-:W2:Y:S02]  /*11c0*/  LDG.E.U16 R0, [R2.64] ;  /* 0x0000002402007981 */ /* 0x000ea4000c1e1500 */
[----:B--2---:R-:W-:Y:S01]  /*11d0*/  HADD2.F32 R0, -RZ, R0.H0_H0 ;  /* 0x20000000ff007230 */ /* 0x004fe20000004100 */
[----:B------:R-:W-:Y:S05]  /*11e0*/  BRA `(.L_x_1443) ;  /* 0x00000b0000007947 */ /* 0x000fea0003800000 */
.L_x_1446:
[----:B------:R-:W-:-:S13]  /*11f0*/  ISETP.NE.AND P0, PT, R4, 0x7, PT ;  /* 0x000000070400780c */ /* 0x000fda0003f05270 */
[----:B------:R-:W-:Y:S05]  /*1200*/  @!P0 BRA `(.L_x_1448) ;  /* 0x0000009000008947 */ /* 0x000fea0003800000 */
[----:B------:R-:W-:-:S13]  /*1210*/  ISETP.NE.AND P0, PT, R4, 0x8, PT ;  /* 0x000000080400780c */ /* 0x000fda0003f05270 */
[----:B------:R-:W-:Y:S05]  /*1220*/  @!P0 BRA `(.L_x_1449) ;  /* 0x0000004000008947 */ /* 0x000fea0003800000 */
[----:B------:R-:W-:-:S13]  /*1230*/  ISETP.NE.AND P0, PT, R4, 0x9, PT ;  /* 0x000000090400780c */ /* 0x000fda0003f05270 */
[----:B------:R-:W-:Y:S05]  /*1240*/  @P0 BRA `(.L_x_1442) ;  /* 0x0000090000000947 */ /* 0x000fea0003800000 */
[----:B------:R0:W5:Y:S01]  /*1250*/  LDG.E R0, [R2.64] ;  /* 0x0000002402007981 */ /* 0x000162000c1e1900 */
[----:B------:R-:W-:Y:S05]  /*1260*/  BRA `(.L_x_1443) ;  /* 0x00000a8000007947 */ /* 0x000fea0003800000 */
.L_x_1449:
[----:B------:R-:W2:Y:S02]  /*1270*/  LDG.E.U16 R0, [R2.64] ;  /* 0x0000002402007981 */ /* 0x000ea4000c1e1500 */
[----:B--2---:R-:W-:Y:S01]  /*1280*/  HADD2.F32 R0, -RZ, R0.H0_H0 ;  /* 0x20000000ff007230 */ /* 0x004fe20000004100 */
[----:B------:R-:W-:Y:S05]  /*1290*/  BRA `(.L_x_1443) ;  /* 0x00000a5000007947 */ /* 0x000fea0003800000 */
.L_x_1448:
[----:B------:R-:W2:Y:S02]  /*12a0*/  LDG.E.64 R2, [R2.64] ;  /* 0x0000002402027981 */ /* 0x000ea4000c1e1b00 */
[----:B--2---:R-:W0:Y:S01]  /*12b0*/  F2F.F32.F64 R0, R2 ;  /* 0x0000000200007310 */ /* 0x004e220000301000 */
[----:B------:R-:W0:-:S14]  /*12c0*/  DSETP.GEU.AND P0, PT, |R2|, c[0x2][0x0], PT ;  /* 0x008000000200762a */ /* 0x000e1c0003f0e200 */
[----:B0-----:R-:W-:Y:S01]  /*12d0*/  @!P0 FMUL R0, R0, 1.175494350822287508e-38 ;  /* 0x0080000000008820 */ /* 0x001fe20000400000 */
[----:B------:R-:W-:Y:S05]  /*12e0*/  BRA `(.L_x_1443) ;  /* 0x00000a0000007947 */ /* 0x000fea0003800000 */
.L_x_1438:
        /* <DEDUP_REMOVED lines=10> */
[----:B------:R-:W-:Y:S01]  /*1390*/  FSEL R0, RZ, 1, !P0 ;  /* 0x3f800000ff007808 */ /* 0x000fe20004000000 */
[----:B------:R-:W-:Y:S05]  /*13a0*/  BRA `(.L_x_1443) ;  /* 0x0000094000007947 */ /* 0x000fea0003800000 */
.L_x_1452:
[----:B------:R-:W2:Y:S02]  /*13b0*/  LDG.E.64 R2, [R2.64] ;  /* 0x0000002402027981 */ /* 0x000ea4000c1e1b00 */
[----:B--2---:R-:W0:Y:S01]  /*13c0*/  F2F.F32.F64 R0, R2 ;  /* 0x0000000200007310 */ /* 0x004e220000301000 */
[----:B------:R-:W0:-:S14]  /*13d0*/  DSETP.GEU.AND P0, PT, |R2|, c[0x2][0x0], PT ;  /* 0x008000000200762a */ /* 0x000e1c0003f0e200 */
[----:B0-----:R-:W-:Y:S01]  /*13e0*/  @!P0 FMUL R0, R0, 1.175494350822287508e-38 ;  /* 0x0080000000008820 */ /* 0x001fe20000400000 */
[----:B------:R-:W-:Y:S05]  /*13f0*/  BRA `(.L_x_1443) ;  /* 0x000008f000007947 */ /* 0x000fea0003800000 */
.L_x_1451:
        /* <DEDUP_REMOVED lines=24> */
[----:B------:R-:W-:Y:S01]  /*1580*/  LOP3.LUT R0, R5, 0x80000000, R0, 0xf8, !PT ;  /* 0x8000000005007812 */ /* 0x000fe200078ef800 */
[----:B------:R-:W-:Y:S05]  /*1590*/  BRA `(.L_x_1443) ;  /* 0x0000075000007947 */ /* 0x000fea0003800000 */
.L_x_1454:
        /* <DEDUP_REMOVED lines=11> */
[----:B------:R-:W-:Y:S01]  /*1650*/  LOP3.LUT R0, R4, 0x80000000, R5, 0xf8, !PT ;  /* 0x8000000004007812 */ /* 0x000fe200078ef805 */
[----:B------:R-:W-:Y:S05]  /*1660*/  BRA `(.L_x_1443) ;  /* 0x0000068000007947 */ /* 0x000fea0003800000 */
.L_x_1453:
[----:B------:R-:W2:Y:S02]  /*1670*/  LDG.E.U16 R0, [R2.64] ;  /* 0x0000002402007981 */ /* 0x000ea4000c1e1500 */
[----:B--2---:R-:W-:Y:S01]  /*1680*/  PRMT R0, RZ, 0x5410, R0 ;  /* 0x00005410ff007816 */ /* 0x004fe20000000000 */
[----:B------:R-:W-:Y:S05]  /*1690*/  BRA `(.L_x_1443) ;  /* 0x0000065000007947 */ /* 0x000fea0003800000 */
.L_x_1450:
        /* <DEDUP_REMOVED lines=9> */
[----:B--2---:R-:W0:Y:S01]  /*1730*/  I2F.U16 R0, R0 ;  /* 0x0000000000007306 */ /* 0x004e220000101000 */
[----:B------:R-:W-:Y:S05]  /*1740*/  BRA `(.L_x_1443) ;  /* 0x000005a000007947 */ /* 0x000fea0003800000 */
.L_x_1457:
[----:B------:R-:W2:Y:S01]  /*1750*/  LDG.E.U8 R2, [R2.64] ;  /* 0x0000002402027981 */ /* 0x000ea2000c1e1100 */
        /* <DEDUP_REMOVED lines=19> */
.L_x_1459:
[----:B------:R-:W-:Y:S05]  /*1890*/  BSYNC B0 ;  /* 0x0000000000007941 */ /* 0x000fea0003800000 */
.L_x_1458:
[----:B------:R-:W-:Y:S01]  /*18a0*/  LEA R3, R0, 0x3b800000, 0x17 ;  /* 0x3b80000000037811 */ /* 0x000fe200078eb8ff */
[----:B------:R-:W-:-:S05]  /*18b0*/  IMAD.SHL.U32 R0, R2, 0x100000, RZ ;  /* 0x0010000002007824 */ /* 0x000fca00078e00ff */
[----:B------:R-:W-:Y:S01]  /*18c0*/  LOP3.LUT R0, R3, R0, R4, 0xfe, !PT ;  /* 0x0000000003007212 */ /* 0x000fe200078efe04 */
[----:B------:R-:W-:Y:S05]  /*18d0*/  BRA `(.L_x_1443) ;  /* 0x0000041000007947 */ /* 0x000fea0003800000 */
.L_x_1456:
        /* <DEDUP_REMOVED lines=20> */
.L_x_1461:
[----:B------:R-:W-:Y:S05]  /*1a20*/  BSYNC B0 ;  /* 0x0000000000007941 */ /* 0x000fea0003800000 */
.L_x_1460:
[----:B------:R-:W-:Y:S01]  /*1a30*/  LEA R3, R0, 0x37800000, 0x17 ;  /* 0x3780000000037811 */ /* 0x000fe200078eb8ff */
[----:B------:R-:W-:-:S05]  /*1a40*/  IMAD.SHL.U32 R0, R2, 0x200000, RZ ;  /* 0x0020000002007824 */ /* 0x000fca00078e00ff */
[----:B------:R-:W-:Y:S01]  /*1a50*/  LOP3.LUT R0, R3, R0, R4, 0xfe, !PT ;  /* 0x0000000003007212 */ /* 0x000fe200078efe04 */
[----:B------:R-:W-:Y:S05]  /*1a60*/  BRA `(.L_x_1443) ;  /* 0x0000028000007947 */ /* 0x000fea0003800000 */
.L_x_1455:
[----:B------:R-:W-:-:S13]  /*1a70*/  ISETP.NE.AND P0, PT, R4, 0x1c, PT ;  /* 0x0000001c0400780c */ /* 0x000fda0003f05270 */
[----:B------:R-:W-:Y:S05]  /*1a80*/  @!P0 BRA `(.L_x_1462) ;  /* 0x0000024000008947 */ /* 0x000fea0003800000 */
[----:B------:R-:W-:-:S13]  /*1a90*/  ISETP.NE.AND P0, PT, R4, 0x1d, PT ;  /* 0x0000001d0400780c */ /* 0x000fda0003f05270 */
[----:B------:R-:W-:Y:S05]  /*1aa0*/  @!P0 BRA `(.L_x_1463) ;  /* 0x000001f000008947 */ /* 0x000fea0003800000 */
[----:B------:R-:W-:-:S13]  /*1ab0*/  ISETP.NE.AND P0, PT, R4, 0x2c, PT ;  /* 0x0000002c0400780c */ /* 0x000fda0003f05270 */
[----:B------:R-:W-:Y:S05]  /*1ac0*/  @P0 BRA `(.L_x_1442) ;  /* 0x0000008000000947 */ /* 0x000fea0003800000 */
[----:B------:R-:W2:Y:S01]  /*1ad0*/  LDG.E.U8 R2, [R2.64] ;  /* 0x0000002402027981 */ /* 0x000ea2000c1e1100 */
[----:B------:R-:W-:Y:S01]  /*1ae0*/  IMAD.MOV.U32 R0, RZ, RZ, 0x400000 ;  /* 0x00400000ff007424 */ /* 0x000fe200078e00ff */
[----:B--2---:R-:W-:-:S13]  /*1af0*/  ISETP.NE.AND P0, PT, R2, RZ, PT ;  /* 0x000000ff0200720c */ /* 0x004fda0003f05270 */
[----:B------:R-:W-:Y:S05]  /*1b00*/  @!P0 BRA `(.L_x_1443) ;  /* 0x000001e000008947 */ /* 0x000fea0003800000 */
[----:B------:R-:W-:-:S13]  /*1b10*/  ISETP.NE.AND P0, PT, R2, 0xff, PT ;  /* 0x000000ff0200780c */ /* 0x000fda0003f05270 */
[----:B------:R-:W-:Y:S02]  /*1b20*/  @!P0 IMAD.MOV.U32 R0, RZ, RZ, 0x7f800001 ;  /* 0x7f800001ff008424 */ /* 0x000fe400078e00ff */
[----:B------:R-:W-:Y:S01]  /*1b30*/  @P0 IMAD.SHL.U32 R0, R2, 0x800000, RZ ;  /* 0x0080000002000824 */ /* 0x000fe200078e00ff */
[----:B------:R-:W-:Y:S05]  /*1b40*/  BRA `(.L_x_1443) ;  /* 0x000001a000007947 */ /* 0x000fea0003800000 */
.L_x_1442:
        /* <DEDUP_REMOVED lines=19> */
[----:B------:R-:W-:Y:S01]  /*1c80*/  IMAD.MOV.U32 R0, RZ, RZ, RZ ;  /* 0x000000ffff007224 */ /* 0x000fe200078e00ff */
[----:B------:R-:W-:Y:S05]  /*1c90*/  BRA `(.L_x_1443) ;  /* 0x0000005000007947 */ /* 0x000fea0003800000 */
.L_x_1463:
[----:B------:R-:W2:Y:S02]  /*1ca0*/  LDG.E.64 R2, [R2.64] ;  /* 0x0000002402027981 */ /* 0x000ea4000c1e1b00 */
[----:B--2---:R0:W1:Y:S01]  /*1cb0*/  I2F.U64 R0, R2 ;  /* 0x0000000200007312 */ /* 0x0040620000301000 */
[----:B------:R-:W-:Y:S05]  /*1cc0*/  BRA `(.L_x_1443) ;  /* 0x0000002000007947 */ /* 0x000fea0003800000 */
.L_x_1462:
[----:B------:R-:W2:Y:S02]  /*1cd0*/  LDG.E R0, [R2.64] ;  /* 0x0000002402007981 */ /* 0x000ea4000c1e1900 */
[----:B--2---:R-:W0:Y:S02]  /*1ce0*/  I2F.U32 R0, R0 ;  /* 0x0000000000007306 */ /* 0x004e240000201000 */
.L_x_1443:
[----:B------:R-:W-:Y:S05]  /*1cf0*/  BSYNC B6 ;  /* 0x0000000000067941 */ /* 0x000fea0003800000 */
.L_x_1437:
[C---:B01---5:R-:W-:Y:S01]  /*1d00*/  FADD.FTZ R2, |R0|.reuse, -RZ ;  /* 0x800000ff00027221 */ /* 0x063fe20000010200 */
[----:B------:R-:W-:Y:S01]  /*1d10*/  FSETP.GT.FTZ.AND P0, PT, |R0|, 8.50705917302346158658e+37, PT ;  /* 0x7e8000000000780b */ /* 0x000fe20003f14200 */
[----:B------:R-:W-:Y:S01]  /*1d20*/  IMAD.MOV.U32 R7, RZ, RZ, 0x3e800000 ;  /* 0x3e800000ff077424 */ /* 0x000fe200078e00ff */
[----:B------:R-:W0:Y:S01]  /*1d30*/  LDC.U8 R8, c[0x0][0x371] ;  /* 0x0000dc40ff087b82 */ /* 0x000e220000000000 */
[----:B------:R-:W-:Y:S01]  /*1d40*/  FADD.FTZ R3, -R2, 1 ;  /* 0x3f80000002037421 */ /* 0x000fe20000010100 */
[----:B------:R-:W-:Y:S05]  /*1d50*/  BSSY B0, `(.L_x_1464) ;  /* 0x0000025000007945 */ /* 0x000fea0003800000 */
[----:B------:R-:W1:Y:S02]  /*1d60*/  MUFU.RCP R3, R3 ;  /* 0x0000000300037308 */ /* 0x000e640000001000 */
[----:B-1----:R-:W-:-:S04]  /*1d70*/  FADD.FTZ R5, R3, R3 ;  /* 0x0000000303057221 */ /* 0x002fc80000010000 */
[----:B------:R-:W-:-:S05]  /*1d80*/  FMUL.FTZ R2, R5, |R0| ;  /* 0x4000000005027220 */ /* 0x000fca0000410000 */
[----:B------:R-:W-:-:S04]  /*1d90*/  FSEL R2, R2, -2, !P0 ;  /* 0xc000000002027808 */ /* 0x000fc80004000000 */
[C---:B------:R-:W-:Y:S01]  /*1da0*/  ISETP.GE.U32.AND P1, PT, R2.reuse, 0x7f800000, PT ;  /* 0x7f8000000200780c */ /* 0x040fe20003f26070 */
[----:B------:R-:W-:-:S05]  /*1db0*/  FADD.FTZ.RZ R4, R2, 1 ;  /* 0x3f80000002047421 */ /* 0x000fca000001c000 */
[----:B------:R-:W-:-:S04]  /*1dc0*/  IADD3 R4, R4, -0x3f400000, RZ ;  /* 0xc0c0000004047810 */ /* 0x000fc80007ffe0ff */
[----:B------:R-:W-:-:S04]  /*1dd0*/  LOP3.LUT R5, R4, 0xff800000, RZ, 0xc0, !PT ;  /* 0xff80000004057812 */ /* 0x000fc800078ec0ff */
[----:B------:R-:W-:Y:S01]  /*1de0*/  IADD3 R6, -R5, 0x40800000, RZ ;  /* 0x4080000005067810 */ /* 0x000fe20007ffe1ff */
[----:B------:R-:W-:Y:S02]  /*1df0*/  IMAD.IADD R4, R2, 0x1, -R5 ;  /* 0x0000000102047824 */ /* 0x000fe400078e0a05 */
[----:B------:R-:W1:Y:S02]  /*1e00*/  I2F R5, R5 ;  /* 0x0000000500057306 */ /* 0x000e640000201400 */
[----:B------:R-:W-:Y:S02]  /*1e10*/  FFMA.FTZ R3, R6, R7, -1 ;  /* 0xbf80000006037423 */ /* 0x000fe40000010007 */
[----:B------:R-:W-:Y:S02]  /*1e20*/  IMAD.MOV.U32 R6, RZ, RZ, 0x3d39bf78 ;  /* 0x3d39bf78ff067424 */ /* 0x000fe400078e00ff */
[----:B------:R-:W-:Y:S02]  /*1e30*/  FADD.FTZ R3, R4, R3 ;  /* 0x0000000304037221 */ /* 0x000fe40000010000 */
[----:B------:R-:W-:-:S02]  /*1e40*/  IMAD.MOV.U32 R7, RZ, RZ, 0x3f000000 ;  /* 0x3f000000ff077424 */ /* 0x000fc400078e00ff */
[----:B------:R-:W-:Y:S01]  /*1e50*/  FFMA.FTZ R4, R3, -R6, 0.10546888411045074463 ;  /* 0x3dd8001203047423 */ /* 0x000fe20000010806 */
[----:B0-----:R-:W-:Y:S02]  /*1e60*/  PRMT R6, R8, 0x9910, RZ ;  /* 0x0000991008067816 */ /* 0x001fe400000000ff */
        /* <DEDUP_REMOVED lines=11> */
[----:B-1----:R-:W-:-:S04]  /*1f20*/  FMUL.FTZ R3, R5, 1.1920928955078125e-07 ;  /* 0x3400000005037820 */ /* 0x002fc80000410000 */
[----:B------:R-:W-:Y:S01]  /*1f30*/  FFMA.FTZ R3, R3, 0.69314718246459960938, R4 ;  /* 0x3f31721803037823 */ /* 0x000fe20000010004 */
[----:B------:R-:W-:Y:S05]  /*1f40*/  @!P1 BRA `(.L_x_1465) ;  /* 0x0000005000009947 */ /* 0x000fea0003800000 */
[C---:B------:R-:W-:Y:S02]  /*1f50*/  ISETP.GE.AND P1, PT, R2.reuse, -0x407fffff, PT ;  /* 0xbf8000010200780c */ /* 0x040fe40003f26270 */
[----:B------:R-:W-:-:S11]  /*1f60*/  FSETP.NEU.FTZ.AND P2, PT, R2, RZ, PT ;  /* 0x000000ff0200720b */ /* 0x000fd60003f5d000 */
[----:B------:R-:W-:-:S04]  /*1f70*/  @P1 IMAD.MOV.U32 R5, RZ, RZ, 0x7f800000 ;  /* 0x7f800000ff051424 */ /* 0x000fc800078e00ff */
[----:B------:R-:W-:-:S05]  /*1f80*/  @P1 FFMA.FTZ R3, R2, R5, +INF ;  /* 0x7f80000002031423 */ /* 0x000fca0000010005 */
[----:B------:R-:W-:Y:S02]  /*1f90*/  FSEL R3, R3, -RZ, P2 ;  /* 0x800000ff03037208 */ /* 0x000fe40001000000 */
.L_x_1465:
[----:B------:R-:W-:Y:S05]  /*1fa0*/  BSYNC B0 ;  /* 0x0000000000007941 */ /* 0x000fea0003800000 */
.L_x_1464:
[----:B------:R-:W-:Y:S01]  /*1fb0*/  FMUL.FTZ R2, R0, R3 ;  /* 0x0000000300027220 */ /* 0x000fe20000410000 */
        /* <DEDUP_REMOVED lines=9> */
[----:B------:R-:W0:Y:S02]  /*2050*/  F2I.FTZ.TRUNC.NTZ R3, R2 ;  /* 0x0000000200037305 */ /* 0x000e24000021f100 */
[----:B0-----:R0:W-:Y:S01]  /*2060*/  STG.E.U8 [R16.64], R3 ;  /* 0x0000000310007986 */ /* 0x0011e2000c101124 */
[----:B------:R-:W-:Y:S05]  /*2070*/  BRA `(.L_x_1471) ;  /* 0x00000d7000007947 */ /* 0x000fea0003800000 */
.L_x_1469:
[----:B------:R-:W0:Y:S02]  /*2080*/  F2I.S64.TRUNC R2, R2 ;  /* 0x0000000200027311 */ /* 0x000e24000020d900 */
[----:B0-----:R-:W-:-:S05]  /*2090*/  IMAD.MOV.U32 R5, RZ, RZ, R2 ;  /* 0x000000ffff057224 */ /* 0x001fca00078e0002 */
[----:B------:R0:W-:Y:S01]  /*20a0*/  STG.E.U8 [R16.64], R5 ;  /* 0x0000000510007986 */ /* 0x0001e2000c101124 */
[----:B------:R-:W-:Y:S05]  /*20b0*/  BRA `(.L_x_1471) ;  /* 0x00000d3000007947 */ /* 0x000fea0003800000 */
.L_x_1468:
[----:B------:R-:W-:-:S13]  /*20c0*/  ISETP.NE.AND P0, PT, R6, 0x2, PT ;  /* 0x000000020600780c */ /* 0x000fda0003f05270 */
[----:B------:R-:W-:Y:S05]  /*20d0*/  @!P0 BRA `(.L_x_1472) ;  /* 0x000000a000008947 */ /* 0x000fea0003800000 */
[----:B------:R-:W-:-:S13]  /*20e0*/  ISETP.NE.AND P0, PT, R6, 0x3, PT ;  /* 0x000000030600780c */ /* 0x000fda0003f05270 */
[----:B------:R-:W-:Y:S05]  /*20f0*/  @!P0 BRA `(.L_x_1473) ;  /* 0x0000005000008947 */ /* 0x000fea0003800000 */
[----:B------:R-:W-:-:S13]  /*2100*/  ISETP.NE.AND P0, PT, R6, 0x4, PT ;  /* 0x000000040600780c */ /* 0x000fda0003f05270 */
[----:B------:R-:W-:Y:S05]  /*2110*/  @P0 BRA `(.L_x_1470) ;  /* 0x00000b4000000947 */ /* 0x000fea0003800000 */
[----:B------:R-:W0:Y:S02]  /*2120*/  F2I.S64.TRUNC R2, R2 ;  /* 0x0000000200027311 */ /* 0x000e24000020d900 */
[----:B0-----:R0:W-:Y:S01]  /*2130*/  STG.E.64 [R16.64], R2 ;  /* 0x0000000210007986 */ /* 0x0011e2000c101b24 */
[----:B------:R-:W-:Y:S05]  /*2140*/  BRA `(.L_x_1471) ;  /* 0x00000ca000007947 */ /* 0x000fea0003800000 */
.L_x_1473:
[----:B------:R-:W0:Y:S02]  /*2150*/  F2I.FTZ.TRUNC.NTZ R3, R2 ;  /* 0x0000000200037305 */ /* 0x000e24000021f100 */
[----:B0-----:R0:W-:Y:S01]  /*2160*/  STG.E [R16.64], R3 ;  /* 0x0000000310007986 */ /* 0x0011e2000c101924 */
[----:B------:R-:W-:Y:S05]  /*2170*/  BRA `(.L_x_1471) ;  /* 0x00000c7000007947 */ /* 0x000fea0003800000 */
.L_x_1472:
[----:B------:R-:W0:Y:S02]  /*2180*/  F2I.FTZ.TRUNC.NTZ R3, R2 ;  /* 0x0000000200037305 */ /* 0x000e24000021f100 */
[----:B0-----:R0:W-:Y:S01]  /*2190*/  STG.E.U16 [R16.64], R3 ;  /* 0x0000000310007986 */ /* 0x0011e2000c101524 */
[----:B------:R-:W-:Y:S05]  /*21a0*/  BRA `(.L_x_1471) ;  /* 0x00000c4000007947 */ /* 0x000fea0003800000 */
.L_x_1467:
[----:B------:R-:W-:-:S13]  /*21b0*/  ISETP.GT.AND P0, PT, R6, 0x6, PT ;  /* 0x000000060600780c */ /* 0x000fda0003f04270 */
[----:B------:R-:W-:Y:S05]  /*21c0*/  @P0 BRA `(.L_x_1474) ;  /* 0x0000009000000947 */ /* 0x000fea0003800000 */
[----:B------:R-:W-:-:S13]  /*21d0*/  ISETP.NE.AND P0, PT, R6, 0x5, PT ;  /* 0x000000050600780c */ /* 0x000fda0003f05270 */
[----:B------:R-:W-:Y:S05]  /*21e0*/  @!P0 BRA `(.L_x_1475) ;  /* 0x0000004000008947 */ /* 0x000fea0003800000 */
[----:B------:R-:W-:-:S13]  /*21f0*/  ISETP.NE.AND P0, PT, R6, 0x6, PT ;  /* 0x000000060600780c */ /* 0x000fda0003f05270 */
[----:B------:R-:W-:Y:S05]  /*2200*/  @P0 BRA `(.L_x_1470) ;  /* 0x00000a5000000947 */ /* 0x000fea0003800000 */
[----:B------:R0:W-:Y:S01]  /*2210*/  STG.E [R16.64], R2 ;  /* 0x0000000210007986 */ /* 0x0001e2000c101924 */
[----:B------:R-:W-:Y:S05]  /*2220*/  BRA `(.L_x_1471) ;  /* 0x00000bc000007947 */ /* 0x000fea0003800000 */
.L_x_1475:
[----:B------:R-:W-:-:S05]  /*2230*/  F2FP.PACK_AB R2, RZ, R2 ;  /* 0x00000002ff02723e */ /* 0x000fca00000000ff */
[----:B------:R0:W-:Y:S01]  /*2240*/  STG.E.U16 [R16.64], R2 ;  /* 0x0000000210007986 */ /* 0x0001e2000c101524 */
[----:B------:R-:W-:Y:S05]  /*2250*/  BRA `(.L_x_1471) ;  /* 0x00000b9000007947 */ /* 0x000fea0003800000 */
.L_x_1474:
[----:B------:R-:W-:-:S13]  /*2260*/  ISETP.NE.AND P0, PT, R6, 0x7, PT ;  /* 0x000000070600780c */ /* 0x000fda0003f05270 */
[----:B------:R-:W-:Y:S05]  /*2270*/  @!P0 BRA `(.L_x_1476) ;  /* 0x000000b000008947 */ /* 0x000fea0003800000 */
[----:B------:R-:W-:-:S13]  /*2280*/  ISETP.NE.AND P0, PT, R6, 0x8, PT ;  /* 0x000000080600780c */ /* 0x000fda0003f05270 */
[----:B------:R-:W-:Y:S05]  /*2290*/  @!P0 BRA `(.L_x_1477) ;  /* 0x0000005000008947 */ /* 0x000fea0003800000 */
[----:B------:R-:W-:-:S13]  /*22a0*/  ISETP.NE.AND P0, PT, R6, 0x9, PT ;  /* 0x000000090600780c */ /* 0x000fda0003f05270 */
[----:B------:R-:W-:Y:S05]  /*22b0*/  @P0 BRA `(.L_x_1470) ;  /* 0x000009a000000947 */ /* 0x000fea0003800000 */
[----:B------:R-:W-:-:S05]  /*22c0*/  IMAD.MOV.U32 R3, RZ, RZ, RZ ;  /* 0x000000ffff037224 */ /* 0x000fca00078e00ff */
[----:B------:R0:W-:Y:S01]  /*22d0*/  STG.E.64 [R16.64], R2 ;  /* 0x0000000210007986 */ /* 0x0001e2000c101b24 */
[----:B------:R-:W-:Y:S05]  /*22e0*/  BRA `(.L_x_1471) ;  /* 0x00000b0000007947 */ /* 0x000fea0003800000 */
.L_x_1477:
[----:B------:R-:W-:-:S04]  /*22f0*/  F2FP.PACK_AB R3, RZ, R2 ;  /* 0x00000002ff03723e */ /* 0x000fc800000000ff */
[----:B------:R-:W-:-:S05]  /*2300*/  PRMT R3, R3, 0x5410, RZ ;  /* 0x0000541003037816 */ /* 0x000fca00000000ff */
[----:B------:R0:W-:Y:S01]  /*2310*/  STG.E [R16.64], R3 ;  /* 0x0000000310007986 */ /* 0x0001e2000c101924 */
[----:B------:R-:W-:Y:S05]  /*2320*/  BRA `(.L_x_1471) ;  /* 0x00000ac000007947 */ /* 0x000fea0003800000 */
.L_x_1476:
[----:B------:R-:W-:-:S06]  /*2330*/  FMUL.FTZ R2, R2, 1 ;  /* 0x3f80000002027820 */ /* 0x000fcc0000410000 */
[----:B------:R-:W0:Y:S02]  /*2340*/  F2F.F64.F32 R2, R2 ;  /* 0x0000000200027310 */ /* 0x000e240000201800 */
[----:B0-----:R0:W-:Y:S01]  /*2350*/  STG.E.64 [R16.64], R2 ;  /* 0x0000000210007986 */ /* 0x0011e2000c101b24 */
[----:B------:R-:W-:Y:S05]  /*2360*/  BRA `(.L_x_1471) ;  /* 0x00000a8000007947 */ /* 0x000fea0003800000 */
.L_x_1466:
        /* <DEDUP_REMOVED lines=8> */
[----:B------:R-:W-:-:S04]  /*23f0*/  FSETP.NEU.FTZ.AND P0, PT, R2, RZ, PT ;  /* 0x000000ff0200720b */ /* 0x000fc80003f1d000 */
[----:B------:R-:W-:-:S05]  /*2400*/  SEL R3, RZ, 0x1, !P0 ;  /* 0x00000001ff037807 */ /* 0x000fca0004000000 */
[----:B------:R0:W-:Y:S01]  /*2410*/  STG.E.U8 [R16.64], R3 ;  /* 0x0000000310007986 */ /* 0x0001e2000c101124 */
[----:B------:R-:W-:Y:S05]  /*2420*/  BRA `(.L_x_1471) ;  /* 0x000009c000007947 */ /* 0x000fea0003800000 */
.L_x_1480:
[----:B------:R-:W-:Y:S01]  /*2430*/  FMUL.FTZ R4, R2, 1 ;  /* 0x3f80000002047820 */ /* 0x000fe20000410000 */
[----:B------:R-:W-:-:S05]  /*2440*/  CS2R R6, SRZ ;  /* 0x0000000000067805 */ /* 0x000fca000001ff00 */
[----:B------:R-:W0:Y:S02]  /*2450*/  F2F.F64.F32 R4, R4 ;  /* 0x0000000400047310 */ /* 0x000e240000201800 */
[----:B0-----:R0:W-:Y:S01]  /*2460*/  STG.E.128 [R16.64], R4 ;  /* 0x0000000410007986 */ /* 0x0011e2000c101d24 */
[----:B------:R-:W-:Y:S05]  /*2470*/  BRA `(.L_x_1471) ;  /* 0x0000097000007947 */ /* 0x000fea0003800000 */
.L_x_1479:
[----:B------:R-:W-:-:S13]  /*2480*/  ISETP.NE.AND P0, PT, R6, 0xf, PT ;  /* 0x0000000f0600780c */ /* 0x000fda0003f05270 */
[----:B------:R-:W-:Y:S05]  /*2490*/  @!P0 BRA `(.L_x_1481) ;  /* 0x000002b000008947 */ /* 0x000fea0003800000 */
[----:B------:R-:W-:-:S13]  /*24a0*/  ISETP.NE.AND P0, PT, R6, 0x17, PT ;  /* 0x000000170600780c */ /* 0x000fda0003f05270 */
[----:B------:R-:W-:Y:S05]  /*24b0*/  @!P0 BRA `(.L_x_1482) ;  /* 0x0000014000008947 */ /* 0x000fea0003800000 */
[----:B------:R-:W-:-:S13]  /*24c0*/  ISETP.NE.AND P0, PT, R6, 0x18, PT ;  /* 0x000000180600780c */ /* 0x000fda0003f05270 */
[----:B------:R-:W-:Y:S05]  /*24d0*/  @P0 BRA `(.L_x_1470) ;  /* 0x0000078000000947 */ /* 0x000fea0003800000 */
[C---:B------:R-:W-:Y:S01]  /*24e0*/  LOP3.LUT R4, R2.reuse, 0x7fffffff, RZ, 0xc0, !PT ;  /* 0x7fffffff02047812 */ /* 0x040fe200078ec0ff */
[----:B------:R-:W-:Y:S01]  /*24f0*/  BSSY B0, `(.L_x_1483) ;  /* 0x000000d000007945 */ /* 0x000fe20003800000 */
[----:B------:R-:W-:Y:S02]  /*2500*/  LOP3.LUT R0, R2, 0x80000000, RZ, 0xc0, !PT ;  /* 0x8000000002007812 */ /* 0x000fe400078ec0ff */
[----:B------:R-:W-:Y:S02]  /*2510*/  ISETP.GT.U32.AND P0, PT, R4, 0x43efffff, PT ;  /* 0x43efffff0400780c */ /* 0x000fe40003f04070 */
[----:B------:R-:W-:Y:S01]  /*2520*/  SHF.R.U32.HI R5, RZ, 0x18, R0 ;  /* 0x00000018ff057819 */ /* 0x000fe20000011600 */
[----:B------:R-:W-:-:S10]  /*2530*/  IMAD.MOV.U32 R0, RZ, RZ, 0x7f ;  /* 0x0000007fff007424 */ /* 0x000fd400078e00ff */
[----:B------:R-:W-:Y:S05]  /*2540*/  @P0 BRA `(.L_x_1484) ;  /* 0x0000007000000947 */ /* 0x000fea0003800000 */
[----:B------:R-:W-:-:S13]  /*2550*/  ISETP.GE.U32.AND P0, PT, R4, 0x3c800000, PT ;  /* 0x3c8000000400780c */ /* 0x000fda0003f06070 */
[----:B------:R-:W-:-:S04]  /*2560*/  @P0 SHF.R.U32.HI R0, RZ, 0x14, R2 ;  /* 0x00000014ff000819 */ /* 0x000fc80000011602 */
[----:B------:R-:W-:-:S04]  /*2570*/  @P0 LOP3.LUT R3, R0, 0x1, RZ, 0xc0, !PT ;  /* 0x0000000100030812 */ /* 0x000fc800078ec0ff */
[----:B------:R-:W-:Y:S01]  /*2580*/  @P0 IADD3 R3, R2, 0x407ffff, R3 ;  /* 0x0407ffff02030810 */ /* 0x000fe20007ffe003 */
[----:B------:R-:W-:-:S03]  /*2590*/  @!P0 FADD.FTZ R2, R4, 16384 ;  /* 0x4680000004028421 */ /* 0x000fc60000010000 */
[----:B------:R-:W-:Y:S02]  /*25a0*/  @P0 SHF.R.U32.HI R0, RZ, 0x14, R3 ;  /* 0x00000014ff000819 */ /* 0x000fe40000011603 */
[----:B------:R-:W-:Y:S02]  /*25b0*/  @!P0 IADD3 R0, R2, -0x46800000, RZ ;  /* 0xb980000002008810 */ /* 0x000fe40007ffe0ff */
.L_x_1484:
[----:B------:R-:W-:Y:S05]  /*25c0*/  BSYNC B0 ;  /* 0x0000000000007941 */ /* 0x000fea0003800000 */
.L_x_1483:
[----:B------:R-:W-:-:S05]  /*25d0*/  LOP3.LUT R5, R0, R5, RZ, 0xfc, !PT ;  /* 0x0000000500057212 */ /* 0x000fca00078efcff */
[----:B------:R0:W-:Y:S01]  /*25e0*/  STG.E.U8 [R16.64], R5 ;  /* 0x0000000510007986 */ /* 0x0001e2000c101124 */
[----:B------:R-:W-:Y:S05]  /*25f0*/  BRA `(.L_x_1471) ;  /* 0x000007f000007947 */ /* 0x000fea0003800000 */
.L_x_1482:
[----:B------:R-:W-:Y:S01]  /*2600*/  LOP3.LUT R4, R2, 0x7fffffff, RZ, 0xc0, !PT ;  /* 0x7fffffff02047812 */ /* 0x000fe200078ec0ff */
[----:B------:R-:W-:Y:S03]  /*2610*/  BSSY B0, `(.L_x_1485) ;  /* 0x000000e000007945 */ /* 0x000fe60003800000 */
[----:B------:R-:W-:-:S13]  /*2620*/  ISETP.GT.U32.AND P0, PT, R4, 0x477fffff, PT ;  /* 0x477fffff0400780c */ /* 0x000fda0003f04070 */
[----:B------:R-:W-:Y:S05]  /*2630*/  @P0 BRA `(.L_x_1486) ;  /* 0x0000008000000947 */ /* 0x000fea0003800000 */
[----:B------:R-:W-:-:S13]  /*2640*/  ISETP.GE.U32.AND P0, PT, R4, 0x38800000, PT ;  /* 0x388000000400780c */ /* 0x000fda0003f06070 */
[----:B------:R-:W-:-:S04]  /*2650*/  @P0 SHF.R.U32.HI R0, RZ, 0x15, R2 ;  /* 0x00000015ff000819 */ /* 0x000fc80000011602 */
[----:B------:R-:W-:-:S04]  /*2660*/  @P0 LOP3.LUT R3, R0, 0x1, RZ, 0xc0, !PT ;  /* 0x0000000100030812 */ /* 0x000fc800078ec0ff */
[----:B------:R-:W-:Y:S01]  /*2670*/  @P0 IADD3 R0, R2, 0x80fffff, R3 ;  /* 0x080fffff02000810 */ /* 0x000fe20007ffe003 */
[----:B------:R-:W-:-:S03]  /*2680*/  @!P0 FADD.FTZ R3, R4, 128 ;  /* 0x4300000004038421 */ /* 0x000fc60000010000 */
[----:B------:R-:W-:Y:S02]  /*2690*/  @P0 SHF.R.U32.HI R0, RZ, 0x15, R0 ;  /* 0x00000015ff000819 */ /* 0x000fe40000011600 */
[----:B------:R-:W-:Y:S01]  /*26a0*/  @!P0 IADD3 R0, R3, -0x43000000, RZ ;  /* 0xbd00000003008810 */ /* 0x000fe20007ffe0ff */
[----:B------:R-:W-:Y:S05]  /*26b0*/  BRA `(.L_x_1487) ;  /* 0x0000003000007947 */ /* 0x000fea0003800000 */
.L_x_1486:
[----:B------:R-:W-:Y:S01]  /*26c0*/  IMAD.MOV.U32 R0, RZ, RZ, 0x7f ;  /* 0x0000007fff007424 */ /* 0x000fe200078e00ff */
[----:B------:R-:W-:-:S04]  /*26d0*/  ISETP.GT.U32.AND P0, PT, R4, 0x7f800000, PT ;  /* 0x7f8000000400780c */ /* 0x000fc80003f04070 */
[----:B------:R-:W-:-:S04]  /*26e0*/  SEL R0, R0, 0x7c, P0 ;  /* 0x0000007c00007807 */ /* 0x000fc80000000000 */
.L_x_1487:
[----:B------:R-:W-:Y:S05]  /*26f0*/  BSYNC B0 ;  /* 0x0000000000007941 */ /* 0x000fea0003800000 */
.L_x_1485:
[----:B------:R-:W-:-:S04]  /*2700*/  LOP3.LUT R2, R2, 0x80000000, RZ, 0xc0, !PT ;  /* 0x8000000002027812 */ /* 0x000fc800078ec0ff */
[----:B------:R-:W-:-:S04]  /*2710*/  SHF.R.U32.HI R3, RZ, 0x18, R2 ;  /* 0x00000018ff037819 */ /* 0x000fc80000011602 */
[----:B------:R-:W-:-:S05]  /*2720*/  LOP3.LUT R3, R0, R3, RZ, 0xfc, !PT ;  /* 0x0000000300037212 */ /* 0x000fca00078efcff */
[----:B------:R0:W-:Y:S01]  /*2730*/  STG.E.U8 [R16.64], R3 ;  /* 0x0000000310007986 */ /* 0x0001e2000c101124 */
[----:B------:R-:W-:Y:S05]  /*2740*/  BRA `(.L_x_1471) ;  /* 0x000006a000007947 */ /* 0x000fea0003800000 */
.L_x_1481:
[----:B------:R-:W-:-:S05]  /*2750*/  F2FP.BF16.PACK_AB R2, RZ, R2 ;  /* 0x00000002ff02723e */ /* 0x000fca00000010ff */
[----:B------:R0:W-:Y:S01]  /*2760*/  STG.E.U16 [R16.64], R2 ;  /* 0x0000000210007986 */ /* 0x0001e2000c101524 */
[----:B------:R-:W-:Y:S05]  /*2770*/  BRA `(.L_x_1471) ;  /* 0x0000067000007947 */ /* 0x000fea0003800000 */
.L_x_1478:
        /* <DEDUP_REMOVED lines=8> */
[----:B------:R-:W0:Y:S02]  /*2800*/  F2I.FTZ.U32.TRUNC.NTZ R3, R2 ;  /* 0x0000000200037305 */ /* 0x000e24000021f000 */
[----:B0-----:R0:W-:Y:S01]  /*2810*/  STG.E.U16 [R16.64], R3 ;  /* 0x0000000310007986 */ /* 0x0011e2000c101524 */
[----:B------:R-:W-:Y:S05]  /*2820*/  BRA `(.L_x_1471) ;  /* 0x000005c000007947 */ /* 0x000fea0003800000 */
.L_x_1490:
[----:B------:R-:W-:Y:S01]  /*2830*/  LOP3.LUT R3, R2, 0x7fffffff, RZ, 0xc0, !PT ;  /* 0x7fffffff02037812 */ /* 0x000fe200078ec0ff */
[----:B------:R-:W-:Y:S01]  /*2840*/  BSSY B0, `(.L_x_1491) ;  /* 0x0000013000007945 */ /* 0x000fe20003800000 */
[----:B------:R-:W-:Y:S02]  /*2850*/  IMAD.MOV.U32 R8, RZ, RZ, 0x80 ;  /* 0x00000080ff087424 */ /* 0x000fe400078e00ff */
        /* <DEDUP_REMOVED lines=13> */
.L_x_1493:
[----:B------:R-:W-:-:S04]  /*2930*/  LOP3.LUT R2, R2, 0x80000000, RZ, 0xc0, !PT ;  /* 0x8000000002027812 */ /* 0x000fc800078ec0ff */
[----:B------:R-:W-:-:S04]  /*2940*/  SHF.R.U32.HI R3, RZ, 0x18, R2 ;  /* 0x00000018ff037819 */ /* 0x000fc80000011602 */
[----:B------:R-:W-:-:S04]  /*2950*/  LOP3.LUT R0, R0, R3, RZ, 0xfc, !PT ;  /* 0x0000000300007212 */ /* 0x000fc800078efcff */
[----:B------:R-:W-:Y:S02]  /*2960*/  PRMT R8, R0, 0x7610, R8 ;  /* 0x0000761000087816 */ /* 0x000fe40000000008 */
.L_x_1492:
[----:B------:R-:W-:Y:S05]  /*2970*/  BSYNC B0 ;  /* 0x0000000000007941 */ /* 0x000fea0003800000 */
.L_x_1491:
[----:B------:R0:W-:Y:S01]  /*2980*/  STG.E.U8 [R16.64], R8 ;  /* 0x0000000810007986 */ /* 0x0001e2000c101124 */
[----:B------:R-:W-:Y:S05]  /*2990*/  BRA `(.L_x_1471) ;  /* 0x0000045000007947 */ /* 0x000fea0003800000 */
.L_x_1489:
        /* <DEDUP_REMOVED lines=16> */
.L_x_1496:
[----:B------:R-:W-:-:S04]  /*2aa0*/  LOP3.LUT R2, R2, 0x80000000, RZ, 0xc0, !PT ;  /* 0x8000000002027812 */ /* 0x000fc800078ec0ff */
[----:B------:R-:W-:-:S04]  /*2ab0*/  SHF.R.U32.HI R3, RZ, 0x18, R2 ;  /* 0x00000018ff037819 */ /* 0x000fc80000011602 */
[----:B------:R-:W-:-:S04]  /*2ac0*/  LOP3.LUT R0, R0, R3, RZ, 0xfc, !PT ;  /* 0x0000000300007212 */ /* 0x000fc800078efcff */
[----:B------:R-:W-:Y:S02]  /*2ad0*/  PRMT R8, R0, 0x7610, R8 ;  /* 0x0000761000087816 */ /* 0x000fe40000000008 */
.L_x_1495:
[----:B------:R-:W-:Y:S05]  /*2ae0*/  BSYNC B0 ;  /* 0x0000000000007941 */ /* 0x000fea0003800000 */
.L_x_1494:
[----:B------:R0:W-:Y:S01]  /*2af0*/  STG.E.U8 [R16.64], R8 ;  /* 0x0000000810007986 */ /* 0x0001e2000c101124 */
[----:B------:R-:W-:Y:S05]  /*2b00*/  BRA `(.L_x_1471) ;  /* 0x000002e000007947 */ /* 0x000fea0003800000 */
.L_x_1488:
[----:B------:R-:W-:-:S13]  /*2b10*/  ISETP.NE.AND P0, PT, R6, 0x1c, PT ;  /* 0x0000001c0600780c */ /* 0x000fda0003f05270 */
[----:B------:R-:W-:Y:S05]  /*2b20*/  @!P0 BRA `(.L_x_1497) ;  /* 0x000002a000008947 */ /* 0x000fea0003800000 */
[----:B------:R-:W-:-:S13]  /*2b30*/  ISETP.NE.AND P0, PT, R6, 0x1d, PT ;  /* 0x0000001d0600780c */ /* 0x000fda0003f05270 */
[----:B------:R-:W-:Y:S05]  /*2b40*/  @!P0 BRA `(.L_x_1498) ;  /* 0x0000025000008947 */ /* 0x000fea0003800000 */
[----:B------:R-:W-:-:S13]  /*2b50*/  ISETP.NE.AND P0, PT, R6, 0x2c, PT ;  /* 0x0000002c0600780c */ /* 0x000fda0003f05270 */
[----:B------:R-:W-:Y:S05]  /*2b60*/  @P0 BRA `(.L_x_1470) ;  /* 0x000000f000000947 */ /* 0x000fea0003800000 */
[----:B------:R-:W-:Y:S02]  /*2b70*/  SHF.R.U32.HI R4, RZ, 0x17, R2 ;  /* 0x00000017ff047819 */ /* 0x000fe40000011602 */
[----:B------:R-:W-:Y:S02]  /*2b80*/  PLOP3.LUT P0, PT, PT, PT, PT, 0x80, 0x0 ;  /* 0x000000000000781c */ /* 0x000fe40003f0f070 */
        /* <DEDUP_REMOVED lines=13> */
.L_x_1470:
        /* <DEDUP_REMOVED lines=20> */
.L_x_1498:
[----:B------:R-:W0:Y:S02]  /*2da0*/  F2I.U64.TRUNC R2, R2 ;  /* 0x0000000200027311 */ /* 0x000e24000020d800 */
[----:B0-----:R0:W-:Y:S01]  /*2db0*/  STG.E.64 [R16.64], R2 ;  /* 0x0000000210007986 */ /* 0x0011e2000c101b24 */
[----:B------:R-:W-:Y:S05]  /*2dc0*/  BRA `(.L_x_1471) ;  /* 0x0000002000007947 */ /* 0x000fea0003800000 */
.L_x_1497:
[----:B------:R-:W0:Y:S02]  /*2dd0*/  F2I.FTZ.U32.TRUNC.NTZ R3, R2 ;  /* 0x0000000200037305 */ /* 0x000e24000021f000 */
[----:B0-----:R0:W-:Y:S02]  /*2de0*/  STG.E [R16.64], R3 ;  /* 0x0000000310007986 */ /* 0x0011e4000c101924 */
.L_x_1471:
[----:B------:R-:W-:-:S05]  /*2df0*/  IMAD R18, R18, 0x200, R23 ;  /* 0x0000020012127824 */ /* 0x000fca00078e0217 */
[----:B------:R-:W-:Y:S02]  /*2e00*/  IADD3 R19, R18, 0x80, RZ ;  /* 0x0000008012137810 */ /* 0x000fe40007ffe0ff */
.L_x_1435:
[----:B------:R-:W-:Y:S05]  /*2e10*/  BSYNC B7 ;  /* 0x0000000000077941 */ /* 0x000fea0003800000 */
.L_x_1434:
[----:B------:R-:W-:Y:S01]  /*2e20*/  ISETP.GE.AND P0, PT, R19, c[0x0][0x160], PT ;  /* 0x0000580013007a0c */ /* 0x000fe20003f06270 */
[----:B------:R-:W-:-:S12]  /*2e30*/  BSSY B7, `(.L_x_1499) ;  /* 0x00005b0000077945 */ /* 0x000fd80003800000 */
[----:B------:R-:W-:Y:S05]  /*2e40*/  @P0 BRA `(.L_x_1500) ;  /* 0x00005ae000000947 */ /* 0x000fea0003800000 */
[----:B------:R-:W-:Y:S01]  /*2e50*/  ISETP.NE.AND P0, PT, RZ, c[0x0][0x168], PT ;  /* 0x00005a00ff007a0c */ /* 0x000fe20003f05270 */
[----:B------:R-:W-:Y:S02]  /*2e60*/  IMAD.MOV.U32 R0, RZ, RZ, RZ ;  /* 0x000000ffff007224 */ /* 0x000fe400078e00ff */
[----:B0-----:R-:W-:-:S10]  /*2e70*/  IMAD.MOV.U32 R16, RZ, RZ, RZ ;  /* 0x000000ffff107224 */ /* 0x001fd400078e00ff */
        /* <DEDUP_REMOVED lines=225> */
.L_x_1501:
        /* <DEDUP_REMOVED lines=20> */
.L_x_1506:
[----:B------:R-:W2:Y:S02]  /*3dd0*/  LDG.E.U8 R0, [R2.64] ;  /* 0x0000002402007981 */ /* 0x000ea4000c1e1100 */
[----:B--2---:R-:W0:Y:S01]  /*3de0*/  I2F.U16 R0, R0 ;  /* 0x0000000000007306 */ /* 0x004e220000101000 */
[----:B------:R-:W-:Y:S05]  /*3df0*/  BRA `(.L_x_1508) ;  /* 0x00000ca000007947 */ /* 0x000fea0003800000 */
.L_x_1505:
        /* <DEDUP_REMOVED lines=9> */
.L_x_1510:
[----:B------:R-:W2:Y:S02]  /*3e90*/  LDG.E R0, [R2.64] ;  /* 0x0000002402007981 */ /* 0x000ea4000c1e1900 */
[----:B--2---:R-:W0:Y:S01]  /*3ea0*/  I2F R0, R0 ;  /* 0x0000000000007306 */ /* 0x004e220000201400 */
[----:B------:R-:W-:Y:S05]  /*3eb0*/  BRA `(.L_x_1508) ;  /* 0x00000be000007947 */ /* 0x000fea0003800000 */
.L_x_1509:
[----:B------:R-:W2:Y:S02]  /*3ec0*/  LDG.E.U16 R0, [R2.64] ;  /* 0x0000002402007981 */ /* 0x000ea4000c1e1500 */
[----:B--2---:R-:W0:Y:S01]  /*3ed0*/  I2F.S16 R0, R0 ;  /* 0x0000000000007306 */ /* 0x004e220000101400 */
[----:B------:R-:W-:Y:S05]  /*3ee0*/  BRA `(.L_x_1508) ;  /* 0x00000bb000007947 */ /* 0x000fea0003800000 */
.L_x_1504:
        /* <DEDUP_REMOVED lines=8> */
.L_x_1512:
[----:B------:R-:W2:Y:S02]  /*3f70*/  LDG.E.U16 R0, [R2.64] ;  /* 0x0000002402007981 */ /* 0x000ea4000c1e1500 */
[----:B--2---:R-:W-:Y:S01]  /*3f80*/  HADD2.F32 R0, -RZ, R0.H0_H0 ;  /* 0x20000000ff007230 */ /* 0x004fe20000004100 */
[----:B------:R-:W-:Y:S05]  /*3f90*/  BRA `(.L_x_1508) ;  /* 0x00000b0000007947 */ /* 0x000fea0003800000 */
.L_x_1511:
        /* <DEDUP_REMOVED lines=8> */
.L_x_1514:
[----:B------:R-:W2:Y:S02]  /*4020*/  LDG.E.U16 R0, [R2.64] ;  /* 0x0000002402007981 */ /* 0x000ea4000c1e1500 */
[----:B--2---:R-:W-:Y:S01]  /*4030*/  HADD2.F32 R0, -RZ, R0.H0_H0 ;  /* 0x20000000ff007230 */ /* 0x004fe20000004100 */
[----:B------:R-:W-:Y:S05]  /*4040*/  BRA `(.L_x_1508) ;  /* 0x00000a5000007947 */ /* 0x000fea0003800000 */
.L_x_1513:
[----:B------:R-:W2:Y:S02]  /*4050*/  LDG.E.64 R2, [R2.64] ;  /* 0x0000002402027981 */ /* 0x000ea4000c1e1b00 */
[----:B--2---:R-:W0:Y:S01]  /*4060*/  F2F.F32.F64 R0, R2 ;  /* 0x0000000200007310 */ /* 0x004e220000301000 */
[----:B------:R-:W0:-:S14]  /*4070*/  DSETP.GEU.AND P0, PT, |R2|, c[0x2][0x0], PT ;  /* 0x008000000200762a */ /* 0x000e1c0003f0e200 */
[----:B0-----:R-:W-:Y:S01]  /*4080*/  @!P0 FMUL R0, R0, 1.175494350822287508e-38 ;  /* 0x0080000000008820 */ /* 0x001fe20000400000 */
[----:B------:R-:W-:Y:S05]  /*4090*/  BRA `(.L_x_1508) ;  /* 0x00000a0000007947 */ /* 0x000fea0003800000 */
.L_x_1503:
        /* <DEDUP_REMOVED lines=12> */
.L_x_1517:
[----:B------:R-:W2:Y:S02]  /*4160*/  LDG.E.64 R2, [R2.64] ;  /* 0x0000002402027981 */ /* 0x000ea4000c1e1b00 */
[----:B--2---:R-:W0:Y:S01]  /*4170*/  F2F.F32.F64 R0, R2 ;  /* 0x0000000200007310 */ /* 0x004e220000301000 */
[----:B------:R-:W0:-:S14]  /*4180*/  DSETP.GEU.AND P0, PT, |R2|, c[0x2][0x0], PT ;  /* 0x008000000200762a */ /* 0x000e1c0003f0e200 */
[----:B0-----:R-:W-:Y:S01]  /*4190*/  @!P0 FMUL R0, R0, 1.175494350822287508e-38 ;  /* 0x0080000000008820 */ /* 0x001fe20000400000 */
[----:B------:R-:W-:Y:S05]  /*41a0*/  BRA `(.L_x_1508) ;  /* 0x000008f000007947 */ /* 0x000fea0003800000 */
.L_x_1516:
        /* <DEDUP_REMOVED lines=26> */
.L_x_1519:
        /* <DEDUP_REMOVED lines=13> */
.L_x_1518:
[----:B------:R-:W2:Y:S02]  /*4420*/  LDG.E.U16 R0, [R2.64] ;  /* 0x0000002402007981 */ /* 0x000ea4000c1e1500 */
[----:B--2---:R-:W-:Y:S01]  /*4430*/  PRMT R0, RZ, 0x5410, R0 ;  /* 0x00005410ff007816 */ /* 0x004fe20000000000 */
[----:B------:R-:W-:Y:S05]  /*4440*/  BRA `(.L_x_1508) ;  /* 0x0000065000007947 */ /* 0x000fea0003800000 */
.L_x_1515:
        /* <DEDUP_REMOVED lines=11> */
.L_x_1522:
        /* <DEDUP_REMOVED lines=20> */
.L_x_1524:
[----:B------:R-:W-:Y:S05]  /*4640*/  BSYNC B0 ;  /* 0x0000000000007941 */ /* 0x000fea0003800000 */
.L_x_1523:
[----:B------:R-:W-:Y:S01]  /*4650*/  LEA R3, R0, 0x3b800000, 0x17 ;  /* 0x3b80000000037811 */ /* 0x000fe200078eb8ff */
[----:B------:R-:W-:-:S05]  /*4660*/  IMAD.SHL.U32 R0, R2, 0x100000, RZ ;  /* 0x0010000002007824 */ /* 0x000fca00078e00ff */
[----:B------:R-:W-:Y:S01]  /*4670*/  LOP3.LUT R0, R3, R0, R4, 0xfe, !PT ;  /* 0x0000000003007212 */ /* 0x000fe200078efe04 */
[----:B------:R-:W-:Y:S05]  /*4680*/  BRA `(.L_x_1508) ;  /* 0x0000041000007947 */ /* 0x000fea0003800000 */
.L_x_1521:
        /* <DEDUP_REMOVED lines=20> */
.L_x_1526:
[----:B------:R-:W-:Y:S05]  /*47d0*/  BSYNC B0 ;  /* 0x0000000000007941 */ /* 0x000fea0003800000 */
.L_x_1525:
[----:B------:R-:W-:Y:S01]  /*47e0*/  LEA R3, R0, 0x37800000, 0x17 ;  /* 0x3780000000037811 */ /* 0x000fe200078eb8ff */
[----:B------:R-:W-:-:S05]  /*47f0*/  IMAD.SHL.U32 R0, R2, 0x200000, RZ ;  /* 0x0020000002007824 */ /* 0x000fca00078e00ff */
[----:B------:R-:W-:Y:S01]  /*4800*/  LOP3.LUT R0, R3, R0, R4, 0xfe, !PT ;  /* 0x0000000003007212 */ /* 0x000fe200078efe04 */
[----:B------:R-:W-:Y:S05]  /*4810*/  BRA `(.L_x_1508) ;  /* 0x0000028000007947 */ /* 0x000fea0003800000 */
.L_x_1520:
        /* <DEDUP_REMOVED lines=14> */
.L_x_1507:
        /* <DEDUP_REMOVED lines=21> */
.L_x_1528:
[----:B------:R-:W2:Y:S02]  /*4a50*/  LDG.E.64 R2, [R2.64] ;  /* 0x0000002402027981 */ /* 0x000ea4000c1e1b00 */
[----:B--2---:R0:W1:Y:S01]  /*4a60*/  I2F.U64 R0, R2 ;  /* 0x0000000200007312 */ /* 0x0040620000301000 */
[----:B------:R-:W-:Y:S05]  /*4a70*/  BRA `(.L_x_1508) ;  /* 0x0000002000007947 */ /* 0x000fea0003800000 */
.L_x_1527:
[----:B------:R-:W2:Y:S02]  /*4a80*/  LDG.E R0, [R2.64] ;  /* 0x0000002402007981 */ /* 0x000ea4000c1e1900 */
[----:B--2---:R-:W0:Y:S02]  /*4a90*/  I2F.U32 R0, R0 ;  /* 0x0000000000007306 */ /* 0x004e240000201000 */
.L_x_1508:
[----:B------:R-:W-:Y:S05]  /*4aa0*/  BSYNC B6 ;  /* 0x0000000000067941 */ /* 0x000fea0003800000 */
.L_x_1502:
        /* <DEDUP_REMOVED lines=42> */
.L_x_1530:
[----:B------:R-:W-:Y:S05]  /*4d50*/  BSYNC B0 ;  /* 0x0000000000007941 */ /* 0x000fea0003800000 */
.L_x_1529:
        /* <DEDUP_REMOVED lines=13> */
.L_x_1534:
[----:B------:R-:W0:Y:S02]  /*4e30*/  F2I.S64.TRUNC R2, R2 ;  /* 0x0000000200027311 */ /* 0x000e24000020d900 */
[----:B0-----:R-:W-:-:S05]  /*4e40*/  IMAD.MOV.U32 R5, RZ, RZ, R2 ;  /* 0x000000ffff057224 */ /* 0x001fca00078e0002 */
[----:B------:R0:W-:Y:S01]  /*4e50*/  STG.E.U8 [R16.64], R5 ;  /* 0x0000000510007986 */ /* 0x0001e2000c101124 */
[----:B------:R-:W-:Y:S05]  /*4e60*/  BRA `(.L_x_1536) ;  /* 0x00000d3000007947 */ /* 0x000fea0003800000 */
.L_x_1533:
        /* <DEDUP_REMOVED lines=9> */
.L_x_1538:
[----:B------:R-:W0:Y:S02]  /*4f00*/  F2I.FTZ.TRUNC.NTZ R3, R2 ;  /* 0x0000000200037305 */ /* 0x000e24000021f100 */
[----:B0-----:R0:W-:Y:S01]  /*4f10*/  STG.E [R16.64], R3 ;  /* 0x0000000310007986 */ /* 0x0011e2000c101924 */
[----:B------:R-:W-:Y:S05]  /*4f20*/  BRA `(.L_x_1536) ;  /* 0x00000c7000007947 */ /* 0x000fea0003800000 */
.L_x_1537:
[----:B------:R-:W0:Y:S02]  /*4f30*/  F2I.FTZ.TRUNC.NTZ R3, R2 ;  /* 0x0000000200037305 */ /* 0x000e24000021f100 */
[----:B0-----:R0:W-:Y:S01]  /*4f40*/  STG.E.U16 [R16.64], R3 ;  /* 0x0000000310007986 */ /* 0x0011e2000c101524 */
[----:B------:R-:W-:Y:S05]  /*4f50*/  BRA `(.L_x_1536) ;  /* 0x00000c4000007947 */ /* 0x000fea0003800000 */
.L_x_1532:
        /* <DEDUP_REMOVED lines=8> */
.L_x_1540:
[----:B------:R-:W-:-:S05]  /*4fe0*/  F2FP.PACK_AB R2, RZ, R2 ;  /* 0x00000002ff02723e */ /* 0x000fca00000000ff */
[----:B------:R0:W-:Y:S01]  /*4ff0*/  STG.E.U16 [R16.64], R2 ;  /* 0x0000000210007986 */ /* 0x0001e2000c101524 */
[----:B------:R-:W-:Y:S05]  /*5000*/  BRA `(.L_x_1536) ;  /* 0x00000b9000007947 */ /* 0x000fea0003800000 */
.L_x_1539:
        /* <DEDUP_REMOVED lines=9> */
.L_x_1542:
[----:B------:R-:W-:-:S04]  /*50a0*/  F2FP.PACK_AB R3, RZ, R2 ;  /* 0x00000002ff03723e */ /* 0x000fc800000000ff */
[----:B------:R-:W-:-:S05]  /*50b0*/  PRMT R3, R3, 0x5410, RZ ;  /* 0x0000541003037816 */ /* 0x000fca00000000ff */
[----:B------:R0:W-:Y:S01]  /*50c0*/  STG.E [R16.64], R3 ;  /* 0x0000000310007986 */ /* 0x0001e2000c101924 */
[----:B------:R-:W-:Y:S05]  /*50d0*/  BRA `(.L_x_1536) ;  /* 0x00000ac000007947 */ /* 0x000fea0003800000 */
.L_x_1541:
[----:B------:R-:W-:-:S06]  /*50e0*/  FMUL.FTZ R2, R2, 1 ;  /* 0x3f80000002027820 */ /* 0x000fcc0000410000 */
[----:B------:R-:W0:Y:S02]  /*50f0*/  F2F.F64.F32 R2, R2 ;  /* 0x0000000200027310 */ /* 0x000e240000201800 */
[----:B0-----:R0:W-:Y:S01]  /*5100*/  STG.E.64 [R16.64], R2 ;  /* 0x0000000210007986 */ /* 0x0011e2000c101b24 */
[----:B------:R-:W-:Y:S05]  /*5110*/  BRA `(.L_x_1536) ;  /* 0x00000a8000007947 */ /* 0x000fea0003800000 */
.L_x_1531:
        /* <DEDUP_REMOVED lines=12> */
.L_x_1545:
[----:B------:R-:W-:Y:S01]  /*51e0*/  FMUL.FTZ R4, R2, 1 ;  /* 0x3f80000002047820 */ /* 0x000fe20000410000 */
[----:B------:R-:W-:-:S05]  /*51f0*/  CS2R R6, SRZ ;  /* 0x0000000000067805 */ /* 0x000fca000001ff00 */
[----:B------:R-:W0:Y:S02]  /*5200*/  F2F.F64.F32 R4, R4 ;  /* 0x0000000400047310 */ /* 0x000e240000201800 */
[----:B0-----:R0:W-:Y:S01]  /*5210*/  STG.E.128 [R16.64], R4 ;  /* 0x0000000410007986 */ /* 0x0011e2000c101d24 */
[----:B------:R-:W-:Y:S05]  /*5220*/  BRA `(.L_x_1536) ;  /* 0x0000097000007947 */ /* 0x000fea0003800000 */
.L_x_1544:
        /* <DEDUP_REMOVED lines=20> */
.L_x_1549:
[----:B------:R-:W-:Y:S05]  /*5370*/  BSYNC B0 ;  /* 0x0000000000007941 */ /* 0x000fea0003800000 */
.L_x_1548:
[----:B------:R-:W-:-:S05]  /*5380*/  LOP3.LUT R5, R0, R5, RZ, 0xfc, !PT ;  /* 0x0000000500057212 */ /* 0x000fca00078efcff */
[----:B------:R0:W-:Y:S01]  /*5390*/  STG.E.U8 [R16.64], R5 ;  /* 0x0000000510007986 */ /* 0x0001e2000c101124 */
[----:B------:R-:W-:Y:S05]  /*53a0*/  BRA `(.L_x_1536) ;  /* 0x000007f000007947 */ /* 0x000fea0003800000 */
.L_x_1547:
        /* <DEDUP_REMOVED lines=12> */
.L_x_1551:
[----:B------:R-:W-:Y:S01]  /*5470*/  IMAD.MOV.U32 R0, RZ, RZ, 0x7f ;  /* 0x0000007fff007424 */ /* 0x000fe200078e00ff */
[----:B------:R-:W-:-:S04]  /*5480*/  ISETP.GT.U32.AND P0, PT, R4, 0x7f800000, PT ;  /* 0x7f8000000400780c */ /* 0x000fc80003f04070 */
[----:B------:R-:W-:-:S04]  /*5490*/  SEL R0, R0, 0x7c, P0 ;  /* 0x0000007c00007807 */ /* 0x000fc80000000000 */
.L_x_1552:
[----:B------:R-:W-:Y:S05]  /*54a0*/  BSYNC B0 ;  /* 0x0000000000007941 */ /* 0x000fea0003800000 */
.L_x_1550:
[----:B------:R-:W-:-:S04]  /*54b0*/  LOP3.LUT R2, R2, 0x80000000, RZ, 0xc0, !PT ;  /* 0x8000000002027812 */ /* 0x000fc800078ec0ff */
[----:B------:R-:W-:-:S04]  /*54c0*/  SHF.R.U32.HI R3, RZ, 0x18, R2 ;  /* 0x00000018ff037819 */ /* 0x000fc80000011602 */
[----:B------:R-:W-:-:S05]  /*54d0*/  LOP3.LUT R3, R0, R3, RZ, 0xfc, !PT ;  /* 0x0000000300037212 */ /* 0x000fca00078efcff */
[----:B------:R0:W-:Y:S01]  /*54e0*/  STG.E.U8 [R16.64], R3 ;  /* 0x0000000310007986 */ /* 0x0001e2000c101124 */
[----:B------:R-:W-:Y:S05]  /*54f0*/  BRA `(.L_x_1536) ;  /* 0x000006a000007947 */ /* 0x000fea0003800000 */
.L_x_1546:
[----:B------:R-:W-:-:S05]  /*5500*/  F2FP.BF16.PACK_AB R2, RZ, R2 ;  /* 0x00000002ff02723e */ /* 0x000fca00000010ff */
[----:B------:R0:W-:Y:S01]  /*5510*/  STG.E.U16 [R16.64], R2 ;  /* 0x0000000210007986 */ /* 0x0001e2000c101524 */
[----:B------:R-:W-:Y:S05]  /*5520*/  BRA `(.L_x_1536) ;  /* 0x0000067000007947 */ /* 0x000fea0003800000 */
.L_x_1543:
        /* <DEDUP_REMOVED lines=11> */
.L_x_1555:
        /* <DEDUP_REMOVED lines=16> */
.L_x_1558:
[----:B------:R-:W-:-:S04]  /*56e0*/  LOP3.LUT R2, R2, 0x80000000, RZ, 0xc0, !PT ;  /* 0x8000000002027812 */ /* 0x000fc800078ec0ff */
[----:B------:R-:W-:-:S04]  /*56f0*/  SHF.R.U32.HI R3, RZ, 0x18, R2 ;  /* 0x00000018ff037819 */ /* 0x000fc80000011602 */
[----:B------:R-:W-:-:S04]  /*5700*/  LOP3.LUT R0, R0, R3, RZ, 0xfc, !PT ;  /* 0x0000000300007212 */ /* 0x000fc800078efcff */
[----:B------:R-:W-:Y:S02]  /*5710*/  PRMT R8, R0, 0x7610, R8 ;  /* 0x0000761000087816 */ /* 0x000fe40000000008 */
.L_x_1557:
[----:B------:R-:W-:Y:S05]  /*5720*/  BSYNC B0 ;  /* 0x0000000000007941 */ /* 0x000fea0003800000 */
.L_x_1556:
[----:B------:R0:W-:Y:S01]  /*5730*/  STG.E.U8 [R16.64], R8 ;  /* 0x0000000810007986 */ /* 0x0001e2000c101124 */
[----:B------:R-:W-:Y:S05]  /*5740*/  BRA `(.L_x_1536) ;  /* 0x0000045000007947 */ /* 0x000fea0003800000 */
.L_x_1554:
        /* <DEDUP_REMOVED lines=16> */
.L_x_1561:
[----:B------:R-:W-:-:S04]  /*5850*/  LOP3.LUT R2, R2, 0x80000000, RZ, 0xc0, !PT ;  /* 0x8000000002027812 */ /* 0x000fc800078ec0ff */
[----:B------:R-:W-:-:S04]  /*5860*/  SHF.R.U32.HI R3, RZ, 0x18, R2 ;  /* 0x00000018ff037819 */ /* 0x000fc80000011602 */
[----:B------:R-:W-:-:S04]  /*5870*/  LOP3.LUT R0, R0, R3, RZ, 0xfc, !PT ;  /* 0x0000000300007212 */ /* 0x000fc800078efcff */
[----:B------:R-:W-:Y:S02]  /*5880*/  PRMT R8, R0, 0x7610, R8 ;  /* 0x0000761000087816 */ /* 0x000fe40000000008 */
.L_x_1560:
[----:B------:R-:W-:Y:S05]  /*5890*/  BSYNC B0 ;  /* 0x0000000000007941 */ /* 0x000fea0003800000 */
.L_x_1559:
[----:B------:R0:W-:Y:S01]  /*58a0*/  STG.E.U8 [R16.64], R8 ;  /* 0x0000000810007986 */ /* 0x0001e2000c101124 */
[----:B------:R-:W-:Y:S05]  /*58b0*/  BRA `(.L_x_1536) ;  /* 0x000002e000007947 */ /* 0x000fea0003800000 */
.L_x_1553:
        /* <DEDUP_REMOVED lines=21> */
.L_x_1535:
        /* <DEDUP_REMOVED lines=20> */
.L_x_1563:
[----:B------:R-:W0:Y:S02]  /*5b50*/  F2I.U64.TRUNC R2, R2 ;  /* 0x0000000200027311 */ /* 0x000e24000020d800 */
[----:B0-----:R0:W-:Y:S01]  /*5b60*/  STG.E.64 [R16.64], R2 ;  /* 0x0000000210007986 */ /* 0x0011e2000c101b24 */
[----:B------:R-:W-:Y:S05]  /*5b70*/  BRA `(.L_x_1536) ;  /* 0x0000002000007947 */ /* 0x000fea0003800000 */
.L_x_1562:
[----:B------:R-:W0:Y:S02]  /*5b80*/  F2I.FTZ.U32.TRUNC.NTZ R3, R2 ;  /* 0x0000000200037305 */ /* 0x000e24000021f000 */
[----:B0-----:R0:W-:Y:S02]  /*5b90*/  STG.E [R16.64], R3 ;  /* 0x0000000310007986 */ /* 0x0011e4000c101924 */
.L_x_1536:
[----:B------:R-:W-:-:S04]  /*5ba0*/  IADD3 R19, R19, 0x80, RZ ;  /* 0x0000008013137810 */ /* 0x000fc80007ffe0ff */
[----:B------:R-:W-:-:S13]  /*5bb0*/  ISETP.GE.AND P0, PT, R19, c[0x0][0x160], PT ;  /* 0x0000580013007a0c */ /* 0x000fda0003f06270 */
        /* <DEDUP_REMOVED lines=229> */
.L_x_1564:
        /* <DEDUP_REMOVED lines=20> */
.L_x_1569:
[----:B------:R-:W2:Y:S02]  /*6b50*/  LDG.E.U8 R0, [R2.64] ;  /* 0x0000002402007981 */ /* 0x000ea4000c1e1100 */
[----:B--2---:R-:W0:Y:S01]  /*6b60*/  I2F.U16 R0, R0 ;  /* 0x0000000000007306 */ /* 0x004e220000101000 */
[----:B------:R-:W-:Y:S05]  /*6b70*/  BRA `(.L_x_1571) ;  /* 0x00000ca000007947 */ /* 0x000fea0003800000 */
.L_x_1568:
        /* <DEDUP_REMOVED lines=9> */
.L_x_1573:
[----:B------:R-:W2:Y:S02]  /*6c10*/  LDG.E R0, [R2.64] ;  /* 0x0000002402007981 */ /* 0x000ea4000c1e1900 */
[----:B--2---:R-:W0:Y:S01]  /*6c20*/  I2F R0, R0 ;  /* 0x0000000000007306 */ /* 0x004e220000201400 */
[----:B------:R-:W-:Y:S05]  /*6c30*/  BRA `(.L_x_1571) ;  /* 0x00000be000007947 */ /* 0x000fea0003800000 */
.L_x_1572:
[----:B------:R-:W2:Y:S02]  /*6c40*/  LDG.E.U16 R0, [R2.64] ;  /* 0x0000002402007981 */ /* 0x000ea4000c1e1500 */
[----:B--2---:R-:W0:Y:S01]  /*6c50*/  I2F.S16 R0, R0 ;  /* 0x0000000000007306 */ /* 0x004e220000101400 */
[----:B------:R-:W-:Y:S05]  /*6c60*/  BRA `(.L_x_1571) ;  /* 0x00000bb000007947 */ /* 0x000fea0003800000 */
.L_x_1567:
        /* <DEDUP_REMOVED lines=8> */
.L_x_1575:
[----:B------:R-:W2:Y:S02]  /*6cf0*/  LDG.E.U16 R0, [R2.64] ;  /* 0x0000002402007981 */ /* 0x000ea4000c1e1500 */
[----:B--2---:R-:W-:Y:S01]  /*6d00*/  HADD2.F32 R0, -RZ, R0.H0_H0 ;  /* 0x20000000ff007230 */ /* 0x004fe20000004100 */
[----:B------:R-:W-:Y:S05]  /*6d10*/  BRA `(.L_x_1571) ;  /* 0x00000b0000007947 */ /* 0x000fea0003800000 */
.L_x_1574:
        /* <DEDUP_REMOVED lines=8> */
.L_x_1577:
[----:B------:R-:W2:Y:S02]  /*6da0*/  LDG.E.U16 R0, [R2.64] ;  /* 0x0000002402007981 */ /* 0x000ea4000c1e1500 */
[----:B--2---:R-:W-:Y:S01]  /*6db0*/  HADD2.F32 R0, -RZ, R0.H0_H0 ;  /* 0x20000000ff007230 */ /* 0x004fe20000004100 */
[----:B------:R-:W-:Y:S05]  /*6dc0*/  BRA `(.L_x_1571) ;  /* 0x00000a5000007947 */ /* 0x000fea0003800000 */
.L_x_1576:
[----:B------:R-:W2:Y:S02]  /*6dd0*/  LDG.E.64 R2, [R2.64] ;  /* 0x0000002402027981 */ /* 0x000ea4000c1e1b00 */
[----:B--2---:R-:W0:Y:S01]  /*6de0*/  F2F.F32.F64 R0, R2 ;  /* 0x0000000200007310 */ /* 0x004e220000301000 */
[----:B------:R-:W0:-:S14]  /*6df0*/  DSETP.GEU.AND P0, PT, |R2|, c[0x2][0x0], PT ;  /* 0x008000000200762a */ /* 0x000e1c0003f0e200 */
[----:B0-----:R-:W-:Y:S01]  /*6e00*/  @!P0 FMUL R0, R0, 1.175494350822287508e-38 ;  /* 0x0080000000008820 */ /* 0x001fe20000400000 */
[----:B------:R-:W-:Y:S05]  /*6e10*/  BRA `(.L_x_1571) ;  /* 0x00000a0000007947 */ /* 0x000fea0003800000 */
.L_x_1566:
        /* <DEDUP_REMOVED lines=12> */
.L_x_1580:
[----:B------:R-:W2:Y:S02]  /*6ee0*/  LDG.E.64 R2, [R2.64] ;  /* 0x0000002402027981 */ /* 0x000ea4000c1e1b00 */
[----:B--2---:R-:W0:Y:S01]  /*6ef0*/  F2F.F32.F64 R0, R2 ;  /* 0x0000000200007310 */ /* 0x004e220000301000 */
[----:B------:R-:W0:-:S14]  /*6f00*/  DSETP.GEU.AND P0, PT, |R2|, c[0x2][0x0], PT ;  /* 0x008000000200762a */ /* 0x000e1c0003f0e200 */
[----:B0-----:R-:W-:Y:S01]  /*6f10*/  @!P0 FMUL R0, R0, 1.175494350822287508e-38 ;  /* 0x0080000000008820 */ /* 0x001fe20000400000 */
[----:B------:R-:W-:Y:S05]  /*6f20*/  BRA `(.L_x_1571) ;  /* 0x000008f000007947 */ /* 0x000fea0003800000 */
.L_x_1579:
        /* <DEDUP_REMOVED lines=26> */
.L_x_1582:
        /* <DEDUP_REMOVED lines=13> */
.L_x_1581:
[----:B------:R-:W2:Y:S02]  /*71a0*/  LDG.E.U16 R0, [R2.64] ;  /* 0x0000002402007981 */ /* 0x000ea4000c1e1500 */
[----:B--2---:R-:W-:Y:S01]  /*71b0*/  PRMT R0, RZ, 0x5410, R0 ;  /* 0x00005410ff007816 */ /* 0x004fe20000000000 */
[----:B------:R-:W-:Y:S05]  /*71c0*/  BRA `(.L_x_1571) ;  /* 0x0000065000007947 */ /* 0x000fea0003800000 */
.L_x_1578:
        /* <DEDUP_REMOVED lines=11> */
.L_x_1585:
        /* <DEDUP_REMOVED lines=20> */
.L_x_1587:
[----:B------:R-:W-:Y:S05]  /*73c0*/  BSYNC B0 ;  /* 0x0000000000007941 */ /* 0x000fea0003800000 */
.L_x_1586:
[----:B------:R-:W-:Y:S01]  /*73d0*/  LEA R3, R0, 0x3b800000, 0x17 ;  /* 0x3b80000000037811 */ /* 0x000fe200078eb8ff */
[----:B------:R-:W-:-:S05]  /*73e0*/  IMAD.SHL.U32 R0, R2, 0x100000, RZ ;  /* 0x0010000002007824 */ /* 0x000fca00078e00ff */
[----:B------:R-:W-:Y:S01]  /*73f0*/  LOP3.LUT R0, R3, R0, R4, 0xfe, !PT ;  /* 0x0000000003007212 */ /* 0x000fe200078efe04 */
[----:B------:R-:W-:Y:S05]  /*7400*/  BRA `(.L_x_1571) ;  /* 0x0000041000007947 */ /* 0x000fea0003800000 */
.L_x_1584:
        /* <DEDUP_REMOVED lines=20> */
.L_x_1589:
[----:B------:R-:W-:Y:S05]  /*7550*/  BSYNC B0 ;  /* 0x0000000000007941 */ /* 0x000fea0003800000 */
.L_x_1588:
[----:B------:R-:W-:Y:S01]  /*7560*/  LEA R3, R0, 0x37800000, 0x17 ;  /* 0x3780000000037811 */ /* 0x000fe200078eb8ff */
[----:B------:R-:W-:-:S05]  /*7570*/  IMAD.SHL.U32 R0, R2, 0x200000, RZ ;  /* 0x0020000002007824 */ /* 0x000fca00078e00ff */
[----:B------:R-:W-:Y:S01]  /*7580*/  LOP3.LUT R0, R3, R0, R4, 0xfe, !PT ;  /* 0x0000000003007212 */ /* 0x000fe200078efe04 */
[----:B------:R-:W-:Y:S05]  /*7590*/  BRA `(.L_x_1571) ;  /* 0x0000028000007947 */ /* 0x000fea0003800000 */
.L_x_1583:
        /* <DEDUP_REMOVED lines=14> */
.L_x_1570:
        /* <DEDUP_REMOVED lines=21> */
.L_x_1591:
[----:B------:R-:W2:Y:S02]  /*77d0*/  LDG.E.64 R2, [R2.64] ;  /* 0x0000002402027981 */ /* 0x000ea4000c1e1b00 */
[----:B--2---:R0:W1:Y:S01]  /*77e0*/  I2F.U64 R0, R2 ;  /* 0x0000000200007312 */ /* 0x0040620000301000 */
[----:B------:R-:W-:Y:S05]  /*77f0*/  BRA `(.L_x_1571) ;  /* 0x0000002000007947 */ /* 0x000fea0003800000 */
.L_x_1590:
[----:B------:R-:W2:Y:S02]  /*7800*/  LDG.E R0, [R2.64] ;  /* 0x0000002402007981 */ /* 0x000ea4000c1e1900 */
[----:B--2---:R-:W0:Y:S02]  /*7810*/  I2F.U32 R0, R0 ;  /* 0x0000000000007306 */ /* 0x004e240000201000 */
.L_x_1571:
[----:B------:R-:W-:Y:S05]  /*7820*/  BSYNC B6 ;  /* 0x0000000000067941 */ /* 0x000fea0003800000 */
.L_x_1565:
        /* <DEDUP_REMOVED lines=42> */
.L_x_1593:
[----:B------:R-:W-:Y:S05]  /*7ad0*/  BSYNC B0 ;  /* 0x0000000000007941 */ /* 0x000fea0003800000 */
.L_x_1592:
        /* <DEDUP_REMOVED lines=13> */
.L_x_1597:
[----:B------:R-:W0:Y:S02]  /*7bb0*/  F2I.S64.TRUNC R2, R2 ;  /* 0x0000000200027311 */ /* 0x000e24000020d900 */
[----:B0-----:R-:W-:-:S05]  /*7bc0*/  IMAD.MOV.U32 R5, RZ, RZ, R2 ;  /* 0x000000ffff057224 */ /* 0x001fca00078e0002 */
[----:B------:R0:W-:Y:S01]  /*7bd0*/  STG.E.U8 [R16.64], R5 ;  /* 0x0000000510007986 */ /* 0x0001e2000c101124 */
[----:B------:R-:W-:Y:S05]  /*7be0*/  BRA `(.L_x_1599) ;  /* 0x00000d3000007947 */ /* 0x000fea0003800000 */
.L_x_1596:
        /* <DEDUP_REMOVED lines=9> */
.L_x_1601:
[----:B------:R-:W0:Y:S02]  /*7c80*/  F2I.FTZ.TRUNC.NTZ R3, R2 ;  /* 0x0000000200037305 */ /* 0x000e24000021f100 */
[----:B0-----:R0:W-:Y:S01]  /*7c90*/  STG.E [R16.64], R3 ;  /* 0x0000000310007986 */ /* 0x0011e2000c101924 */
[----:B------:R-:W-:Y:S05]  /*7ca0*/  BRA `(.L_x_1599) ;  /* 0x00000c7000007947 */ /* 0x000fea0003800000 */
.L_x_1600:
[----:B------:R-:W0:Y:S02]  /*7cb0*/  F2I.FTZ.TRUNC.NTZ R3, R2 ;  /* 0x0000000200037305 */ /* 0x000e24000021f100 */
[----:B0-----:R0:W-:Y:S01]  /*7cc0*/  STG.E.U16 [R16.64], R3 ;  /* 0x0000000310007986 */ /* 0x0011e2000c101524 */
[----:B------:R-:W-:Y:S05]  /*7cd0*/  BRA `(.L_x_1599) ;  /* 0x00000c4000007947 */ /* 0x000fea0003800000 */
.L_x_1595:
        /* <DEDUP_REMOVED lines=8> */
.L_x_1603:
[----:B------:R-:W-:-:S05]  /*7d60*/  F2FP.PACK_AB R2, RZ, R2 ;  /* 0x00000002ff02723e */ /* 0x000fca00000000ff */
[----:B------:R0:W-:Y:S01]  /*7d70*/  STG.E.U16 [R16.64], R2 ;  /* 0x0000000210007986 */ /* 0x0001e2000c101524 */
[----:B------:R-:W-:Y:S05]  /*7d80*/  BRA `(.L_x_1599) ;  /* 0x00000b9000007947 */ /* 0x000fea0003800000 */
.L_x_1602:
        /* <DEDUP_REMOVED lines=9> */
.L_x_1605:
[----:B------:R-:W-:-:S04]  /*7e20*/  F2FP.PACK_AB R3, RZ, R2 ;  /* 0x00000002ff03723e */ /* 0x000fc800000000ff */
[----:B------:R-:W-:-:S05]  /*7e30*/  PRMT R3, R3, 0x5410, RZ ;  /* 0x0000541003037816 */ /* 0x000fca00000000ff */
[----:B------:R0:W-:Y:S01]  /*7e40*/  STG.E [R16.64], R3 ;  /* 0x0000000310007986 */ /* 0x0001e2000c101924 */
[----:B------:R-:W-:Y:S05]  /*7e50*/  BRA `(.L_x_1599) ;  /* 0x00000ac000007947 */ /* 0x000fea0003800000 */
.L_x_1604:
[----:B------:R-:W-:-:S06]  /*7e60*/  FMUL.FTZ R2, R2, 1 ;  /* 0x3f80000002027820 */ /* 0x000fcc0000410000 */
[----:B------:R-:W0:Y:S02]  /*7e70*/  F2F.F64.F32 R2, R2 ;  /* 0x0000000200027310 */ /* 0x000e240000201800 */
[----:B0-----:R0:W-:Y:S01]  /*7e80*/  STG.E.64 [R16.64], R2 ;  /* 0x0000000210007986 */ /* 0x0011e2000c101b24 */
[----:B------:R-:W-:Y:S05]  /*7e90*/  BRA `(.L_x_1599) ;  /* 0x00000a8000007947 */ /* 0x000fea0003800000 */
.L_x_1594:
        /* <DEDUP_REMOVED lines=12> */
.L_x_1608:
[----:B------:R-:W-:Y:S01]  /*7f60*/  FMUL.FTZ R4, R2, 1 ;  /* 0x3f80000002047820 */ /* 0x000fe20000410000 */
[----:B------:R-:W-:-:S05]  /*7f70*/  CS2R R6, SRZ ;  /* 0x0000000000067805 */ /* 0x000fca000001ff00 */
[----:B------:R-:W0:Y:S02]  /*7f80*/  F2F.F64.F32 R4, R4 ;  /* 0x0000000400047310 */ /* 0x000e240000201800 */
[----:B0-----:R0:W-:Y:S01]  /*7f90*/  STG.E.128 [R16.64], R4 ;  /* 0x0000000410007986 */ /* 0x0011e2000c101d24 */
[----:B------:R-:W-:Y:S05]  /*7fa0*/  BRA `(.L_x_1599) ;  /* 0x0000097000007947 */ /* 0x000fea0003800000 */
.L_x_1607:
        /* <DEDUP_REMOVED lines=20> */
.L_x_1612:
[----:B------:R-:W-:Y:S05]  /*80f0*/  BSYNC B0 ;  /* 0x0000000000007941 */ /* 0x000fea0003800000 */
.L_x_1611:
[----:B------:R-:W-:-:S05]  /*8100*/  LOP3.LUT R5, R0, R5, RZ, 0xfc, !PT ;  /* 0x0000000500057212 */ /* 0x000fca00078efcff */
[----:B------:R0:W-:Y:S01]  /*8110*/  STG.E.U8 [R16.64], R5 ;  /* 0x0000000510007986 */ /* 0x0001e2000c101124 */
[----:B------:R-:W-:Y:S05]  /*8120*/  BRA `(.L_x_1599) ;  /* 0x000007f000007947 */ /* 0x000fea0003800000 */
.L_x_1610:
        /* <DEDUP_REMOVED lines=12> */
.L_x_1614:
[----:B------:R-:W-:Y:S01]  /*81f0*/  IMAD.MOV.U32 R0, RZ, RZ, 0x7f ;  /* 0x0000007fff007424 */ /* 0x000fe200078e00ff */
[----:B------:R-:W-:-:S04]  /*8200*/  ISETP.GT.U32.AND P0, PT, R4, 0x7f800000, PT ;  /* 0x7f8000000400780c */ /* 0x000fc80003f04070 */
[----:B------:R-:W-:-:S04]  /*8210*/  SEL R0, R0, 0x7c, P0 ;  /* 0x0000007c00007807 */ /* 0x000fc80000000000 */
.L_x_1615:
[----:B------:R-:W-:Y:S05]  /*8220*/  BSYNC B0 ;  /* 0x0000000000007941 */ /* 0x000fea0003800000 */
.L_x_1613:
[----:B------:R-:W-:-:S04]  /*8230*/  LOP3.LUT R2, R2, 0x80000000, RZ, 0xc0, !PT ;  /* 0x8000000002027812 */ /* 0x000fc800078ec0ff */
[----:B------:R-:W-:-:S04]  /*8240*/  SHF.R.U32.HI R3, RZ, 0x18, R2 ;  /* 0x00000018ff037819 */ /* 0x000fc80000011602 */
[----:B------:R-:W-:-:S05]  /*8250*/  LOP3.LUT R3, R0, R3, RZ, 0xfc, !PT ;  /* 0x0000000300037212 */ /* 0x000fca00078efcff */
[----:B------:R0:W-:Y:S01]  /*8260*/  STG.E.U8 [R16.64], R3 ;  /* 0x0000000310007986 */ /* 0x0001e2000c101124 */
[----:B------:R-:W-:Y:S05]  /*8270*/  BRA `(.L_x_1599) ;  /* 0x000006a000007947 */ /* 0x000fea0003800000 */
.L_x_1609:
[----:B------:R-:W-:-:S05]  /*8280*/  F2FP.BF16.PACK_AB R2, RZ, R2 ;  /* 0x00000002ff02723e */ /* 0x000fca00000010ff */
[----:B------:R0:W-:Y:S01]  /*8290*/  STG.E.U16 [R16.64], R2 ;  /* 0x0000000210007986 */ /* 0x0001e2000c101524 */
[----:B------:R-:W-:Y:S05]  /*82a0*/  BRA `(.L_x_1599) ;  /* 0x0000067000007947 */ /* 0x000fea0003800000 */
.L_x_1606:
        /* <DEDUP_REMOVED lines=11> */
.L_x_1618:
        /* <DEDUP_REMOVED lines=16> */
.L_x_1621:
[----:B------:R-:W-:-:S04]  /*8460*/  LOP3.LUT R2, R2, 0x80000000, RZ, 0xc0, !PT ;  /* 0x8000000002027812 */ /* 0x000fc800078ec0ff */
[----:B------:R-:W-:-:S04]  /*8470*/  SHF.R.U32.HI R3, RZ, 0x18, R2 ;  /* 0x00000018ff037819 */ /* 0x000fc80000011602 */
[----:B------:R-:W-:-:S04]  /*8480*/  LOP3.LUT R0, R0, R3, RZ, 0xfc, !PT ;  /* 0x0000000300007212 */ /* 0x000fc800078efcff */
[----:B------:R-:W-:Y:S02]  /*8490*/  PRMT R8, R0, 0x7610, R8 ;  /* 0x0000761000087816 */ /* 0x000fe40000000008 */
.L_x_1620:
[----:B------:R-:W-:Y:S05]  /*84a0*/  BSYNC B0 ;  /* 0x0000000000007941 */ /* 0x000fea0003800000 */
.L_x_1619:
[----:B------:R0:W-:Y:S01]  /*84b0*/  STG.E.U8 [R16.64], R8 ;  /* 0x0000000810007986 */ /* 0x0001e2000c101124 */
[----:B------:R-:W-:Y:S05]  /*84c0*/  BRA `(.L_x_1599) ;  /* 0x0000045000007947 */ /* 0x000fea0003800000 */
.L_x_1617:
        /* <DEDUP_REMOVED lines=16> */
.L_x_1624:
[----:B------:R-:W-:-:S04]  /*85d0*/  LOP3.LUT R2, R2, 0x80000000, RZ, 0xc0, !PT ;  /* 0x8000000002027812 */ /* 0x000fc800078ec0ff */
[----:B------:R-:W-:-:S04]  /*85e0*/  SHF.R.U32.HI R3, RZ, 0x18, R2 ;  /* 0x00000018ff037819 */ /* 0x000fc80000011602 */
[----:B------:R-:W-:-:S04]  /*85f0*/  LOP3.LUT R0, R0, R3, RZ, 0xfc, !PT ;  /* 0x0000000300007212 */ /* 0x000fc800078efcff */
[----:B------:R-:W-:Y:S02]  /*8600*/  PRMT R8, R0, 0x7610, R8 ;  /* 0x0000761000087816 */ /* 0x000fe40000000008 */
.L_x_1623:
[----:B------:R-:W-:Y:S05]  /*8610*/  BSYNC B0 ;  /* 0x0000000000007941 */ /* 0x000fea0003800000 */
.L_x_1622:
[----:B------:R0:W-:Y:S01]  /*8620*/  STG.E.U8 [R16.64], R8 ;  /* 0x0000000810007986 */ /* 0x0001e2000c101124 */
[----:B------:R-:W-:Y:S05]  /*8630*/  BRA `(.L_x_1599) ;  /* 0x000002e000007947 */ /* 0x000fea0003800000 */
.L_x_1616:
        /* <DEDUP_REMOVED lines=21> */
.L_x_1598:
        /* <DEDUP_REMOVED lines=20> */
.L_x_1626:
[----:B------:R-:W0:Y:S02]  /*88d0*/  F2I.U64.TRUNC R2, R2 ;  /* 0x0000000200027311 */ /* 0x000e24000020d800 */
[----:B0-----:R0:W-:Y:S01]  /*88e0*/  STG.E.64 [R16.64], R2 ;  /* 0x0000000210007986 */ /* 0x0011e2000c101b24 */
[----:B------:R-:W-:Y:S05]  /*88f0*/  BRA `(.L_x_1599) ;  /* 0x0000002000007947 */ /* 0x000fea0003800000 */
.L_x_1625:
[----:B------:R-:W0:Y:S02]  /*8900*/  F2I.FTZ.U32.TRUNC.NTZ R3, R2 ;  /* 0x0000000200037305 */ /* 0x000e24000021f000 */
[----:B0-----:R0:W-:Y:S02]  /*8910*/  STG.E [R16.64], R3 ;  /* 0x0000000310007986 */ /* 0x0011e4000c101924 */
.L_x_1599:
[----:B------:R-:W-:Y:S02]  /*8920*/  IADD3 R19, R19, 0x80, RZ ;  /* 0x0000008013137810 */ /* 0x000fe40007ffe0ff */
.L_x_1500:
[----:B------:R-:W-:Y:S05]  /*8930*/  BSYNC B7 ;  /* 0x0000000000077941 */ /* 0x000fea0003800000 */
.L_x_1499:
[----:B------:R-:W-:-:S13]  /*8940*/  ISETP.GE.AND P0, PT, R19, c[0x0][0x160], PT ;  /* 0x0000580013007a0c */ /* 0x000fda0003f06270 */
[----:B------:R-:W-:Y:S05]  /*8950*/  @P0 EXIT ;  /* 0x000000000000094d */ /* 0x000fea0003800000 */
        /* <DEDUP_REMOVED lines=228> */
.L_x_1627:
        /* <DEDUP_REMOVED lines=20> */
.L_x_1632:
[----:B------:R-:W2:Y:S02]  /*98e0*/  LDG.E.U8 R0, [R2.64] ;  /* 0x0000002402007981 */ /* 0x000ea4000c1e1100 */
[----:B--2---:R-:W0:Y:S01]  /*98f0*/  I2F.U16 R0, R0 ;  /* 0x0000000000007306 */ /* 0x004e220000101000 */
[----:B------:R-:W-:Y:S05]  /*9900*/  BRA `(.L_x_1634) ;  /* 0x00000ca000007947 */ /* 0x000fea0003800000 */
.L_x_1631:
        /* <DEDUP_REMOVED lines=9> */
.L_x_1636:
[----:B------:R-:W2:Y:S02]  /*99a0*/  LDG.E R0, [R2.64] ;  /* 0x0000002402007981 */ /* 0x000ea4000c1e1900 */
[----:B--2---:R-:W0:Y:S01]  /*99b0*/  I2F R0, R0 ;  /* 0x0000000000007306 */ /* 0x004e220000201400 */
[----:B------:R-:W-:Y:S05]  /*99c0*/  BRA `(.L_x_1634) ;  /* 0x00000be000007947 */ /* 0x000fea0003800000 */
.L_x_1635:
[----:B------:R-:W2:Y:S02]  /*99d0*/  LDG.E.U16 R0, [R2.64] ;  /* 0x0000002402007981 */ /* 0x000ea4000c1e1500 */
[----:B--2---:R-:W0:Y:S01]  /*99e0*/  I2F.S16 R0, R0 ;  /* 0x0000000000007306 */ /* 0x004e220000101400 */
[----:B------:R-:W-:Y:S05]  /*99f0*/  BRA `(.L_x_1634) ;  /* 0x00000bb000007947 */ /* 0x000fea0003800000 */
.L_x_1630:
        /* <DEDUP_REMOVED lines=8> */
.L_x_1638:
[----:B------:R-:W2:Y:S02]  /*9a80*/  LDG.E.U16 R0, [R2.64] ;  /* 0x0000002402007981 */ /* 0x000ea4000c1e1500 */
[----:B--2---:R-:W-:Y:S01]  /*9a90*/  HADD2.F32 R0, -RZ, R0.H0_H0 ;  /* 0x20000000ff007230 */ /* 0x004fe20000004100 */
[----:B------:R-:W-:Y:S05]  /*9aa0*/  BRA `(.L_x_1634) ;  /* 0x00000b0000007947 */ /* 0x000fea0003800000 */
.L_x_1637:
        /* <DEDUP_REMOVED lines=8> */
.L_x_1640:
[----:B------:R-:W2:Y:S02]  /*9b30*/  LDG.E.U16 R0, [R2.64] ;  /* 0x0000002402007981 */ /* 0x000ea4000c1e1500 */
[----:B--2---:R-:W-:Y:S01]  /*9b40*/  HADD2.F32 R0, -RZ, R0.H0_H0 ;  /* 0x20000000ff007230 */ /* 0x004fe20000004100 */
[----:B------:R-:W-:Y:S05]  /*9b50*/  BRA `(.L_x_1634) ;  /* 0x00000a5000007947 */ /* 0x000fea0003800000 */
.L_x_1639:
[----:B------:R-:W2:Y:S02]  /*9b60*/  LDG.E.64 R2, [R2.64] ;  /* 0x0000002402027981 */ /* 0x000ea4000c1e1b00 */
[----:B--2---:R-:W0:Y:S01]  /*9b70*/  F2F.F32.F64 R0, R2 ;  /* 0x0000000200007310 */ /* 0x004e220000301000 */
[----:B------:R-:W0:-:S14]  /*9b80*/  DSETP.GEU.AND P0, PT, |R2|, c[0x2][0x0], PT ;  /* 0x008000000200762a */ /* 0x000e1c0003f0e200 */
[----:B0-----:R-:W-:Y:S01]  /*9b90*/  @!P0 FMUL R0, R0, 1.175494350822287508e-38 ;  /* 0x0080000000008820 */ /* 0x001fe20000400000 */
[----:B------:R-:W-:Y:S05]  /*9ba0*/  BRA `(.L_x_1634) ;  /* 0x00000a0000007947 */ /* 0x000fea0003800000 */
.L_x_1629:
        /* <DEDUP_REMOVED lines=12> */
.L_x_1643:
[----:B------:R-:W2:Y:S02]  /*9c70*/  LDG.E.64 R2, [R2.64] ;  /* 0x0000002402027981 */ /* 0x000ea4000c1e1b00 */
[----:B--2---:R-:W0:Y:S01]  /*9c80*/  F2F.F32.F64 R0, R2 ;  /* 0x0000000200007310 */ /* 0x004e220000301000 */
[----:B------:R-:W0:-:S14]  /*9c90*/  DSETP.GEU.AND P0, PT, |R2|, c[0x2][0x0], PT ;  /* 0x008000000200762a */ /* 0x000e1c0003f0e200 */
[----:B0-----:R-:W-:Y:S01]  /*9ca0*/  @!P0 FMUL R0, R0, 1.175494350822287508e-38 ;  /* 0x0080000000008820 */ /* 0x001fe20000400000 */
[----:B------:R-:W-:Y:S05]  /*9cb0*/  BRA `(.L_x_1634) ;  /* 0x000008f000007947 */ /* 0x000fea0003800000 */
.L_x_1642:
        /* <DEDUP_REMOVED lines=26> */
.L_x_1645:
        /* <DEDUP_REMOVED lines=13> */
.L_x_1644:
[----:B------:R-:W2:Y:S02]  /*9f30*/  LDG.E.U16 R0, [R2.64] ;  /* 0x0000002402007981 */ /* 0x000ea4000c1e1500 */
[----:B--2---:R-:W-:Y:S01]  /*9f40*/  PRMT R0, RZ, 0x5410, R0 ;  /* 0x00005410ff007816 */ /* 0x004fe20000000000 */
[----:B------:R-:W-:Y:S05]  /*9f50*/  BRA `(.L_x_1634) ;  /* 0x0000065000007947 */ /* 0x000fea0003800000 */
.L_x_1641:
        /* <DEDUP_REMOVED lines=11> */
.L_x_1648:
        /* <DEDUP_REMOVED lines=20> */
.L_x_1650:
[----:B------:R-:W-:Y:S05]  /*a150*/  BSYNC B0 ;  /* 0x0000000000007941 */ /* 0x000fea0003800000 */
.L_x_1649:
[----:B------:R-:W-:Y:S01]  /*a160*/  LEA R3, R0, 0x3b800000, 0x17 ;  /* 0x3b80000000037811 */ /* 0x000fe200078eb8ff */
[----:B------:R-:W-:-:S05]  /*a170*/  IMAD.SHL.U32 R0, R2, 0x100000, RZ ;  /* 0x0010000002007824 */ /* 0x000fca00078e00ff */
[----:B------:R-:W-:Y:S01]  /*a180*/  LOP3.LUT R0, R3, R0, R4, 0xfe, !PT ;  /* 0x0000000003007212 */ /* 0x000fe200078efe04 */
[----:B------:R-:W-:Y:S05]  /*a190*/  BRA `(.L_x_1634) ;  /* 0x0000041000007947 */ /* 0x000fea0003800000 */
.L_x_1647:
        /* <DEDUP_REMOVED lines=20> */
.L_x_1652:
[----:B------:R-:W-:Y:S05]  /*a2e0*/  BSYNC B0 ;  /* 0x0000000000007941 */ /* 0x000fea0003800000 */
.L_x_1651:
[----:B------:R-:W-:Y:S01]  /*a2f0*/  LEA R3, R0, 0x37800000, 0x17 ;  /* 0x3780000000037811 */ /* 0x000fe200078eb8ff */
[----:B------:R-:W-:-:S05]  /*a300*/  IMAD.SHL.U32 R0, R2, 0x200000, RZ ;  /* 0x0020000002007824 */ /* 0x000fca00078e00ff */
[----:B------:R-:W-:Y:S01]  /*a310*/  LOP3.LUT R0, R3, R0, R4, 0xfe, !PT ;  /* 0x0000000003007212 */ /* 0x000fe200078efe04 */
[----:B------:R-:W-:Y:S05]  /*a320*/  BRA `(.L_x_1634) ;  /* 0x0000028000007947 */ /* 0x000fea0003800000 */
.L_x_1646:
        /* <DEDUP_REMOVED lines=14> */
.L_x_1633:
        /* <DEDUP_REMOVED lines=21> */
.L_x_1654:
[----:B------:R-:W2:Y:S02]  /*a560*/  LDG.E.64 R2, [R2.64] ;  /* 0x0000002402027981 */ /* 0x000ea4000c1e1b00 */
[----:B--2---:R0:W1:Y:S01]  /*a570*/  I2F.U64 R0, R2 ;  /* 0x0000000200007312 */ /* 0x0040620000301000 */
[----:B------:R-:W-:Y:S05]  /*a580*/  BRA `(.L_x_1634) ;  /* 0x0000002000007947 */ /* 0x000fea0003800000 */
.L_x_1653:
[----:B------:R-:W2:Y:S02]  /*a590*/  LDG.E R0, [R2.64] ;  /* 0x0000002402007981 */ /* 0x000ea4000c1e1900 */
[----:B--2---:R-:W0:Y:S02]  /*a5a0*/  I2F.U32 R0, R0 ;  /* 0x0000000000007306 */ /* 0x004e240000201000 */
.L_x_1634:
[----:B------:R-:W-:Y:S05]  /*a5b0*/  BSYNC B6 ;  /* 0x0000000000067941 */ /* 0x000fea0003800000 */
.L_x_1628:
        /* <DEDUP_REMOVED lines=42> */
.L_x_1656:
[----:B------:R-:W-:Y:S05]  /*a860*/  BSYNC B0 ;  /* 0x0000000000007941 */ /* 0x000fea0003800000 */
.L_x_1655:
        /* <DEDUP_REMOVED lines=11> */
[----:B0-----:R-:W-:Y:S01]  /*a920*/  STG.E.U8 [R16.64], R3 ;  /* 0x0000000310007986 */ /* 0x001fe2000c101124 */
[----:B------:R-:W-:Y:S05]  /*a930*/  EXIT ;  /* 0x000000000000794d */ /* 0x000fea0003800000 */
.L_x_1660:
[----:B------:R-:W0:Y:S02]  /*a940*/  F2I.S64.TRUNC R2, R2 ;  /* 0x0000000200027311 */ /* 0x000e24000020d900 */
[----:B0-----:R-:W-:-:S05]  /*a950*/  IMAD.MOV.U32 R5, RZ, RZ, R2 ;  /* 0x000000ffff057224 */ /* 0x001fca00078e0002 */
[----:B------:R-:W-:Y:S01]  /*a960*/  STG.E.U8 [R16.64], R5 ;  /* 0x0000000510007986 */ /* 0x000fe2000c101124 */
[----:B------:R-:W-:Y:S05]  /*a970*/  EXIT ;  /* 0x000000000000794d */ /* 0x000fea0003800000 */
.L_x_1659:
[----:B------:R-:W-:-:S13]  /*a980*/  ISETP.NE.AND P0, PT, R6, 0x2, PT ;  /* 0x000000020600780c */ /* 0x000fda0003f05270 */
[----:B------:R-:W-:Y:S05]  /*a990*/  @!P0 BRA `(.L_x_1662) ;  /* 0x000000a000008947 */ /* 0x000fea0003800000 */
[----:B------:R-:W-:-:S13]  /*a9a0*/  ISETP.NE.AND P0, PT, R6, 0x3, PT ;  /* 0x000000030600780c */ /* 0x000fda0003f05270 */
[----:B------:R-:W-:Y:S05]  /*a9b0*/  @!P0 BRA `(.L_x_1663) ;  /* 0x0000005000008947 */ /* 0x000fea0003800000 */
[----:B------:R-:W-:-:S13]  /*a9c0*/  ISETP.NE.AND P0, PT, R6, 0x4, PT ;  /* 0x000000040600780c */ /* 0x000fda0003f05270 */
[----:B------:R-:W-:Y:S05]  /*a9d0*/  @P0 BRA `(.L_x_1661) ;  /* 0x00000b4000000947 */ /* 0x000fea0003800000 */
[----:B------:R-:W0:Y:S02]  /*a9e0*/  F2I.S64.TRUNC R2, R2 ;  /* 0x0000000200027311 */ /* 0x000e24000020d900 */
[----:B0-----:R-:W-:Y:S01]  /*a9f0*/  STG.E.64 [R16.64], R2 ;  /* 0x0000000210007986 */ /* 0x001fe2000c101b24 */
[----:B------:R-:W-:Y:S05]  /*aa00*/  EXIT ;  /* 0x000000000000794d */ /* 0x000fea0003800000 */
.L_x_1663:
[----:B------:R-:W0:Y:S02]  /*aa10*/  F2I.FTZ.TRUNC.NTZ R3, R2 ;  /* 0x0000000200037305 */ /* 0x000e24000021f100 */
[----:B0-----:R-:W-:Y:S01]  /*aa20*/  STG.E [R16.64], R3 ;  /* 0x0000000310007986 */ /* 0x001fe2000c101924 */
[----:B------:R-:W-:Y:S05]  /*aa30*/  EXIT ;  /* 0x000000000000794d */ /* 0x000fea0003800000 */
.L_x_1662:
[----:B------:R-:W0:Y:S02]  /*aa40*/  F2I.FTZ.TRUNC.NTZ R3, R2 ;  /* 0x0000000200037305 */ /* 0x000e24000021f100 */
[----:B0-----:R-:W-:Y:S01]  /*aa50*/  STG.E.U16 [R16.64], R3 ;  /* 0x0000000310007986 */ /* 0x001fe2000c101524 */
[----:B------:R-:W-:Y:S05]  /*aa60*/  EXIT ;  /* 0x000000000000794d */ /* 0x000fea0003800000 */
.L_x_1658:
[----:B------:R-:W-:-:S13]  /*aa70*/  ISETP.GT.AND P0, PT, R6, 0x6, PT ;  /* 0x000000060600780c */ /* 0x000fda0003f04270 */
[----:B------:R-:W-:Y:S05]  /*aa80*/  @P0 BRA `(.L_x_1664) ;  /* 0x0000009000000947 */ /* 0x000fea0003800000 */
[----:B------:R-:W-:-:S13]  /*aa90*/  ISETP.NE.AND P0, PT, R6, 0x5, PT ;  /* 0x000000050600780c */ /* 0x000fda0003f05270 */
[----:B------:R-:W-:Y:S05]  /*aaa0*/  @!P0 BRA `(.L_x_1665) ;  /* 0x0000004000008947 */ /* 0x000fea0003800000 */
[----:B------:R-:W-:-:S13]  /*aab0*/  ISETP.NE.AND P0, PT, R6, 0x6, PT ;  /* 0x000000060600780c */ /* 0x000fda0003f05270 */
[----:B------:R-:W-:Y:S05]  /*aac0*/  @P0 BRA `(.L_x_1661) ;  /* 0x00000a5000000947 */ /* 0x000fea0003800000 */
[----:B------:R-:W-:Y:S01]  /*aad0*/  STG.E [R16.64], R2 ;  /* 0x0000000210007986 */ /* 0x000fe2000c101924 */
[----:B------:R-:W-:Y:S05]  /*aae0*/  EXIT ;  /* 0x000000000000794d */ /* 0x000fea0003800000 */
.L_x_1665:
[----:B------:R-:W-:-:S05]  /*aaf0*/  F2FP.PACK_AB R2, RZ, R2 ;  /* 0x00000002ff02723e */ /* 0x000fca00000000ff */
[----:B------:R-:W-:Y:S01]  /*ab00*/  STG.E.U16 [R16.64], R2 ;  /* 0x0000000210007986 */ /* 0x000fe2000c101524 */
[----:B------:R-:W-:Y:S05]  /*ab10*/  EXIT ;  /* 0x000000000000794d */ /* 0x000fea0003800000 */
.L_x_1664:
[----:B------:R-:W-:-:S13]  /*ab20*/  ISETP.NE.AND P0, PT, R6, 0x7, PT ;  /* 0x000000070600780c */ /* 0x000fda0003f05270 */
[----:B------:R-:W-:Y:S05]  /*ab30*/  @!P0 BRA `(.L_x_1666) ;  /* 0x000000b000008947 */ /* 0x000fea0003800000 */
[----:B------:R-:W-:-:S13]  /*ab40*/  ISETP.NE.AND P0, PT, R6, 0x8, PT ;  /* 0x000000080600780c */ /* 0x000fda0003f05270 */
[----:B------:R-:W-:Y:S05]  /*ab50*/  @!P0 BRA `(.L_x_1667) ;  /* 0x0000005000008947 */ /* 0x000fea0003800000 */
[----:B------:R-:W-:-:S13]  /*ab60*/  ISETP.NE.AND P0, PT, R6, 0x9, PT ;  /* 0x000000090600780c */ /* 0x000fda0003f05270 */
[----:B------:R-:W-:Y:S05]  /*ab70*/  @P0 BRA `(.L_x_1661) ;  /* 0x000009a000000947 */ /* 0x000fea0003800000 */
[----:B------:R-:W-:-:S05]  /*ab80*/  IMAD.MOV.U32 R3, RZ, RZ, RZ ;  /* 0x000000ffff037224 */ /* 0x000fca00078e00ff */
[----:B------:R-:W-:Y:S01]  /*ab90*/  STG.E.64 [R16.64], R2 ;  /* 0x0000000210007986 */ /* 0x000fe2000c101b24 */
[----:B------:R-:W-:Y:S05]  /*aba0*/  EXIT ;  /* 0x000000000000794d */ /* 0x000fea0003800000 */
.L_x_1667:
[----:B------:R-:W-:-:S04]  /*abb0*/  F2FP.PACK_AB R3, RZ, R2 ;  /* 0x00000002ff03723e */ /* 0x000fc800000000ff */
[----:B------:R-:W-:-:S05]  /*abc0*/  PRMT R3, R3, 0x5410, RZ ;  /* 0x0000541003037816 */ /* 0x000fca00000000ff */
[----:B------:R-:W-:Y:S01]  /*abd0*/  STG.E [R16.64], R3 ;  /* 0x0000000310007986 */ /* 0x000fe2000c101924 */
[----:B------:R-:W-:Y:S05]  /*abe0*/  EXIT ;  /* 0x000000000000794d */ /* 0x000fea0003800000 */
.L_x_1666:
[----:B------:R-:W-:-:S06]  /*abf0*/  FMUL.FTZ R2, R2, 1 ;  /* 0x3f80000002027820 */ /* 0x000fcc0000410000 */
[----:B------:R-:W0:Y:S02]  /*ac00*/  F2F.F64.F32 R2, R2 ;  /* 0x0000000200027310 */ /* 0x000e240000201800 */
[----:B0-----:R-:W-:Y:S01]  /*ac10*/  STG.E.64 [R16.64], R2 ;  /* 0x0000000210007986 */ /* 0x001fe2000c101b24 */
[----:B------:R-:W-:Y:S05]  /*ac20*/  EXIT ;  /* 0x000000000000794d */ /* 0x000fea0003800000 */
.L_x_1657:
        /* <DEDUP_REMOVED lines=10> */
[----:B------:R-:W-:Y:S01]  /*acd0*/  STG.E.U8 [R16.64], R3 ;  /* 0x0000000310007986 */ /* 0x000fe2000c101124 */
[----:B------:R-:W-:Y:S05]  /*ace0*/  EXIT ;  /* 0x000000000000794d */ /* 0x000fea0003800000 */
.L_x_1670:
[----:B------:R-:W-:Y:S01]  /*acf0*/  FMUL.FTZ R4, R2, 1 ;  /* 0x3f80000002047820 */ /* 0x000fe20000410000 */
[----:B------:R-:W-:-:S05]  /*ad00*/  CS2R R6, SRZ ;  /* 0x0000000000067805 */ /* 0x000fca000001ff00 */
[----:B------:R-:W0:Y:S02]  /*ad10*/  F2F.F64.F32 R4, R4 ;  /* 0x0000000400047310 */ /* 0x000e240000201800 */
[----:B0-----:R-:W-:Y:S01]  /*ad20*/  STG.E.128 [R16.64], R4 ;  /* 0x0000000410007986 */ /* 0x001fe2000c101d24 */
[----:B------:R-:W-:Y:S05]  /*ad30*/  EXIT ;  /* 0x000000000000794d */ /* 0x000fea0003800000 */
.L_x_1669:
        /* <DEDUP_REMOVED lines=20> */
.L_x_1674:
[----:B------:R-:W-:Y:S05]  /*ae80*/  BSYNC B0 ;  /* 0x0000000000007941 */ /* 0x000fea0003800000 */
.L_x_1673:
[----:B------:R-:W-:-:S05]  /*ae90*/  LOP3.LUT R5, R0, R5, RZ, 0xfc, !PT ;  /* 0x0000000500057212 */ /* 0x000fca00078efcff */
[----:B------:R-:W-:Y:S01]  /*aea0*/  STG.E.U8 [R16.64], R5 ;  /* 0x0000000510007986 */ /* 0x000fe2000c101124 */
[----:B------:R-:W-:Y:S05]  /*aeb0*/  EXIT ;  /* 0x000000000000794d */ /* 0x000fea0003800000 */
.L_x_1672:
        /* <DEDUP_REMOVED lines=12> */
.L_x_1676:
[----:B------:R-:W-:Y:S01]  /*af80*/  IMAD.MOV.U32 R0, RZ, RZ, 0x7f ;  /* 0x0000007fff007424 */ /* 0x000fe200078e00ff */
[----:B------:R-:W-:-:S04]  /*af90*/  ISETP.GT.U32.AND P0, PT, R4, 0x7f800000, PT ;  /* 0x7f8000000400780c */ /* 0x000fc80003f04070 */
[----:B------:R-:W-:-:S04]  /*afa0*/  SEL R0, R0, 0x7c, P0 ;  /* 0x0000007c00007807 */ /* 0x000fc80000000000 */
.L_x_1677:
[----:B------:R-:W-:Y:S05]  /*afb0*/  BSYNC B0 ;  /* 0x0000000000007941 */ /* 0x000fea0003800000 */
.L_x_1675:
[----:B------:R-:W-:-:S04]  /*afc0*/  LOP3.LUT R2, R2, 0x80000000, RZ, 0xc0, !PT ;  /* 0x8000000002027812 */ /* 0x000fc800078ec0ff */
[----:B------:R-:W-:-:S04]  /*afd0*/  SHF.R.U32.HI R3, RZ, 0x18, R2 ;  /* 0x00000018ff037819 */ /* 0x000fc80000011602 */
[----:B------:R-:W-:-:S05]  /*afe0*/  LOP3.LUT R3, R0, R3, RZ, 0xfc, !PT ;  /* 0x0000000300037212 */ /* 0x000fca00078efcff */
[----:B------:R-:W-:Y:S01]  /*aff0*/  STG.E.U8 [R16.64], R3 ;  /* 0x0000000310007986 */ /* 0x000fe2000c101124 */
[----:B------:R-:W-:Y:S05]  /*b000*/  EXIT ;  /* 0x000000000000794d */ /* 0x000fea0003800000 */
.L_x_1671:
[----:B------:R-:W-:-:S05]  /*b010*/  F2FP.BF16.PACK_AB R2, RZ, R2 ;  /* 0x00000002ff02723e */ /* 0x000fca00000010ff */
[----:B------:R-:W-:Y:S01]  /*b020*/  STG.E.U16 [R16.64], R2 ;  /* 0x0000000210007986 */ /* 0x000fe2000c101524 */
[----:B------:R-:W-:Y:S05]  /*b030*/  EXIT ;  /* 0x000000000000794d */ /* 0x000fea0003800000 */
.L_x_1668:
        /* <DEDUP_REMOVED lines=9> */
[----:B0-----:R-:W-:Y:S01]  /*b0d0*/  STG.E.U16 [R16.64], R3 ;  /* 0x0000000310007986 */ /* 0x001fe2000c101524 */
[----:B------:R-:W-:Y:S05]  /*b0e0*/  EXIT ;  /* 0x000000000000794d */ /* 0x000fea0003800000 */
.L_x_1680:
        /* <DEDUP_REMOVED lines=16> */
.L_x_1683:
[----:B------:R-:W-:-:S04]  /*b1f0*/  LOP3.LUT R2, R2, 0x80000000, RZ, 0xc0, !PT ;  /* 0x8000000002027812 */ /* 0x000fc800078ec0ff */
[----:B------:R-:W-:-:S04]  /*b200*/  SHF.R.U32.HI R3, RZ, 0x18, R2 ;  /* 0x00000018ff037819 */ /* 0x000fc80000011602 */
[----:B------:R-:W-:-:S04]  /*b210*/  LOP3.LUT R0, R0, R3, RZ, 0xfc, !PT ;  /* 0x0000000300007212 */ /* 0x000fc800078efcff */
[----:B------:R-:W-:Y:S02]  /*b220*/  PRMT R8, R0, 0x7610, R8 ;  /* 0x0000761000087816 */ /* 0x000fe40000000008 */
.L_x_1682:
[----:B------:R-:W-:Y:S05]  /*b230*/  BSYNC B0 ;  /* 0x0000000000007941 */ /* 0x000fea0003800000 */
.L_x_1681:
[----:B------:R-:W-:Y:S01]  /*b240*/  STG.E.U8 [R16.64], R8 ;  /* 0x0000000810007986 */ /* 0x000fe2000c101124 */
[----:B------:R-:W-:Y:S05]  /*b250*/  EXIT ;  /* 0x000000000000794d */ /* 0x000fea0003800000 */
.L_x_1679:
        /* <DEDUP_REMOVED lines=16> */
.L_x_1686:
[----:B------:R-:W-:-:S04]  /*b360*/  LOP3.LUT R2, R2, 0x80000000, RZ, 0xc0, !PT ;  /* 0x8000000002027812 */ /* 0x000fc800078ec0ff */
[----:B------:R-:W-:-:S04]  /*b370*/  SHF.R.U32.HI R3, RZ, 0x18, R2 ;  /* 0x00000018ff037819 */ /* 0x000fc80000011602 */
[----:B------:R-:W-:-:S04]  /*b380*/  LOP3.LUT R0, R0, R3, RZ, 0xfc, !PT ;  /* 0x0000000300007212 */ /* 0x000fc800078efcff */
[----:B------:R-:W-:Y:S02]  /*b390*/  PRMT R8, R0, 0x7610, R8 ;  /* 0x0000761000087816 */ /* 0x000fe40000000008 */
.L_x_1685:
[----:B------:R-:W-:Y:S05]  /*b3a0*/  BSYNC B0 ;  /* 0x0000000000007941 */ /* 0x000fea0003800000 */
.L_x_1684:
[----:B------:R-:W-:Y:S01]  /*b3b0*/  STG.E.U8 [R16.64], R8 ;  /* 0x0000000810007986 */ /* 0x000fe2000c101124 */
[----:B------:R-:W-:Y:S05]  /*b3c0*/  EXIT ;  /* 0x000000000000794d */ /* 0x000fea0003800000 */
.L_x_1678:
        /* <DEDUP_REMOVED lines=21> */
.L_x_1661:
        /* <DEDUP_REMOVED lines=20> */
.L_x_1688:
[----:B------:R-:W0:Y:S02]  /*b660*/  F2I.U64.TRUNC R2, R2 ;  /* 0x0000000200027311 */ /* 0x000e24000020d800 */
[----:B0-----:R-:W-:Y:S01]  /*b670*/  STG.E.64 [R16.64], R2 ;  /* 0x0000000210007986 */ /* 0x001fe2000c101b24 */
[----:B------:R-:W-:Y:S05]  /*b680*/  EXIT ;  /* 0x000000000000794d */ /* 0x000fea0003800000 */
.L_x_1687:
[----:B------:R-:W0:Y:S02]  /*b690*/  F2I.FTZ.U32.TRUNC.NTZ R3, R2 ;  /* 0x0000000200037305 */ /* 0x000e24000021f000 */
[----:B0-----:R-:W-:Y:S01]  /*b6a0*/  STG.E [R16.64], R3 ;  /* 0x0000000310007986 */ /* 0x001fe2000c101924 */
[----:B------:R-:W-:Y:S05]  /*b6b0*/  EXIT ;  /* 0x000000000000794d */ /* 0x000fea0003800000 */
.L_x_1689:
        /* <DEDUP_REMOVED lines=12> */
.L_x_3089:


//--------------------- .text._ZN2at6native27unrolled_elementwise_kernelIZZZNS0_17atanh_kernel_cudaERNS_18TensorIteratorBaseEENKUlvE0_clEvENKUlvE0_clEvEUlfE_St5arrayIPcLm2EELi4E23TrivialOffsetCalculatorILi1EjESB_NS0_6memory12LoadWithCastILi1EEENSC_13StoreWithCastILi1EEEEEviT_T0_T2_T3_T4_T5_ --------------------------
	.section	.text._ZN2at6native27unrolled_elementwise_kernelIZZZNS0_17atanh_kernel_cudaERNS_18TensorIteratorBaseEENKUlvE0_clEvENKUlvE0_clEvEUlfE_St5arrayIPcLm2EELi4E23TrivialOffsetCalculatorILi1EjESB_NS0_6memory12LoadWithCastILi1EEENSC_13StoreWithCastILi1EEEEEviT_T0_T2_T3_T4_T5_,"ax",@progbits
	.sectioninfo	@"SHI_REGISTERS=30"
	.align	128
        .global         _ZN2at6native27unrolled_elementwise_kernelIZZZNS0_17atanh_kernel_cudaERNS_18TensorIteratorBaseEENKUlvE0_clEvENKUlvE0_clEvEUlfE_St5arrayIPcLm2EELi4E23TrivialOffsetCalculatorILi1EjESB_NS0_6memory12LoadWithCastILi1EEENSC_13StoreWithCastILi1EEEEEviT_T0_T2_T3_T4_T5_
        .type           _ZN2at6native27unrolled_elementwise_kernelIZZZNS0_17atanh_kernel_cudaERNS_18TensorIteratorBaseEENKUlvE0_clEvENKUlvE0_clEvEUlfE_St5arrayIPcLm2EELi4E23TrivialOffsetCalculatorILi1EjESB_NS0_6memory12LoadWithCastILi1EEENSC_13StoreWithCastILi1EEEEEviT_T0_T2_T3_T4_T5_,@function
        .size           _ZN2at6native27unrolled_elementwise_kernelIZZZNS0_17atanh_kernel_cudaERNS_18TensorIteratorBaseEENKUlvE0_clEvENKUlvE0_clEvEUlfE_St5arrayIPcLm2EELi4E23TrivialOffsetCalculatorILi1EjESB_NS0_6memory12LoadWithCastILi1EEENSC_13StoreWithCastILi1EEEEEviT_T0_T2_T3_T4_T5_,(.L_x_3090 - _ZN2at6native27unrolled_elementwise_kernelIZZZNS0_17atanh_kernel_cudaERNS_18TensorIteratorBaseEENKUlvE0_clEvENKUlvE0_clEvEUlfE_St5arrayIPcLm2EELi4E23TrivialOffsetCalculatorILi1EjESB_NS0_6memory12LoadWithCastILi1EEENSC_13StoreWithCastILi1EEEEEviT_T0_T2_T3_T4_T5_)
        .other          _ZN2at6native27unrolled_elementwise_kernelIZZZNS0_17atanh_kernel_cudaERNS_18TensorIteratorBaseEENKUlvE0_clEvENKUlvE0_clEvEUlfE_St5arrayIPcLm2EELi4E23TrivialOffsetCalculatorILi1EjESB_NS0_6memory12LoadWithCastILi1EEENSC_13StoreWithCastILi1EEEEEviT_T0_T2_T3_T4_T5_,@"STO_CUDA_ENTRY STV_DEFAULT"
_ZN2at6native27unrolled_elementwise_kernelIZZZNS0_17atanh_kernel_cudaERNS_18TensorIteratorBaseEENKUlvE0_clEvENKUlvE0_clEvEUlfE_St5arrayIPcLm2EELi4E23TrivialOffsetCalculatorILi1EjESB_NS0_6memory12LoadWithCastILi1EEENSC_13StoreWithCastILi1EEEEEviT_T0_T2_T3_T4_T5_:
.text._ZN2at6native27unrolled_elementwise_kernelIZZZNS0_17atanh_kernel_cudaERNS_18TensorIteratorBaseEENKUlvE0_clEvENKUlvE0_clEvEUlfE_St5arrayIPcLm2EELi4E23TrivialOffsetCalculatorILi1EjESB_NS0_6memory12LoadWithCastILi1EEENSC_13StoreWithCastILi1EEEEEviT_T0_T2_T3_T4_T5_:
[----:B------:R-:W-:Y:S02]  /*0000*/  IMAD.MOV.U32 R1, RZ, RZ, c[0x0][0x28] ;  /* 0x00000a00ff017624 */ /* 0x000fe400078e00ff */
[----:B------:R-:W0:Y:S01]  /*0010*/  S2R R2, SR_CTAID.X ;  /* 0x0000000000027919 */ /* 0x000e220000002500 */
[----:B------:R-:W-:Y:S01]  /*0020*/  IMAD.MOV.U32 R3, RZ, RZ, -0x200 ;  /* 0xfffffe00ff037424 */ /* 0x000fe200078e00ff */
[----:B------:R-:W1:Y:S01]  /*0030*/  LDC.U8 R24, c[0x0][0x17c] ;  /* 0x00005f00ff187b82 */ /* 0x000e620000000000 */
[----:B------:R-:W-:Y:S01]  /*0040*/  ULDC.64 UR36, c[0x0][0x118] ;  /* 0x0000460000247ab9 */ /* 0x000fe20000000a00 */
[----:B------:R-:W2:Y:S01]  /*0050*/  S2R R25, SR_TID.X ;  /* 0x0000000000197919 */ /* 0x000ea20000002100 */
[----:B------:R-:W-:Y:S01]  /*0060*/  BSSY B7, `(.L_x_1690) ;  /* 0x00000e9000077945 */ /* 0x000fe20003800000 */
[----:B------:R-:W-:Y:S01]  /*0070*/  CS2R R22, SRZ ;  /* 0x0000000000167805 */ /* 0x000fe2000001ff00 */
[----:B0-----:R-:W-:-:S05]  /*0080*/  IMAD R16, R2, R3, c[0x0][0x160] ;  /* 0x0000580002107624 */ /* 0x001fca00078e0203 */
[----:B--2---:R-:W-:-:S13]  /*0090*/  ISETP.GE.AND P0, PT, R25, R16, PT ;  /* 0x000000101900720c */ /* 0x004fda0003f06270 */
[----:B------:R-:W-:Y:S05]  /*00a0*/  @P0 BRA `(.L_x_1691) ;  /* 0x00000e4000000947 */ /* 0x000fea0003800000 */
[----:B-1----:R-:W-:Y:S01]  /*00b0*/  PRMT R0, R24, 0x9910, RZ ;  /* 0x0000991018007816 */ /* 0x002fe200000000ff */
[----:B------:R-:W-:Y:S01]  /*00c0*/  IMAD R25, R2, 0x200, R25 ;  /* 0x0000020002197824 */ /* 0x000fe200078e0219 */
[----:B------:R-:W-:Y:S02]  /*00d0*/  BSSY B6, `(.L_x_1692) ;  /* 0x00000df000067945 */ /* 0x000fe40003800000 */
        /* <DEDUP_REMOVED lines=14> */
[----:B--2---:R0:W1:Y:S01]  /*01c0*/  I2F.S16 R23, R4 ;  /* 0x0000000400177306 */ /* 0x0040620000101400 */
[----:B------:R-:W-:Y:S05]  /*01d0*/  BRA `(.L_x_1698) ;  /* 0x00000ce000007947 */ /* 0x000fea0003800000 */
.L_x_1696:
[----:B------:R-:W2:Y:S02]  /*01e0*/  LDG.E.U8 R4, [R4.64] ;  /* 0x0000002404047981 */ /* 0x000ea4000c1e1100 */
[----:B--2---:R0:W1:Y:S01]  /*01f0*/  I2F.U16 R23, R4 ;  /* 0x0000000400177306 */ /* 0x0040620000101000 */
[----:B------:R-:W-:Y:S05]  /*0200*/  BRA `(.L_x_1698) ;  /* 0x00000cb000007947 */ /* 0x000fea0003800000 */
.L_x_1695:
        /* <DEDUP_REMOVED lines=9> */
.L_x_1700:
[----:B------:R-:W2:Y:S02]  /*02a0*/  LDG.E R4, [R4.64] ;  /* 0x0000002404047981 */ /* 0x000ea4000c1e1900 */
[----:B--2---:R0:W1:Y:S01]  /*02b0*/  I2F R23, R4 ;  /* 0x0000000400177306 */ /* 0x0040620000201400 */
[----:B------:R-:W-:Y:S05]  /*02c0*/  BRA `(.L_x_1698) ;  /* 0x00000bf000007947 */ /* 0x000fea0003800000 */
.L_x_1699:
[----:B------:R-:W2:Y:S02]  /*02d0*/  LDG.E.U16 R4, [R4.64] ;  /* 0x0000002404047981 */ /* 0x000ea4000c1e1500 */
[----:B--2---:R0:W1:Y:S01]  /*02e0*/  I2F.S16 R23, R4 ;  /* 0x0000000400177306 */ /* 0x0040620000101400 */
[----:B------:R-:W-:Y:S05]  /*02f0*/  BRA `(.L_x_1698) ;  /* 0x00000bc000007947 */ /* 0x000fea0003800000 */
.L_x_1694:
        /* <DEDUP_REMOVED lines=8> */
.L_x_1702:
[----:B------:R-:W2:Y:S02]  /*0380*/  LDG.E.U16 R4, [R4.64] ;  /* 0x0000002404047981 */ /* 0x000ea4000c1e1500 */
[----:B--2---:R-:W-:Y:S01]  /*0390*/  HADD2.F32 R23, -RZ, R4.H0_H0 ;  /* 0x20000004ff177230 */ /* 0x004fe20000004100 */
[----:B------:R-:W-:Y:S05]  /*03a0*/  BRA `(.L_x_1698) ;  /* 0x00000b1000007947 */ /* 0x000fea0003800000 */
.L_x_1701:
        /* <DEDUP_REMOVED lines=8> */
.L_x_1704:
[----:B------:R-:W2:Y:S02]  /*0430*/  LDG.E.U16 R4, [R4.64] ;  /* 0x0000002404047981 */ /* 0x000ea4000c1e1500 */
[----:B--2---:R-:W-:Y:S01]  /*0440*/  HADD2.F32 R23, -RZ, R4.H0_H0 ;  /* 0x20000004ff177230 */ /* 0x004fe20000004100 */
[----:B------:R-:W-:Y:S05]  /*0450*/  BRA `(.L_x_1698) ;  /* 0x00000a6000007947 */ /* 0x000fea0003800000 */
.L_x_1703:
[----:B------:R-:W2:Y:S02]  /*0460*/  LDG.E.64 R4, [R4.64] ;  /* 0x0000002404047981 */ /* 0x000ea4000c1e1b00 */
[----:B--2---:R-:W0:Y:S01]  /*0470*/  F2F.F32.F64 R23, R4 ;  /* 0x0000000400177310 */ /* 0x004e220000301000 */
[----:B------:R-:W0:-:S14]  /*0480*/  DSETP.GEU.AND P0, PT, |R4|, c[0x2][0x0], PT ;  /* 0x008000000400762a */ /* 0x000e1c0003f0e200 */
[----:B0-----:R-:W-:Y:S01]  /*0490*/  @!P0 FMUL R23, R23, 1.175494350822287508e-38 ;  /* 0x0080000017178820 */ /* 0x001fe20000400000 */
[----:B------:R-:W-:Y:S05]  /*04a0*/  BRA `(.L_x_1698) ;  /* 0x00000a1000007947 */ /* 0x000fea0003800000 */
.L_x_1693:
        /* <DEDUP_REMOVED lines=12> */
.L_x_1707:
[----:B------:R-:W2:Y:S02]  /*0570*/  LDG.E.64 R4, [R4.64] ;  /* 0x0000002404047981 */ /* 0x000ea4000c1e1b00 */
[----:B--2---:R-:W0:Y:S01]  /*0580*/  F2F.F32.F64 R23, R4 ;  /* 0x0000000400177310 */ /* 0x004e220000301000 */
[----:B------:R-:W0:-:S14]  /*0590*/  DSETP.GEU.AND P0, PT, |R4|, c[0x2][0x0], PT ;  /* 0x008000000400762a */ /* 0x000e1c0003f0e200 */
[----:B0-----:R-:W-:Y:S01]  /*05a0*/  @!P0 FMUL R23, R23, 1.175494350822287508e-38 ;  /* 0x0080000017178820 */ /* 0x001fe20000400000 */
[----:B------:R-:W-:Y:S05]  /*05b0*/  BRA `(.L_x_1698) ;  /* 0x0000090000007947 */ /* 0x000fea0003800000 */
.L_x_1706:
        /* <DEDUP_REMOVED lines=11> */
[----:B------:R-:W-:-:S04]  /*0670*/  IADD3 R6, R0, 0x1000000, RZ ;  /* 0x0100000000067810 */ /* 0x000fc80007ffe0ff */
[----:B------:R-:W-:Y:S02]  /*0680*/  SHF.R.S32.HI R6, RZ, 0x8, R6 ;  /* 0x00000008ff067819 */ /* 0x000fe40000011406 */
[----:B0-----:R-:W-:-:S04]  /*0690*/  IADD3 R3, -R3, 0x1f, RZ ;  /* 0x0000001f03037810 */ /* 0x001fc80007ffe1ff */
[C---:B------:R-:W-:Y:S02]  /*06a0*/  ISETP.GT.U32.AND P0, PT, R3.reuse, 0x4, PT ;  /* 0x000000040300780c */ /* 0x040fe40003f04070 */
[----:B------:R-:W-:-:S04]  /*06b0*/  IADD3 R3, R3, -0x4, RZ ;  /* 0xfffffffc03037810 */ /* 0x000fc80007ffe0ff */
[----:B------:R-:W-:-:S04]  /*06c0*/  SEL R3, R3, RZ, P0 ;  /* 0x000000ff03037207 */ /* 0x000fc80000000000 */
[C---:B------:R-:W-:Y:S01]  /*06d0*/  SHF.L.U32 R4, R0.reuse, R3, RZ ;  /* 0x0000000300047219 */ /* 0x040fe200000006ff */
[----:B------:R-:W-:Y:S01]  /*06e0*/  IMAD R7, R3, R8, 0x3c000000 ;  /* 0x3c00000003077424 */ /* 0x000fe200078e0208 */
[----:B------:R-:W-:-:S04]  /*06f0*/  IADD3 R3, R0, -0x1, RZ ;  /* 0xffffffff00037810 */ /* 0x000fc80007ffe0ff */
[----:B------:R-:W-:Y:S02]  /*0700*/  LEA.HI R7, R4, R7, RZ, 0x1c ;  /* 0x0000000704077211 */ /* 0x000fe400078fe0ff */
[----:B------:R-:W-:Y:S02]  /*0710*/  SHF.R.S32.HI R3, RZ, 0x1f, R3 ;  /* 0x0000001fff037819 */ /* 0x000fe40000011403 */
[----:B------:R-:W-:-:S04]  /*0720*/  LOP3.LUT R6, R7, 0x7f800000, R6, 0xf8, !PT ;  /* 0x7f80000007067812 */ /* 0x000fc800078ef806 */
[----:B------:R-:W-:-:S04]  /*0730*/  LOP3.LUT R6, R6, R3, RZ, 0x30, !PT ;  /* 0x0000000306067212 */ /* 0x000fc800078e30ff */
[----:B------:R-:W-:Y:S01]  /*0740*/  LOP3.LUT R23, R6, 0x80000000, R23, 0xf8, !PT ;  /* 0x8000000006177812 */ /* 0x000fe200078ef817 */
[----:B------:R-:W-:Y:S05]  /*0750*/  BRA `(.L_x_1698) ;  /* 0x0000076000007947 */ /* 0x000fea0003800000 */
.L_x_1709:
[----:B------:R-:W2:Y:S02]  /*0760*/  LDG.E.U8 R4, [R4.64] ;  /* 0x0000002404047981 */ /* 0x000ea4000c1e1100 */
[----:B--2---:R-:W-:-:S05]  /*0770*/  IMAD.SHL.U32 R0, R4, 0x2000000, RZ ;  /* 0x0200000004007824 */ /* 0x004fca00078e00ff */
[----:B------:R-:W-:-:S13]  /*0780*/  ISETP.GE.U32.AND P0, PT, R0, 0x8000000, PT ;  /* 0x080000000000780c */ /* 0x000fda0003f06070 */
[C---:B------:R-:W-:Y:S02]  /*0790*/  @P0 IMAD.SHL.U32 R3, R4.reuse, 0x200000, RZ ;  /* 0x0020000004030824 */ /* 0x040fe400078e00ff */
[----:B------:R-:W-:-:S03]  /*07a0*/  @!P0 IMAD.SHL.U32 R0, R4, 0x100, RZ ;  /* 0x0000010004008824 */ /* 0x000fc600078e00ff */
[----:B------:R-:W-:Y:S02]  /*07b0*/  @P0 LOP3.LUT R3, R3, 0xfe00000, RZ, 0xc0, !PT ;  /* 0x0fe0000003030812 */ /* 0x000fe400078ec0ff */
[----:B------:R-:W-:Y:S02]  /*07c0*/  @!P0 LOP3.LUT R0, R0, 0x7f00, RZ, 0xc0, !PT ;  /* 0x00007f0000008812 */ /* 0x000fe400078ec0ff */
[----:B------:R-:W-:Y:S02]  /*07d0*/  @P0 LOP3.LUT R3, R3, 0x70000000, RZ, 0xfc, !PT ;  /* 0x7000000003030812 */ /* 0x000fe400078efcff */
[----:B------:R-:W-:-:S03]  /*07e0*/  @!P0 LOP3.LUT R0, R0, 0x3f000000, RZ, 0xfc, !PT ;  /* 0x3f00000000008812 */ /* 0x000fc600078efcff */
[----:B------:R-:W-:Y:S02]  /*07f0*/  @P0 FMUL.FTZ R23, R3, 1.9259299443872358531e-34 ;  /* 0x0780000003170820 */ /* 0x000fe40000410000 */
[----:B------:R-:W-:Y:S02]  /*0800*/  @!P0 FADD.FTZ R23, R0, -0.5 ;  /* 0xbf00000000178421 */ /* 0x000fe40000010000 */
[----:B------:R-:W-:-:S05]  /*0810*/  IMAD.SHL.U32 R0, R4, 0x1000000, RZ ;  /* 0x0100000004007824 */ /* 0x000fca00078e00ff */
[----:B------:R-:W-:Y:S01]  /*0820*/  LOP3.LUT R23, R23, 0x80000000, R0, 0xf8, !PT ;  /* 0x8000000017177812 */ /* 0x000fe200078ef800 */
[----:B------:R-:W-:Y:S05]  /*0830*/  BRA `(.L_x_1698) ;  /* 0x0000068000007947 */ /* 0x000fea0003800000 */
.L_x_1708:
[----:B------:R-:W2:Y:S02]  /*0840*/  LDG.E.U16 R4, [R4.64] ;  /* 0x0000002404047981 */ /* 0x000ea4000c1e1500 */
[----:B--2---:R-:W-:Y:S01]  /*0850*/  PRMT R23, RZ, 0x5410, R4 ;  /* 0x00005410ff177816 */ /* 0x004fe20000000004 */
[----:B------:R-:W-:Y:S05]  /*0860*/  BRA `(.L_x_1698) ;  /* 0x0000065000007947 */ /* 0x000fea0003800000 */
.L_x_1705:
        /* <DEDUP_REMOVED lines=9> */
[----:B--2---:R0:W1:Y:S01]  /*0900*/  I2F.U16 R23, R4 ;  /* 0x0000000400177306 */ /* 0x0040620000101000 */
[----:B------:R-:W-:Y:S05]  /*0910*/  BRA `(.L_x_1698) ;  /* 0x000005a000007947 */ /* 0x000fea0003800000 */
.L_x_1712:
        /* <DEDUP_REMOVED lines=20> */
.L_x_1714:
[----:B------:R-:W-:Y:S05]  /*0a60*/  BSYNC B0 ;  /* 0x0000000000007941 */ /* 0x000fea0003800000 */
.L_x_1713:
[----:B------:R-:W-:Y:S01]  /*0a70*/  IMAD.SHL.U32 R3, R3, 0x100000, RZ ;  /* 0x0010000003037824 */ /* 0x000fe200078e00ff */
[----:B------:R-:W-:-:S04]  /*0a80*/  LEA R0, R0, 0x3b800000, 0x17 ;  /* 0x3b80000000007811 */ /* 0x000fc800078eb8ff */
[----:B------:R-:W-:Y:S01]  /*0a90*/  LOP3.LUT R23, R0, R3, R23, 0xfe, !PT ;  /* 0x0000000300177212 */ /* 0x000fe200078efe17 */
[----:B------:R-:W-:Y:S05]  /*0aa0*/  BRA `(.L_x_1698) ;  /* 0x0000041000007947 */ /* 0x000fea0003800000 */
.L_x_1711:
        /* <DEDUP_REMOVED lines=20> */
.L_x_1716:
[----:B------:R-:W-:Y:S05]  /*0bf0*/  BSYNC B0 ;  /* 0x0000000000007941 */ /* 0x000fea0003800000 */
.L_x_1715:
[----:B------:R-:W-:Y:S01]  /*0c00*/  IMAD.SHL.U32 R3, R3, 0x200000, RZ ;  /* 0x0020000003037824 */ /* 0x000fe200078e00ff */
[----:B------:R-:W-:-:S04]  /*0c10*/  LEA R0, R0, 0x37800000, 0x17 ;  /* 0x3780000000007811 */ /* 0x000fc800078eb8ff */
[----:B------:R-:W-:Y:S01]  /*0c20*/  LOP3.LUT R23, R0, R3, R23, 0xfe, !PT ;  /* 0x0000000300177212 */ /* 0x000fe200078efe17 */
[----:B------:R-:W-:Y:S05]  /*0c30*/  BRA `(.L_x_1698) ;  /* 0x0000028000007947 */ /* 0x000fea0003800000 */
.L_x_1710:
        /* <DEDUP_REMOVED lines=14> */
.L_x_1697:
        /* <DEDUP_REMOVED lines=21> */
.L_x_1718:
[----:B------:R-:W2:Y:S02]  /*0e70*/  LDG.E.64 R4, [R4.64] ;  /* 0x0000002404047981 */ /* 0x000ea4000c1e1b00 */
[----:B--2---:R0:W1:Y:S01]  /*0e80*/  I2F.U64 R23, R4 ;  /* 0x0000000400177312 */ /* 0x0040620000301000 */
[----:B------:R-:W-:Y:S05]  /*0e90*/  BRA `(.L_x_1698) ;  /* 0x0000002000007947 */ /* 0x000fea0003800000 */
.L_x_1717:
[----:B------:R-:W2:Y:S02]  /*0ea0*/  LDG.E R4, [R4.64] ;  /* 0x0000002404047981 */ /* 0x000ea4000c1e1900 */
[----:B--2---:R0:W1:Y:S02]  /*0eb0*/  I2F.U32 R23, R4 ;  /* 0x0000000400177306 */ /* 0x0040640000201000 */
.L_x_1698:
[----:B------:R-:W-:Y:S05]  /*0ec0*/  BSYNC B6 ;  /* 0x0000000000067941 */ /* 0x000fea0003800000 */
.L_x_1692:
[----:B------:R-:W2:Y:S02]  /*0ed0*/  S2R R25, SR_TID.X ;  /* 0x0000000000197919 */ /* 0x000ea40000002100 */
[----:B--2---:R-:W-:Y:S02]  /*0ee0*/  IADD3 R25, R25, 0x80, RZ ;  /* 0x0000008019197810 */ /* 0x004fe40007ffe0ff */
.L_x_1691:
[----:B-1----:R-:W-:Y:S05]  /*0ef0*/  BSYNC B7 ;  /* 0x0000000000077941 */ /* 0x002fea0003800000 */
.L_x_1690:
[----:B------:R-:W-:Y:S01]  /*0f00*/  ISETP.GE.AND P0, PT, R25, R16, PT ;  /* 0x000000101900720c */ /* 0x000fe20003f06270 */
[----:B------:R-:W-:-:S12]  /*0f10*/  BSSY B7, `(.L_x_1719) ;  /* 0x00000e5000077945 */ /* 0x000fd80003800000 */
[----:B------:R-:W-:Y:S05]  /*0f20*/  @P0 BRA `(.L_x_1720) ;  /* 0x00000e3000000947 */ /* 0x000fea0003800000 */
[----:B------:R-:W-:Y:S01]  /*0f30*/  IMAD R0, R2, 0x200, R25 ;  /* 0x0000020002007824 */ /* 0x000fe200078e0219 */
[----:B------:R-:W-:Y:S01]  /*0f40*/  PRMT R3, R24, 0x9910, RZ ;  /* 0x0000991018037816 */ /* 0x000fe200000000ff */
[----:B------:R-:W-:Y:S02]  /*0f50*/  BSSY B6, `(.L_x_1721) ;  /* 0x00000df000067945 */ /* 0x000fe40003800000 */
[----:B0-----:R-:W-:Y:S02]  /*0f60*/  IMAD R4, R0, c[0x0][0x180], RZ ;  /* 0x0000600000047a24 */ /* 0x001fe400078e02ff */
        /* <DEDUP_REMOVED lines=16> */
.L_x_1725:
[----:B------:R-:W2:Y:S02]  /*1070*/  LDG.E.U8 R4, [R4.64] ;  /* 0x0000002404047981 */ /* 0x000ea4000c1e1100 */
[----:B--2---:R0:W1:Y:S01]  /*1080*/  I2F.U16 R22, R4 ;  /* 0x0000000400167306 */ /* 0x0040620000101000 */
[----:B------:R-:W-:Y:S05]  /*1090*/  BRA `(.L_x_1727) ;  /* 0x00000ca000007947 */ /* 0x000fea0003800000 */
.L_x_1724:
        /* <DEDUP_REMOVED lines=9> */
.L_x_1729:
[----:B------:R-:W2:Y:S02]  /*1130*/  LDG.E R4, [R4.64] ;  /* 0x0000002404047981 */ /* 0x000ea4000c1e1900 */
[----:B--2---:R0:W1:Y:S01]  /*1140*/  I2F R22, R4 ;  /* 0x0000000400167306 */ /* 0x0040620000201400 */
[----:B------:R-:W-:Y:S05]  /*1150*/  BRA `(.L_x_1727) ;  /* 0x00000be000007947 */ /* 0x000fea0003800000 */
.L_x_1728:
[----:B------:R-:W2:Y:S02]  /*1160*/  LDG.E.U16 R4, [R4.64] ;  /* 0x0000002404047981 */ /* 0x000ea4000c1e1500 */
[----:B--2---:R0:W1:Y:S01]  /*1170*/  I2F.S16 R22, R4 ;  /* 0x0000000400167306 */ /* 0x0040620000101400 */
[----:B------:R-:W-:Y:S05]  /*1180*/  BRA `(.L_x_1727) ;  /* 0x00000bb000007947 */ /* 0x000fea0003800000 */
.L_x_1723:
        /* <DEDUP_REMOVED lines=8> */
.L_x_1731:
[----:B------:R-:W2:Y:S02]  /*1210*/  LDG.E.U16 R4, [R4.64] ;  /* 0x0000002404047981 */ /* 0x000ea4000c1e1500 */
[----:B--2---:R-:W-:Y:S01]  /*1220*/  HADD2.F32 R22, -RZ, R4.H0_H0 ;  /* 0x20000004ff167230 */ /* 0x004fe20000004100 */
[----:B------:R-:W-:Y:S05]  /*1230*/  BRA `(.L_x_1727) ;  /* 0x00000b0000007947 */ /* 0x000fea0003800000 */
.L_x_1730:
        /* <DEDUP_REMOVED lines=8> */
.L_x_1733:
[----:B------:R-:W2:Y:S02]  /*12c0*/  LDG.E.U16 R4, [R4.64] ;  /* 0x0000002404047981 */ /* 0x000ea4000c1e1500 */
[----:B--2---:R-:W-:Y:S01]  /*12d0*/  HADD2.F32 R22, -RZ, R4.H0_H0 ;  /* 0x20000004ff167230 */ /* 0x004fe20000004100 */
[----:B------:R-:W-:Y:S05]  /*12e0*/  BRA `(.L_x_1727) ;  /* 0x00000a5000007947 */ /* 0x000fea0003800000 */
.L_x_1732:
[----:B------:R-:W2:Y:S02]  /*12f0*/  LDG.E.64 R4, [R4.64] ;  /* 0x0000002404047981 */ /* 0x000ea4000c1e1b00 */
[----:B--2---:R-:W0:Y:S01]  /*1300*/  F2F.F32.F64 R22, R4 ;  /* 0x0000000400167310 */ /* 0x004e220000301000 */
[----:B------:R-:W0:-:S14]  /*1310*/  DSETP.GEU.AND P0, PT, |R4|, c[0x2][0x0], PT ;  /* 0x008000000400762a */ /* 0x000e1c0003f0e200 */
[----:B0-----:R-:W-:Y:S01]  /*1320*/  @!P0 FMUL R22, R22, 1.175494350822287508e-38 ;  /* 0x0080000016168820 */ /* 0x001fe20000400000 */
[----:B------:R-:W-:Y:S05]  /*1330*/  BRA `(.L_x_1727) ;  /* 0x00000a0000007947 */ /* 0x000fea0003800000 */
.L_x_1722:
        /* <DEDUP_REMOVED lines=12> */
.L_x_1736:
[----:B------:R-:W2:Y:S02]  /*1400*/  LDG.E.64 R4, [R4.64] ;  /* 0x0000002404047981 */ /* 0x000ea4000c1e1b00 */
[----:B--2---:R-:W0:Y:S01]  /*1410*/  F2F.F32.F64 R22, R4 ;  /* 0x0000000400167310 */ /* 0x004e220000301000 */
[----:B------:R-:W0:-:S14]  /*1420*/  DSETP.GEU.AND P0, PT, |R4|, c[0x2][0x0], PT ;  /* 0x008000000400762a */ /* 0x000e1c0003f0e200 */
[----:B0-----:R-:W-:Y:S01]  /*1430*/  @!P0 FMUL R22, R22, 1.175494350822287508e-38 ;  /* 0x0080000016168820 */ /* 0x001fe20000400000 */
[----:B------:R-:W-:Y:S05]  /*1440*/  BRA `(.L_x_1727) ;  /* 0x000008f000007947 */ /* 0x000fea0003800000 */
.L_x_1735:
        /* <DEDUP_REMOVED lines=26> */
.L_x_1738:
[----:B------:R-:W2:Y:S02]  /*15f0*/  LDG.E.U8 R4, [R4.64] ;  /* 0x0000002404047981 */ /* 0x000ea4000c1e1100 */
[----:B--2---:R-:W-:-:S05]  /*1600*/  IMAD.SHL.U32 R0, R4, 0x2000000, RZ ;  /* 0x0200000004007824 */ /* 0x004fca00078e00ff */
[----:B------:R-:W-:-:S13]  /*1610*/  ISETP.GE.U32.AND P0, PT, R0, 0x8000000, PT ;  /* 0x080000000000780c */ /* 0x000fda0003f06070 */
[C---:B------:R-:W-:Y:S02]  /*1620*/  @!P0 IMAD.SHL.U32 R0, R4.reuse, 0x100, RZ ;  /* 0x0000010004008824 */ /* 0x040fe400078e00ff */
[----:B------:R-:W-:-:S03]  /*1630*/  @P0 IMAD.SHL.U32 R3, R4, 0x200000, RZ ;  /* 0x0020000004030824 */ /* 0x000fc600078e00ff */
        /* <DEDUP_REMOVED lines=8> */
.L_x_1737:
[----:B------:R-:W2:Y:S02]  /*16c0*/  LDG.E.U16 R4, [R4.64] ;  /* 0x0000002404047981 */ /* 0x000ea4000c1e1500 */
[----:B--2---:R-:W-:Y:S01]  /*16d0*/  PRMT R22, RZ, 0x5410, R4 ;  /* 0x00005410ff167816 */ /* 0x004fe20000000004 */
[----:B------:R-:W-:Y:S05]  /*16e0*/  BRA `(.L_x_1727) ;  /* 0x0000065000007947 */ /* 0x000fea0003800000 */
.L_x_1734:
        /* <DEDUP_REMOVED lines=11> */
.L_x_1741:
        /* <DEDUP_REMOVED lines=20> */
.L_x_1743:
[----:B------:R-:W-:Y:S05]  /*18e0*/  BSYNC B0 ;  /* 0x0000000000007941 */ /* 0x000fea0003800000 */
.L_x_1742:
[----:B------:R-:W-:Y:S01]  /*18f0*/  IMAD.SHL.U32 R3, R3, 0x100000, RZ ;  /* 0x0010000003037824 */ /* 0x000fe200078e00ff */
[----:B------:R-:W-:-:S04]  /*1900*/  LEA R5, R0, 0x3b800000, 0x17 ;  /* 0x3b80000000057811 */ /* 0x000fc800078eb8ff */
[----:B------:R-:W-:Y:S01]  /*1910*/  LOP3.LUT R22, R5, R3, R22, 0xfe, !PT ;  /* 0x0000000305167212 */ /* 0x000fe200078efe16 */
[----:B------:R-:W-:Y:S05]  /*1920*/  BRA `(.L_x_1727) ;  /* 0x0000041000007947 */ /* 0x000fea0003800000 */
.L_x_1740:
        /* <DEDUP_REMOVED lines=20> */
.L_x_1745:
[----:B------:R-:W-:Y:S05]  /*1a70*/  BSYNC B0 ;  /* 0x0000000000007941 */ /* 0x000fea0003800000 */
.L_x_1744:
[----:B------:R-:W-:Y:S01]  /*1a80*/  IMAD.SHL.U32 R3, R3, 0x200000, RZ ;  /* 0x0020000003037824 */ /* 0x000fe200078e00ff */
[----:B------:R-:W-:-:S04]  /*1a90*/  LEA R5, R0, 0x37800000, 0x17 ;  /* 0x3780000000057811 */ /* 0x000fc800078eb8ff */
[----:B------:R-:W-:Y:S01]  /*1aa0*/  LOP3.LUT R22, R5, R3, R22, 0xfe, !PT ;  /* 0x0000000305167212 */ /* 0x000fe200078efe16 */
[----:B------:R-:W-:Y:S05]  /*1ab0*/  BRA `(.L_x_1727) ;  /* 0x0000028000007947 */ /* 0x000fea0003800000 */
.L_x_1739:
        /* <DEDUP_REMOVED lines=14> */
.L_x_1726:
        /* <DEDUP_REMOVED lines=18> */
[----:B0----5:R-:W-:Y:S05]  /*1cc0*/  CALL.ABS.NOINC R14 ;  /* 0x000000000e007343 */ /* 0x021fea0003c00000 */
[----:B------:R-:W-:Y:S01]  /*1cd0*/  IMAD.MOV.U32 R22, RZ, RZ, RZ ;  /* 0x000000ffff167224 */ /* 0x000fe200078e00ff */
[----:B------:R-:W-:Y:S05]  /*1ce0*/  BRA `(.L_x_1727) ;  /* 0x0000005000007947 */ /* 0x000fea0003800000 */
.L_x_1747:
[----:B------:R-:W2:Y:S02]  /*1cf0*/  LDG.E.64 R4, [R4.64] ;  /* 0x0000002404047981 */ /* 0x000ea4000c1e1b00 */
[----:B--2---:R0:W1:Y:S01]  /*1d00*/  I2F.U64 R22, R4 ;  /* 0x0000000400167312 */ /* 0x0040620000301000 */
[----:B------:R-:W-:Y:S05]  /*1d10*/  BRA `(.L_x_1727) ;  /* 0x0000002000007947 */ /* 0x000fea0003800000 */
.L_x_1746:
[----:B------:R-:W2:Y:S02]  /*1d20*/  LDG.E R4, [R4.64] ;  /* 0x0000002404047981 */ /* 0x000ea4000c1e1900 */
[----:B--2---:R0:W1:Y:S02]  /*1d30*/  I2F.U32 R22, R4 ;  /* 0x0000000400167306 */ /* 0x0040640000201000 */
.L_x_1727:
[----:B------:R-:W-:Y:S05]  /*1d40*/  BSYNC B6 ;  /* 0x0000000000067941 */ /* 0x000fea0003800000 */
.L_x_1721:
[----:B------:R-:W-:Y:S02]  /*1d50*/  IADD3 R25, R25, 0x80, RZ ;  /* 0x0000008019197810 */ /* 0x000fe40007ffe0ff */
.L_x_1720:
[----:B------:R-:W-:Y:S05]  /*1d60*/  BSYNC B7 ;  /* 0x0000000000077941 */ /* 0x000fea0003800000 */
.L_x_1719:
[----:B------:R-:W-:Y:S01]  /*1d70*/  ISETP.GE.AND P0, PT, R25, R16, PT ;  /* 0x000000101900720c */ /* 0x000fe20003f06270 */
[----:B------:R-:W-:Y:S01]  /*1d80*/  BSSY B7, `(.L_x_1748) ;  /* 0x00000e7000077945 */ /* 0x000fe20003800000 */
[----:B------:R-:W-:Y:S02]  /*1d90*/  IMAD.MOV.U32 R17, RZ, RZ, RZ ;  /* 0x000000ffff117224 */ /* 0x000fe400078e00ff */
[----:B------:R-:W-:-:S09]  /*1da0*/  IMAD.MOV.U32 R26, RZ, RZ, RZ ;  /* 0x000000ffff1a7224 */ /* 0x000fd200078e00ff */
        /* <DEDUP_REMOVED lines=19> */
[----:B--2---:R0:W2:Y:S01]  /*1ee0*/  I2F.S16 R26, R4 ;  /* 0x00000004001a7306 */ /* 0x0040a20000101400 */
[----:B------:R-:W-:Y:S05]  /*1ef0*/  BRA `(.L_x_1756) ;  /* 0x00000cd000007947 */ /* 0x000fea0003800000 */
.L_x_1754:
[----:B------:R-:W2:Y:S02]  /*1f00*/  LDG.E.U8 R4, [R4.64] ;  /* 0x0000002404047981 */ /* 0x000ea4000c1e1100 */
[----:B--2---:R0:W2:Y:S01]  /*1f10*/  I2F.U16 R26, R4 ;  /* 0x00000004001a7306 */ /* 0x0040a20000101000 */
[----:B------:R-:W-:Y:S05]  /*1f20*/  BRA `(.L_x_1756) ;  /* 0x00000ca000007947 */ /* 0x000fea0003800000 */
.L_x_1753:
[----:B------:R-:W-:-:S13]  /*1f30*/  ISETP.NE.AND P0, PT, R0, 0x2, PT ;  /* 0x000000020000780c */ /* 0x000fda0003f05270 */
[----:B------:R-:W-:Y:S05]  /*1f40*/  @!P0 BRA `(.L_x_1757) ;  /* 0x000000a000008947 */ /* 0x000fea0003800000 */
[----:B------:R-:W-:-:S13]  /*1f50*/  ISETP.NE.AND P0, PT, R0, 0x3, PT ;  /* 0x000000030000780c */ /* 0x000fda0003f05270 */
[----:B------:R-:W-:Y:S05]  /*1f60*/  @!P0 BRA `(.L_x_1758) ;  /* 0x0000005000008947 */ /* 0x000fea0003800000 */
[----:B------:R-:W-:-:S13]  /*1f70*/  ISETP.NE.AND P0, PT, R0, 0x4, PT ;  /* 0x000000040000780c */ /* 0x000fda0003f05270 */
[----:B------:R-:W-:Y:S05]  /*1f80*/  @P0 BRA `(.L_x_1755) ;  /* 0x00000aa000000947 */ /* 0x000fea0003800000 */
[----:B------:R-:W2:Y:S02]  /*1f90*/  LDG.E.64 R26, [R4.64] ;  /* 0x00000024041a7981 */ /* 0x000ea4000c1e1b00 */
[----:B--2---:R0:W2:Y:S01]  /*1fa0*/  I2F.S64 R26, R26 ;  /* 0x0000001a001a7312 */ /* 0x0040a20000301400 */
[----:B------:R-:W-:Y:S05]  /*1fb0*/  BRA `(.L_x_1756) ;  /* 0x00000c1000007947 */ /* 0x000fea0003800000 */
.L_x_1758:
[----:B------:R-:W2:Y:S02]  /*1fc0*/  LDG.E R4, [R4.64] ;  /* 0x0000002404047981 */ /* 0x000ea4000c1e1900 */
[----:B--2---:R0:W2:Y:S01]  /*1fd0*/  I2F R26, R4 ;  /* 0x00000004001a7306 */ /* 0x0040a20000201400 */
[----:B------:R-:W-:Y:S05]  /*1fe0*/  BRA `(.L_x_1756) ;  /* 0x00000be000007947 */ /* 0x000fea0003800000 */
.L_x_1757:
[----:B------:R-:W2:Y:S02]  /*1ff0*/  LDG.E.U16 R4, [R4.64] ;  /* 0x0000002404047981 */ /* 0x000ea4000c1e1500 */
[----:B--2---:R0:W2:Y:S01]  /*2000*/  I2F.S16 R26, R4 ;  /* 0x00000004001a7306 */ /* 0x0040a20000101400 */
[----:B------:R-:W-:Y:S05]  /*2010*/  BRA `(.L_x_1756) ;  /* 0x00000bb000007947 */ /* 0x000fea0003800000 */
.L_x_1752:
        /* <DEDUP_REMOVED lines=8> */
.L_x_1760:
[----:B------:R-:W2:Y:S02]  /*20a0*/  LDG.E.U16 R4, [R4.64] ;  /* 0x0000002404047981 */ /* 0x000ea4000c1e1500 */
[----:B--2---:R-:W-:Y:S01]  /*20b0*/  HADD2.F32 R26, -RZ, R4.H0_H0 ;  /* 0x20000004ff1a7230 */ /* 0x004fe20000004100 */
[----:B------:R-:W-:Y:S05]  /*20c0*/  BRA `(.L_x_1756) ;  /* 0x00000b0000007947 */ /* 0x000fea0003800000 */
.L_x_1759:
        /* <DEDUP_REMOVED lines=8> */
.L_x_1762:
[----:B------:R-:W2:Y:S02]  /*2150*/  LDG.E.U16 R4, [R4.64] ;  /* 0x0000002404047981 */ /* 0x000ea4000c1e1500 */
[----:B--2---:R-:W-:Y:S01]  /*2160*/  HADD2.F32 R26, -RZ, R4.H0_H0 ;  /* 0x20000004ff1a7230 */ /* 0x004fe20000004100 */
[----:B------:R-:W-:Y:S05]  /*2170*/  BRA `(.L_x_1756) ;  /* 0x00000a5000007947 */ /* 0x000fea0003800000 */
.L_x_1761:
[----:B------:R-:W2:Y:S02]  /*2180*/  LDG.E.64 R4, [R4.64] ;  /* 0x0000002404047981 */ /* 0x000ea4000c1e1b00 */
[----:B--2---:R-:W0:Y:S01]  /*2190*/  F2F.F32.F64 R26, R4 ;  /* 0x00000004001a7310 */ /* 0x004e220000301000 */
[----:B------:R-:W0:-:S14]  /*21a0*/  DSETP.GEU.AND P0, PT, |R4|, c[0x2][0x0], PT ;  /* 0x008000000400762a */ /* 0x000e1c0003f0e200 */
[----:B0-----:R-:W-:Y:S01]  /*21b0*/  @!P0 FMUL R26, R26, 1.175494350822287508e-38 ;  /* 0x008000001a1a8820 */ /* 0x001fe20000400000 */
[----:B------:R-:W-:Y:S05]  /*21c0*/  BRA `(.L_x_1756) ;  /* 0x00000a0000007947 */ /* 0x000fea0003800000 */
.L_x_1751:
        /* <DEDUP_REMOVED lines=12> */
.L_x_1765:
[----:B------:R-:W2:Y:S02]  /*2290*/  LDG.E.64 R4, [R4.64] ;  /* 0x0000002404047981 */ /* 0x000ea4000c1e1b00 */
[----:B--2---:R-:W0:Y:S01]  /*22a0*/  F2F.F32.F64 R26, R4 ;  /* 0x00000004001a7310 */ /* 0x004e220000301000 */
[----:B------:R-:W0:-:S14]  /*22b0*/  DSETP.GEU.AND P0, PT, |R4|, c[0x2][0x0], PT ;  /* 0x008000000400762a */ /* 0x000e1c0003f0e200 */
[----:B0-----:R-:W-:Y:S01]  /*22c0*/  @!P0 FMUL R26, R26, 1.175494350822287508e-38 ;  /* 0x008000001a1a8820 */ /* 0x001fe20000400000 */
[----:B------:R-:W-:Y:S05]  /*22d0*/  BRA `(.L_x_1756) ;  /* 0x000008f000007947 */ /* 0x000fea0003800000 */
.L_x_1764:
        /* <DEDUP_REMOVED lines=26> */
.L_x_1767:
        /* <DEDUP_REMOVED lines=13> */
.L_x_1766:
[----:B------:R-:W2:Y:S02]  /*2550*/  LDG.E.U16 R4, [R4.64] ;  /* 0x0000002404047981 */ /* 0x000ea4000c1e1500 */
[----:B--2---:R-:W-:Y:S01]  /*2560*/  PRMT R26, RZ, 0x5410, R4 ;  /* 0x00005410ff1a7816 */ /* 0x004fe20000000004 */
[----:B------:R-:W-:Y:S05]  /*2570*/  BRA `(.L_x_1756) ;  /* 0x0000065000007947 */ /* 0x000fea0003800000 */
.L_x_1763:
        /* <DEDUP_REMOVED lines=9> */
[----:B--2---:R0:W2:Y:S01]  /*2610*/  I2F.U16 R26, R4 ;  /* 0x00000004001a7306 */ /* 0x0040a20000101000 */
[----:B------:R-:W-:Y:S05]  /*2620*/  BRA `(.L_x_1756) ;  /* 0x000005a000007947 */ /* 0x000fea0003800000 */
.L_x_1770:
        /* <DEDUP_REMOVED lines=20> */
.L_x_1772:
[----:B------:R-:W-:Y:S05]  /*2770*/  BSYNC B0 ;  /* 0x0000000000007941 */ /* 0x000fea0003800000 */
.L_x_1771:
[----:B------:R-:W-:Y:S01]  /*2780*/  IMAD.SHL.U32 R3, R3, 0x100000, RZ ;  /* 0x0010000003037824 */ /* 0x000fe200078e00ff */
[----:B------:R-:W-:-:S04]  /*2790*/  LEA R5, R0, 0x3b800000, 0x17 ;  /* 0x3b80000000057811 */ /* 0x000fc800078eb8ff */
[----:B------:R-:W-:Y:S01]  /*27a0*/  LOP3.LUT R26, R5, R3, R26, 0xfe, !PT ;  /* 0x00000003051a7212 */ /* 0x000fe200078efe1a */
[----:B------:R-:W-:Y:S05]  /*27b0*/  BRA `(.L_x_1756) ;  /* 0x0000041000007947 */ /* 0x000fea0003800000 */
.L_x_1769:
        /* <DEDUP_REMOVED lines=20> */
.L_x_1774:
[----:B------:R-:W-:Y:S05]  /*2900*/  BSYNC B0 ;  /* 0x0000000000007941 */ /* 0x000fea0003800000 */
.L_x_1773:
[----:B------:R-:W-:Y:S01]  /*2910*/  IMAD.SHL.U32 R3, R3, 0x200000, RZ ;  /* 0x0020000003037824 */ /* 0x000fe200078e00ff */
[----:B------:R-:W-:-:S04]  /*2920*/  LEA R5, R0, 0x37800000, 0x17 ;  /* 0x3780000000057811 */ /* 0x000fc800078eb8ff */
[----:B------:R-:W-:Y:S01]  /*2930*/  LOP3.LUT R26, R5, R3, R26, 0xfe, !PT ;  /* 0x00000003051a7212 */ /* 0x000fe200078efe1a */
[----:B------:R-:W-:Y:S05]  /*2940*/  BRA `(.L_x_1756) ;  /* 0x0000028000007947 */ /* 0x000fea0003800000 */
.L_x_1768:
        /* <DEDUP_REMOVED lines=14> */
.L_x_1755:
        /* <DEDUP_REMOVED lines=18> */
[----:B01---5:R-:W-:Y:S05]  /*2b50*/  CALL.ABS.NOINC R14 ;  /* 0x000000000e007343 */ /* 0x023fea0003c00000 */
[----:B------:R-:W-:Y:S01]  /*2b60*/  IMAD.MOV.U32 R26, RZ, RZ, RZ ;  /* 0x000000ffff1a7224 */ /* 0x000fe200078e00ff */
[----:B------:R-:W-:Y:S05]  /*2b70*/  BRA `(.L_x_1756) ;  /* 0x0000005000007947 */ /* 0x000fea0003800000 */
.L_x_1776:
[----:B------:R-:W2:Y:S02]  /*2b80*/  LDG.E.64 R26, [R4.64] ;  /* 0x00000024041a7981 */ /* 0x000ea4000c1e1b00 */
[----:B--2---:R0:W2:Y:S01]  /*2b90*/  I2F.U64 R26, R26 ;  /* 0x0000001a001a7312 */ /* 0x0040a20000301000 */
[----:B------:R-:W-:Y:S05]  /*2ba0*/  BRA `(.L_x_1756) ;  /* 0x0000002000007947 */ /* 0x000fea0003800000 */
.L_x_1775:
[----:B------:R-:W2:Y:S02]  /*2bb0*/  LDG.E R4, [R4.64] ;  /* 0x0000002404047981 */ /* 0x000ea4000c1e1900 */
[----:B--2---:R0:W2:Y:S02]  /*2bc0*/  I2F.U32 R26, R4 ;  /* 0x00000004001a7306 */ /* 0x0040a40000201000 */
.L_x_1756:
[----:B------:R-:W-:Y:S05]  /*2bd0*/  BSYNC B6 ;  /* 0x0000000000067941 */ /* 0x000fea0003800000 */
.L_x_1750:
[----:B------:R-:W-:Y:S02]  /*2be0*/  IADD3 R25, R25, 0x80, RZ ;  /* 0x0000008019197810 */ /* 0x000fe40007ffe0ff */
.L_x_1749:
[----:B------:R-:W-:Y:S05]  /*2bf0*/  BSYNC B7 ;  /* 0x0000000000077941 */ /* 0x000fea0003800000 */
.L_x_1748:
        /* <DEDUP_REMOVED lines=18> */
[----:B------:R-:W3:Y:S02]  /*2d20*/  LDG.E.S8 R4, [R4.64] ;  /* 0x0000002404047981 */ /* 0x000ee4000c1e1300 */
[----:B---3--:R0:W3:Y:S01]  /*2d30*/  I2F.S16 R17, R4 ;  /* 0x0000000400117306 */ /* 0x0080e20000101400 */
[----:B------:R-:W-:Y:S05]  /*2d40*/  BRA `(.L_x_1778) ;  /* 0x00000ca000007947 */ /* 0x000fea0003800000 */
.L_x_1782:
[----:B------:R-:W3:Y:S02]  /*2d50*/  LDG.E.U8 R4, [R4.64] ;  /* 0x0000002404047981 */ /* 0x000ee4000c1e1100 */
[----:B---3--:R0:W3:Y:S01]  /*2d60*/  I2F.U16 R17, R4 ;  /* 0x0000000400117306 */ /* 0x0080e20000101000 */
[----:B------:R-:W-:Y:S05]  /*2d70*/  BRA `(.L_x_1778) ;  /* 0x00000c7000007947 */ /* 0x000fea0003800000 */
.L_x_1781:
[----:B------:R-:W-:-:S13]  /*2d80*/  ISETP.NE.AND P0, PT, R0, 0x2, PT ;  /* 0x000000020000780c */ /* 0x000fda0003f05270 */
[----:B------:R-:W-:Y:S05]  /*2d90*/  @!P0 BRA `(.L_x_1784) ;  /* 0x000000a000008947 */ /* 0x000fea0003800000 */
[----:B------:R-:W-:-:S13]  /*2da0*/  ISETP.NE.AND P0, PT, R0, 0x3, PT ;  /* 0x000000030000780c */ /* 0x000fda0003f05270 */
[----:B------:R-:W-:Y:S05]  /*2db0*/  @!P0 BRA `(.L_x_1785) ;  /* 0x0000005000008947 */ /* 0x000fea0003800000 */
[----:B------:R-:W-:-:S13]  /*2dc0*/  ISETP.NE.AND P0, PT, R0, 0x4, PT ;  /* 0x000000040000780c */ /* 0x000fda0003f05270 */
[----:B------:R-:W-:Y:S05]  /*2dd0*/  @P0 BRA `(.L_x_1783) ;  /* 0x00000a8000000947 */ /* 0x000fea0003800000 */
[----:B------:R-:W3:Y:S02]  /*2de0*/  LDG.E.64 R4, [R4.64] ;  /* 0x0000002404047981 */ /* 0x000ee4000c1e1b00 */
[----:B---3--:R0:W3:Y:S01]  /*2df0*/  I2F.S64 R17, R4 ;  /* 0x0000000400117312 */ /* 0x0080e20000301400 */
[----:B------:R-:W-:Y:S05]  /*2e00*/  BRA `(.L_x_1778) ;  /* 0x00000be000007947 */ /* 0x000fea0003800000 */
.L_x_1785:
[----:B------:R-:W3:Y:S02]  /*2e10*/  LDG.E R4, [R4.64] ;  /* 0x0000002404047981 */ /* 0x000ee4000c1e1900 */
[----:B---3--:R0:W3:Y:S01]  /*2e20*/  I2F R17, R4 ;  /* 0x0000000400117306 */ /* 0x0080e20000201400 */
[----:B------:R-:W-:Y:S05]  /*2e30*/  BRA `(.L_x_1778) ;  /* 0x00000bb000007947 */ /* 0x000fea0003800000 */
.L_x_1784:
[----:B------:R-:W3:Y:S02]  /*2e40*/  LDG.E.U16 R4, [R4.64] ;  /* 0x0000002404047981 */ /* 0x000ee4000c1e1500 */
[----:B---3--:R0:W3:Y:S01]  /*2e50*/  I2F.S16 R17, R4 ;  /* 0x0000000400117306 */ /* 0x0080e20000101400 */
[----:B------:R-:W-:Y:S05]  /*2e60*/  BRA `(.L_x_1778) ;  /* 0x00000b8000007947 */ /* 0x000fea0003800000 */
.L_x_1780:
        /* <DEDUP_REMOVED lines=8> */
.L_x_1787:
[----:B------:R-:W3:Y:S02]  /*2ef0*/  LDG.E.U16 R4, [R4.64] ;  /* 0x0000002404047981 */ /* 0x000ee4000c1e1500 */
[----:B---3--:R-:W-:Y:S01]  /*2f00*/  HADD2.F32 R17, -RZ, R4.H0_H0 ;  /* 0x20000004ff117230 */ /* 0x008fe20000004100 */
[----:B------:R-:W-:Y:S05]  /*2f10*/  BRA `(.L_x_1778) ;  /* 0x00000ad000007947 */ /* 0x000fea0003800000 */
.L_x_1786:
        /* <DEDUP_REMOVED lines=8> */
.L_x_1789:
[----:B------:R-:W3:Y:S02]  /*2fa0*/  LDG.E.U16 R4, [R4.64] ;  /* 0x0000002404047981 */ /* 0x000ee4000c1e1500 */
[----:B---3--:R-:W-:Y:S01]  /*2fb0*/  HADD2.F32 R17, -RZ, R4.H0_H0 ;  /* 0x20000004ff117230 */ /* 0x008fe20000004100 */
[----:B------:R-:W-:Y:S05]  /*2fc0*/  BRA `(.L_x_1778) ;  /* 0x00000a2000007947 */ /* 0x000fea0003800000 */
.L_x_1788:
[----:B------:R-:W3:Y:S02]  /*2fd0*/  LDG.E.64 R4, [R4.64] ;  /* 0x0000002404047981 */ /* 0x000ee4000c1e1b00 */
[----:B---3--:R-:W0:Y:S01]  /*2fe0*/  F2F.F32.F64 R17, R4 ;  /* 0x0000000400117310 */ /* 0x008e220000301000 */
[----:B------:R-:W0:-:S14]  /*2ff0*/  DSETP.GEU.AND P0, PT, |R4|, c[0x2][0x0], PT ;  /* 0x008000000400762a */ /* 0x000e1c0003f0e200 */
[----:B0-----:R-:W-:Y:S01]  /*3000*/  @!P0 FMUL R17, R17, 1.175494350822287508e-38 ;  /* 0x0080000011118820 */ /* 0x001fe20000400000 */
[----:B------:R-:W-:Y:S05]  /*3010*/  BRA `(.L_x_1778) ;  /* 0x000009d000007947 */ /* 0x000fea0003800000 */
.L_x_1779:
        /* <DEDUP_REMOVED lines=8> */
[----:B------:R-:W3:Y:S02]  /*30a0*/  LDG.E.U8 R4, [R4.64] ;  /* 0x0000002404047981 */ /* 0x000ee4000c1e1100 */
[----:B---3--:R-:W-:-:S04]  /*30b0*/  ISETP.NE.AND P0, PT, R4, RZ, PT ;  /* 0x000000ff0400720c */ /* 0x008fc80003f05270 */
[----:B------:R-:W-:Y:S01]  /*30c0*/  FSEL R17, RZ, 1, !P0 ;  /* 0x3f800000ff117808 */ /* 0x000fe20004000000 */
[----:B------:R-:W-:Y:S05]  /*30d0*/  BRA `(.L_x_1778) ;  /* 0x0000091000007947 */ /* 0x000fea0003800000 */
.L_x_1792:
[----:B------:R-:W3:Y:S02]  /*30e0*/  LDG.E.64 R4, [R4.64] ;  /* 0x0000002404047981 */ /* 0x000ee4000c1e1b00 */
[----:B---3--:R-:W0:Y:S01]  /*30f0*/  F2F.F32.F64 R17, R4 ;  /* 0x0000000400117310 */ /* 0x008e220000301000 */
[----:B------:R-:W0:-:S14]  /*3100*/  DSETP.GEU.AND P0, PT, |R4|, c[0x2][0x0], PT ;  /* 0x008000000400762a */ /* 0x000e1c0003f0e200 */
[----:B0-----:R-:W-:Y:S01]  /*3110*/  @!P0 FMUL R17, R17, 1.175494350822287508e-38 ;  /* 0x0080000011118820 */ /* 0x001fe20000400000 */
[----:B------:R-:W-:Y:S05]  /*3120*/  BRA `(.L_x_1778) ;  /* 0x000008c000007947 */ /* 0x000fea0003800000 */
.L_x_1791:
[----:B------:R-:W-:-:S13]  /*3130*/  ISETP.NE.AND P0, PT, R0, 0xf, PT ;  /* 0x0000000f0000780c */ /* 0x000fda0003f05270 */
[----:B------:R-:W-:Y:S05]  /*3140*/  @!P0 BRA `(.L_x_1793) ;  /* 0x0000025000008947 */ /* 0x000fea0003800000 */
[----:B------:R-:W-:-:S13]  /*3150*/  ISETP.NE.AND P0, PT, R0, 0x17, PT ;  /* 0x000000170000780c */ /* 0x000fda0003f05270 */
[----:B------:R-:W-:Y:S05]  /*3160*/  @!P0 BRA `(.L_x_1794) ;  /* 0x0000016000008947 */ /* 0x000fea0003800000 */
[----:B------:R-:W-:-:S13]  /*3170*/  ISETP.NE.AND P0, PT, R0, 0x18, PT ;  /* 0x000000180000780c */ /* 0x000fda0003f05270 */
[----:B------:R-:W-:Y:S05]  /*3180*/  @P0 BRA `(.L_x_1783) ;  /* 0x000006d000000947 */ /* 0x000fea0003800000 */
[----:B------:R-:W3:Y:S01]  /*3190*/  LDG.E.U8 R17, [R4.64] ;  /* 0x0000002404117981 */ /* 0x000ee2000c1e1100 */
[----:B------:R-:W-:Y:S02]  /*31a0*/  IMAD.MOV.U32 R8, RZ, RZ, -0x800000 ;  /* 0xff800000ff087424 */ /* 0x000fe400078e00ff */
[----:B---3--:R-:W-:-:S05]  /*31b0*/  IMAD.SHL.U32 R17, R17, 0x1000000, RZ ;  /* 0x0100000011117824 */ /* 0x008fca00078e00ff */
        /* <DEDUP_REMOVED lines=17> */
.L_x_1794:
[----:B------:R-:W3:Y:S02]  /*32d0*/  LDG.E.U8 R4, [R4.64] ;  /* 0x0000002404047981 */ /* 0x000ee4000c1e1100 */
[----:B---3--:R-:W-:-:S05]  /*32e0*/  IMAD.SHL.U32 R0, R4, 0x2000000, RZ ;  /* 0x0200000004007824 */ /* 0x008fca00078e00ff */
        /* <DEDUP_REMOVED lines=11> */
.L_x_1793:
[----:B------:R-:W3:Y:S02]  /*33a0*/  LDG.E.U16 R4, [R4.64] ;  /* 0x0000002404047981 */ /* 0x000ee4000c1e1500 */
[----:B---3--:R-:W-:Y:S01]  /*33b0*/  PRMT R17, RZ, 0x5410, R4 ;  /* 0x00005410ff117816 */ /* 0x008fe20000000004 */
[----:B------:R-:W-:Y:S05]  /*33c0*/  BRA `(.L_x_1778) ;  /* 0x0000062000007947 */ /* 0x000fea0003800000 */
.L_x_1790:
        /* <DEDUP_REMOVED lines=8> */
[----:B------:R-:W3:Y:S02]  /*3450*/  LDG.E.U16 R4, [R4.64] ;  /* 0x0000002404047981 */ /* 0x000ee4000c1e1500 */
[----:B---3--:R0:W3:Y:S01]  /*3460*/  I2F.U16 R17, R4 ;  /* 0x0000000400117306 */ /* 0x0080e20000101000 */
[----:B------:R-:W-:Y:S05]  /*3470*/  BRA `(.L_x_1778) ;  /* 0x0000057000007947 */ /* 0x000fea0003800000 */
.L_x_1797:
[----:B------:R-:W3:Y:S02]  /*3480*/  LDG.E.U8 R3, [R4.64] ;  /* 0x0000002404037981 */ /* 0x000ee4000c1e1100 */
[----:B---3--:R-:W-:-:S13]  /*3490*/  ISETP.NE.AND P0, PT, R3, RZ, PT ;  /* 0x000000ff0300720c */ /* 0x008fda0003f05270 */
        /* <DEDUP_REMOVED lines=17> */
.L_x_1799:
[----:B------:R-:W-:Y:S05]  /*35b0*/  BSYNC B0 ;  /* 0x0000000000007941 */ /* 0x000fea0003800000 */
.L_x_1798:
[----:B------:R-:W-:Y:S01]  /*35c0*/  IMAD.SHL.U32 R3, R3, 0x100000, RZ ;  /* 0x0010000003037824 */ /* 0x000fe200078e00ff */
[----:B------:R-:W-:-:S04]  /*35d0*/  LEA R0, R0, 0x3b800000, 0x17 ;  /* 0x3b80000000007811 */ /* 0x000fc800078eb8ff */
[----:B------:R-:W-:Y:S01]  /*35e0*/  LOP3.LUT R17, R0, R3, R17, 0xfe, !PT ;  /* 0x0000000300117212 */ /* 0x000fe200078efe11 */
[----:B------:R-:W-:Y:S05]  /*35f0*/  BRA `(.L_x_1778) ;  /* 0x000003f000007947 */ /* 0x000fea0003800000 */
.L_x_1796:
        /* <DEDUP_REMOVED lines=19> */
.L_x_1801:
[----:B------:R-:W-:Y:S05]  /*3730*/  BSYNC B0 ;  /* 0x0000000000007941 */ /* 0x000fea0003800000 */
.L_x_1800:
[----:B------:R-:W-:Y:S01]  /*3740*/  IMAD.SHL.U32 R3, R3, 0x200000, RZ ;  /* 0x0020000003037824 */ /* 0x000fe200078e00ff */
[----:B------:R-:W-:-:S04]  /*3750*/  LEA R0, R0, 0x37800000, 0x17 ;  /* 0x3780000000007811 */ /* 0x000fc800078eb8ff */
[----:B------:R-:W-:Y:S01]  /*3760*/  LOP3.LUT R17, R0, R3, R17, 0xfe, !PT ;  /* 0x0000000300117212 */ /* 0x000fe200078efe11 */
[----:B------:R-:W-:Y:S05]  /*3770*/  BRA `(.L_x_1778) ;  /* 0x0000027000007947 */ /* 0x000fea0003800000 */
.L_x_1795:
[----:B------:R-:W-:-:S13]  /*3780*/  ISETP.NE.AND P0, PT, R0, 0x1c, PT ;  /* 0x0000001c0000780c */ /* 0x000fda0003f05270 */
[----:B------:R-:W-:Y:S05]  /*3790*/  @!P0 BRA `(.L_x_1802) ;  /* 0x0000023000008947 */ /* 0x000fea0003800000 */
[----:B------:R-:W-:-:S13]  /*37a0*/  ISETP.NE.AND P0, PT, R0, 0x1d, PT ;  /* 0x0000001d0000780c */ /* 0x000fda0003f05270 */
[----:B------:R-:W-:Y:S05]  /*37b0*/  @!P0 BRA `(.L_x_1803) ;  /* 0x000001e000008947 */ /* 0x000fea0003800000 */
[----:B------:R-:W-:-:S13]  /*37c0*/  ISETP.NE.AND P0, PT, R0, 0x2c, PT ;  /* 0x0000002c0000780c */ /* 0x000fda0003f05270 */
[----:B------:R-:W-:Y:S05]  /*37d0*/  @P0 BRA `(.L_x_1783) ;  /* 0x0000008000000947 */ /* 0x000fea0003800000 */
[----:B------:R-:W3:Y:S01]  /*37e0*/  LDG.E.U8 R4, [R4.64] ;  /* 0x0000002404047981 */ /* 0x000ee2000c1e1100 */
[----:B------:R-:W-:Y:S01]  /*37f0*/  IMAD.MOV.U32 R17, RZ, RZ, 0x400000 ;  /* 0x00400000ff117424 */ /* 0x000fe200078e00ff */
[----:B---3--:R-:W-:-:S13]  /*3800*/  ISETP.NE.AND P0, PT, R4, RZ, PT ;  /* 0x000000ff0400720c */ /* 0x008fda0003f05270 */
[----:B------:R-:W-:Y:S05]  /*3810*/  @!P0 BRA `(.L_x_1778) ;  /* 0x000001d000008947 */ /* 0x000fea0003800000 */
[----:B------:R-:W-:-:S13]  /*3820*/  ISETP.NE.AND P0, PT, R4, 0xff, PT ;  /* 0x000000ff0400780c */ /* 0x000fda0003f05270 */
[----:B------:R-:W-:Y:S02]  /*3830*/  @!P0 IMAD.MOV.U32 R17, RZ, RZ, 0x7f800001 ;  /* 0x7f800001ff118424 */ /* 0x000fe400078e00ff */
[----:B------:R-:W-:Y:S01]  /*3840*/  @P0 IMAD.SHL.U32 R17, R4, 0x800000, RZ ;  /* 0x0080000004110824 */ /* 0x000fe200078e00ff */
[----:B------:R-:W-:Y:S05]  /*3850*/  BRA `(.L_x_1778) ;  /* 0x0000019000007947 */ /* 0x000fea0003800000 */
.L_x_1783:
        /* <DEDUP_REMOVED lines=18> */
[----:B012--5:R-:W-:Y:S05]  /*3980*/  CALL.ABS.NOINC R14 ;  /* 0x000000000e007343 */ /* 0x027fea0003c00000 */
[----:B------:R-:W-:Y:S05]  /*3990*/  BRA `(.L_x_1778) ;  /* 0x0000005000007947 */ /* 0x000fea0003800000 */
.L_x_1803:
[----:B------:R-:W3:Y:S02]  /*39a0*/  LDG.E.64 R4, [R4.64] ;  /* 0x0000002404047981 */ /* 0x000ee4000c1e1b00 */
[----:B---3--:R0:W3:Y:S01]  /*39b0*/  I2F.U64 R17, R4 ;  /* 0x0000000400117312 */ /* 0x0080e20000301000 */
[----:B------:R-:W-:Y:S05]  /*39c0*/  BRA `(.L_x_1778) ;  /* 0x0000002000007947 */ /* 0x000fea0003800000 */
.L_x_1802:
[----:B------:R-:W3:Y:S02]  /*39d0*/  LDG.E R4, [R4.64] ;  /* 0x0000002404047981 */ /* 0x000ee4000c1e1900 */
[----:B---3--:R0:W3:Y:S02]  /*39e0*/  I2F.U32 R17, R4 ;  /* 0x0000000400117306 */ /* 0x0080e40000201000 */
.L_x_1778:
[----:B------:R-:W-:Y:S05]  /*39f0*/  BSYNC B6 ;  /* 0x0000000000067941 */ /* 0x000fea0003800000 */
.L_x_1777:
[----:B------:R-:W4:Y:S01]  /*3a00*/  S2R R25, SR_TID.X ;  /* 0x0000000000197919 */ /* 0x000f220000002100 */
[----:B------:R-:W-:Y:S01]  /*3a10*/  BSSY B0, `(.L_x_1804) ;  /* 0x000002c000007945 */ /* 0x000fe20003800000 */
[----:B----4-:R-:W-:-:S13]  /*3a20*/  ISETP.GE.AND P0, PT, R25, R16, PT ;  /* 0x000000101900720c */ /* 0x010fda0003f06270 */
[----:B------:R-:W-:Y:S05]  /*3a30*/  @P0 BRA `(.L_x_1805) ;  /* 0x0000029000000947 */ /* 0x000fea0003800000 */
[C---:B-----5:R-:W-:Y:S01]  /*3a40*/  FADD.FTZ R0, |R23|.reuse, -RZ ;  /* 0x800000ff17007221 */ /* 0x060fe20000010200 */
[----:B------:R-:W-:Y:S01]  /*3a50*/  FSETP.GT.FTZ.AND P1, PT, |R23|, 8.50705917302346158658e+37, PT ;  /* 0x7e8000001700780b */ /* 0x000fe20003f34200 */
[----:B------:R-:W-:Y:S01]  /*3a60*/  IMAD.MOV.U32 R7, RZ, RZ, 0x3e800000 ;  /* 0x3e800000ff077424 */ /* 0x000fe200078e00ff */
[----:B------:R-:W-:Y:S01]  /*3a70*/  BSSY B1, `(.L_x_1806) ;  /* 0x0000024000017945 */ /* 0x000fe20003800000 */
[----:B------:R-:W-:-:S06]  /*3a80*/  FADD.FTZ R3, -R0, 1 ;  /* 0x3f80000000037421 */ /* 0x000fcc0000010100 */
[----:B------:R-:W4:Y:S02]  /*3a90*/  MUFU.RCP R3, R3 ;  /* 0x0000000300037308 */ /* 0x000f240000001000 */
[----:B----4-:R-:W-:-:S04]  /*3aa0*/  FADD.FTZ R0, R3, R3 ;  /* 0x0000000303007221 */ /* 0x010fc80000010000 */
[----:B------:R-:W-:-:S05]  /*3ab0*/  FMUL.FTZ R0, R0, |R23| ;  /* 0x4000001700007220 */ /* 0x000fca0000410000 */
[----:B------:R-:W-:-:S04]  /*3ac0*/  FSEL R0, R0, -2, !P1 ;  /* 0xc000000000007808 */ /* 0x000fc80004800000 */
[C---:B------:R-:W-:Y:S01]  /*3ad0*/  ISETP.GE.U32.AND P1, PT, R0.reuse, 0x7f800000, PT ;  /* 0x7f8000000000780c */ /* 0x040fe20003f26070 */
[----:B0-----:R-:W-:-:S05]  /*3ae0*/  FADD.FTZ.RZ R4, R0, 1 ;  /* 0x3f80000000047421 */ /* 0x001fca000001c000 */
        /* <DEDUP_REMOVED lines=28> */
.L_x_1807:
[----:B------:R-:W-:Y:S05]  /*3cb0*/  BSYNC B1 ;  /* 0x0000000000017941 */ /* 0x000fea0003800000 */
.L_x_1806:
[----:B------:R-:W-:Y:S02]  /*3cc0*/  FMUL.FTZ R4, R23, R4 ;  /* 0x0000000417047220 */ /* 0x000fe40000410000 */
.L_x_1805:
[----:B------:R-:W-:Y:S05]  /*3cd0*/  BSYNC B0 ;  /* 0x0000000000007941 */ /* 0x000fea0003800000 */
.L_x_1804:
[----:B------:R-:W-:Y:S01]  /*3ce0*/  IADD3 R19, R25, 0x80, RZ ;  /* 0x0000008019137810 */ /* 0x000fe20007ffe0ff */
[----:B------:R-:W-:Y:S03]  /*3cf0*/  BSSY B0, `(.L_x_1808) ;  /* 0x000002c000007945 */ /* 0x000fe60003800000 */
[----:B------:R-:W-:-:S13]  /*3d00*/  ISETP.GE.AND P1, PT, R19, R16, PT ;  /* 0x000000101300720c */ /* 0x000fda0003f26270 */
[----:B------:R-:W-:Y:S05]  /*3d10*/  @P1 BRA `(.L_x_1809) ;  /* 0x0000029000001947 */ /* 0x000fea0003800000 */
[C---:B-1---5:R-:W-:Y:S01]  /*3d20*/  FADD.FTZ R0, |R22|.reuse, -RZ ;  /* 0x800000ff16007221 */ /* 0x062fe20000010200 */
[----:B------:R-:W-:Y:S01]  /*3d30*/  FSETP.GT.FTZ.AND P1, PT, |R22|, 8.50705917302346158658e+37, PT ;  /* 0x7e8000001600780b */ /* 0x000fe20003f34200 */
[----:B------:R-:W-:Y:S01]  /*3d40*/  IMAD.MOV.U32 R8, RZ, RZ, 0x3e800000 ;  /* 0x3e800000ff087424 */ /* 0x000fe200078e00ff */
[----:B------:R-:W-:Y:S01]  /*3d50*/  BSSY B1, `(.L_x_1810) ;  /* 0x0000024000017945 */ /* 0x000fe20003800000 */
[----:B------:R-:W-:-:S06]  /*3d60*/  FADD.FTZ R3, -R0, 1 ;  /* 0x3f80000000037421 */ /* 0x000fcc0000010100 */
[----:B------:R-:W1:Y:S02]  /*3d70*/  MUFU.RCP R3, R3 ;  /* 0x0000000300037308 */ /* 0x000e640000001000 */
[----:B01----:R-:W-:Y:S02]  /*3d80*/  FADD.FTZ R5, R3, R3 ;  /* 0x0000000303057221 */ /* 0x003fe40000010000 */
[----:B------:R-:W-:Y:S02]  /*3d90*/  IMAD.MOV.U32 R3, RZ, RZ, 0x3d39bf78 ;  /* 0x3d39bf78ff037424 */ /* 0x000fe400078e00ff */
        /* <DEDUP_REMOVED lines=10> */
[----:B------:R-:W-:Y:S02]  /*3e40*/  FADD.FTZ R6, R6, R7 ;  /* 0x0000000706067221 */ /* 0x000fe40000010000 */
[----:B------:R-:W-:Y:S02]  /*3e50*/  IMAD.MOV.U32 R7, RZ, RZ, 0x3f000000 ;  /* 0x3f000000ff077424 */ /* 0x000fe400078e00ff */
        /* <DEDUP_REMOVED lines=19> */
.L_x_1811:
[----:B------:R-:W-:Y:S05]  /*3f90*/  BSYNC B1 ;  /* 0x0000000000017941 */ /* 0x000fea0003800000 */
.L_x_1810:
[----:B------:R-:W-:Y:S02]  /*3fa0*/  FMUL.FTZ R18, R18, R3 ;  /* 0x0000000312127220 */ /* 0x000fe40000410000 */
.L_x_1809:
[----:B------:R-:W-:Y:S05]  /*3fb0*/  BSYNC B0 ;  /* 0x0000000000007941 */ /* 0x000fea0003800000 */
.L_x_1808:
[----:B------:R-:W-:Y:S01]  /*3fc0*/  IADD3 R3, R25, 0x100, RZ ;  /* 0x0000010019037810 */ /* 0x000fe20007ffe0ff */
[----:B------:R-:W-:Y:S03]  /*3fd0*/  BSSY B0, `(.L_x_1812) ;  /* 0x000002c000007945 */ /* 0x000fe60003800000 */
[----:B------:R-:W-:-:S13]  /*3fe0*/  ISETP.GE.AND P1, PT, R3, R16, PT ;  /* 0x000000100300720c */ /* 0x000fda0003f26270 */
[----:B------:R-:W-:Y:S05]  /*3ff0*/  @P1 BRA `(.L_x_1813) ;  /* 0x0000029000001947 */ /* 0x000fea0003800000 */
[C---:B--2--5:R-:W-:Y:S01]  /*4000*/  FADD.FTZ R0, |R26|.reuse, -RZ ;  /* 0x800000ff1a007221 */ /* 0x064fe20000010200 */
[----:B------:R-:W-:Y:S01]  /*4010*/  FSETP.GT.FTZ.AND P1, PT, |R26|, 8.50705917302346158658e+37, PT ;  /* 0x7e8000001a00780b */ /* 0x000fe20003f34200 */
[----:B------:R-:W-:Y:S01]  /*4020*/  IMAD.MOV.U32 R8, RZ, RZ, 0x3e800000 ;  /* 0x3e800000ff087424 */ /* 0x000fe200078e00ff */
[----:B------:R-:W-:Y:S01]  /*4030*/  BSSY B1, `(.L_x_1814) ;  /* 0x0000024000017945 */ /* 0x000fe20003800000 */
[----:B------:R-:W-:-:S06]  /*4040*/  FADD.FTZ R3, -R0, 1 ;  /* 0x3f80000000037421 */ /* 0x000fcc0000010100 */
[----:B------:R-:W2:Y:S02]  /*4050*/  MUFU.RCP R3, R3 ;  /* 0x0000000300037308 */ /* 0x000ea40000001000 */
[----:B0-2---:R-:W-:Y:S02]  /*4060*/  FADD.FTZ R5, R3, R3 ;  /* 0x0000000303057221 */ /* 0x005fe40000010000 */
        /* <DEDUP_REMOVED lines=14> */
[----:B-1----:R-:W-:Y:S01]  /*4150*/  LOP3.LUT R22, R7, 0x80000000, R26, 0xb8, !PT ;  /* 0x8000000007167812 */ /* 0x002fe200078eb81a */
        /* <DEDUP_REMOVED lines=17> */
.L_x_1815:
[----:B------:R-:W-:Y:S05]  /*4270*/  BSYNC B1 ;  /* 0x0000000000017941 */ /* 0x000fea0003800000 */
.L_x_1814:
[----:B------:R-:W-:Y:S02]  /*4280*/  FMUL.FTZ R22, R22, R3 ;  /* 0x0000000316167220 */ /* 0x000fe40000410000 */
.L_x_1813:
[----:B------:R-:W-:Y:S05]  /*4290*/  BSYNC B0 ;  /* 0x0000000000007941 */ /* 0x000fea0003800000 */
.L_x_1812:
[----:B------:R-:W-:Y:S01]  /*42a0*/  IADD3 R3, R25, 0x180, RZ ;  /* 0x0000018019037810 */ /* 0x000fe20007ffe0ff */
[----:B------:R-:W-:Y:S03]  /*42b0*/  BSSY B0, `(.L_x_1816) ;  /* 0x000002c000007945 */ /* 0x000fe60003800000 */
[----:B------:R-:W-:-:S13]  /*42c0*/  ISETP.GE.AND P1, PT, R3, R16, PT ;  /* 0x000000100300720c */ /* 0x000fda0003f26270 */
[----:B------:R-:W-:Y:S05]  /*42d0*/  @P1 BRA `(.L_x_1817) ;  /* 0x0000029000001947 */ /* 0x000fea0003800000 */
[C---:B---3-5:R-:W-:Y:S01]  /*42e0*/  FADD.FTZ R0, |R17|.reuse, -RZ ;  /* 0x800000ff11007221 */ /* 0x068fe20000010200 */
[----:B------:R-:W-:Y:S01]  /*42f0*/  FSETP.GT.FTZ.AND P1, PT, |R17|, 8.50705917302346158658e+37, PT ;  /* 0x7e8000001100780b */ /* 0x000fe20003f34200 */
[----:B------:R-:W-:Y:S01]  /*4300*/  IMAD.MOV.U32 R8, RZ, RZ, 0x3e800000 ;  /* 0x3e800000ff087424 */ /* 0x000fe200078e00ff */
[----:B------:R-:W-:Y:S01]  /*4310*/  BSSY B1, `(.L_x_1818) ;  /* 0x0000024000017945 */ /* 0x000fe20003800000 */
[----:B------:R-:W-:Y:S02]  /*4320*/  FADD.FTZ R3, -R0, 1 ;  /* 0x3f80000000037421 */ /* 0x000fe40000010100 */
[----:B------:R-:W-:-:S04]  /*4330*/  IMAD.MOV.U32 R24, RZ, RZ, 0x3f000000 ;  /* 0x3f000000ff187424 */ /* 0x000fc800078e00ff */
[----:B------:R-:W3:Y:S01]  /*4340*/  MUFU.RCP R3, R3 ;  /* 0x0000000300037308 */ /* 0x000ee20000001000 */
[----:B------:R-:W-:Y:S01]  /*4350*/  LOP3.LUT R24, R24, 0x80000000, R17, 0xb8, !PT ;  /* 0x8000000018187812 */ /* 0x000fe200078eb811 */
[----:B---3--:R-:W-:Y:S02]  /*4360*/  FADD.FTZ R0, R3, R3 ;  /* 0x0000000303007221 */ /* 0x008fe40000010000 */
[----:B------:R-:W-:Y:S02]  /*4370*/  IMAD.MOV.U32 R3, RZ, RZ, 0x3d39bf78 ;  /* 0x3d39bf78ff037424 */ /* 0x000fe400078e00ff */
        /* <DEDUP_REMOVED lines=29> */
.L_x_1819:
[----:B------:R-:W-:Y:S05]  /*4550*/  BSYNC B1 ;  /* 0x0000000000017941 */ /* 0x000fea0003800000 */
.L_x_1818:
[----:B------:R-:W-:Y:S02]  /*4560*/  FMUL.FTZ R24, R24, R3 ;  /* 0x0000000318187220 */ /* 0x000fe40000410000 */
.L_x_1817:
[----:B------:R-:W-:Y:S05]  /*4570*/  BSYNC B0 ;  /* 0x0000000000007941 */ /* 0x000fea0003800000 */
.L_x_1816:
[----:B---3-5:R-:W3:Y:S01]  /*4580*/  LDC.U8 R17, c[0x0][0x184] ;  /* 0x00006100ff117b82 */ /* 0x028ee20000000000 */
[----:B------:R-:W-:Y:S01]  /*4590*/  BSSY B6, `(.L_x_1820) ;  /* 0x0000101000067945 */ /* 0x000fe20003800000 */
[----:B------:R-:W-:Y:S05]  /*45a0*/  @P0 BRA `(.L_x_1821) ;  /* 0x00000ff000000947 */ /* 0x000fea0003800000 */
[----:B---3--:R-:W-:Y:S01]  /*45b0*/  PRMT R0, R17, 0x9910, RZ ;  /* 0x0000991011007816 */ /* 0x008fe200000000ff */
        /* <DEDUP_REMOVED lines=14> */
[----:B------:R-:W3:Y:S01]  /*46a0*/  F2I.FTZ.TRUNC.NTZ R3, R4 ;  /* 0x0000000400037305 */ /* 0x000ee2000021f100 */
[----:B------:R-:W-:Y:S01]  /*46b0*/  IMAD.MOV.U32 R25, RZ, RZ, R19 ;  /* 0x000000ffff197224 */ /* 0x000fe200078e0013 */
[----:B---3--:R3:W-:Y:S01]  /*46c0*/  STG.E.U8 [R8.64], R3 ;  /* 0x0000000308007986 */ /* 0x0087e2000c101124 */
[----:B------:R-:W-:Y:S05]  /*46d0*/  BRA `(.L_x_1821) ;  /* 0x00000ec000007947 */ /* 0x000fea0003800000 */
.L_x_1825:
[----:B0-----:R-:W0:Y:S01]  /*46e0*/  F2I.S64.TRUNC R4, R4 ;  /* 0x0000000400047311 */ /* 0x001e22000020d900 */
[----:B------:R-:W-:Y:S02]  /*46f0*/  IMAD.MOV.U32 R25, RZ, RZ, R19 ;  /* 0x000000ffff197224 */ /* 0x000fe400078e0013 */
[----:B0-----:R-:W-:-:S05]  /*4700*/  IMAD.MOV.U32 R3, RZ, RZ, R4 ;  /* 0x000000ffff037224 */ /* 0x001fca00078e0004 */
[----:B------:R0:W-:Y:S01]  /*4710*/  STG.E.U8 [R8.64], R3 ;  /* 0x0000000308007986 */ /* 0x0001e2000c101124 */
[----:B------:R-:W-:Y:S05]  /*4720*/  BRA `(.L_x_1821) ;  /* 0x00000e7000007947 */ /* 0x000fea0003800000 */
.L_x_1824:
[----:B------:R-:W-:-:S13]  /*4730*/  ISETP.NE.AND P0, PT, R0, 0x2, PT ;  /* 0x000000020000780c */ /* 0x000fda0003f05270 */
[----:B------:R-:W-:Y:S05]  /*4740*/  @!P0 BRA `(.L_x_1827) ;  /* 0x000000c000008947 */ /* 0x000fea0003800000 */
[----:B------:R-:W-:-:S13]  /*4750*/  ISETP.NE.AND P0, PT, R0, 0x3, PT ;  /* 0x000000030000780c */ /* 0x000fda0003f05270 */
[----:B------:R-:W-:Y:S05]  /*4760*/  @!P0 BRA `(.L_x_1828) ;  /* 0x0000006000008947 */ /* 0x000fea0003800000 */
[----:B------:R-:W-:-:S13]  /*4770*/  ISETP.NE.AND P0, PT, R0, 0x4, PT ;  /* 0x000000040000780c */ /* 0x000fda0003f05270 */
[----:B------:R-:W-:Y:S05]  /*4780*/  @P0 BRA `(.L_x_1826) ;  /* 0x00000c5000000947 */ /* 0x000fea0003800000 */
[----:B0-----:R-:W0:Y:S01]  /*4790*/  F2I.S64.TRUNC R4, R4 ;  /* 0x0000000400047311 */ /* 0x001e22000020d900 */
[----:B------:R-:W-:Y:S01]  /*47a0*/  IMAD.MOV.U32 R25, RZ, RZ, R19 ;  /* 0x000000ffff197224 */ /* 0x000fe200078e0013 */
[----:B0-----:R0:W-:Y:S01]  /*47b0*/  STG.E.64 [R8.64], R4 ;  /* 0x0000000408007986 */ /* 0x0011e2000c101b24 */
[----:B------:R-:W-:Y:S05]  /*47c0*/  BRA `(.L_x_1821) ;  /* 0x00000dd000007947 */ /* 0x000fea0003800000 */
.L_x_1828:
[----:B------:R-:W3:Y:S01]  /*47d0*/  F2I.FTZ.TRUNC.NTZ R3, R4 ;  /* 0x0000000400037305 */ /* 0x000ee2000021f100 */
[----:B------:R-:W-:Y:S01]  /*47e0*/  IMAD.MOV.U32 R25, RZ, RZ, R19 ;  /* 0x000000ffff197224 */ /* 0x000fe200078e0013 */
[----:B---3--:R3:W-:Y:S01]  /*47f0*/  STG.E [R8.64], R3 ;  /* 0x0000000308007986 */ /* 0x0087e2000c101924 */
[----:B------:R-:W-:Y:S05]  /*4800*/  BRA `(.L_x_1821) ;  /* 0x00000d9000007947 */ /* 0x000fea0003800000 */
.L_x_1827:
[----:B------:R-:W3:Y:S01]  /*4810*/  F2I.FTZ.TRUNC.NTZ R3, R4 ;  /* 0x0000000400037305 */ /* 0x000ee2000021f100 */
[----:B------:R-:W-:Y:S01]  /*4820*/  IMAD.MOV.U32 R25, RZ, RZ, R19 ;  /* 0x000000ffff197224 */ /* 0x000fe200078e0013 */
[----:B---3--:R3:W-:Y:S01]  /*4830*/  STG.E.U16 [R8.64], R3 ;  /* 0x0000000308007986 */ /* 0x0087e2000c101524 */
[----:B------:R-:W-:Y:S05]  /*4840*/  BRA `(.L_x_1821) ;  /* 0x00000d5000007947 */ /* 0x000fea0003800000 */
.L_x_1823:
[----:B------:R-:W-:-:S13]  /*4850*/  ISETP.GT.AND P0, PT, R0, 0x6, PT ;  /* 0x000000060000780c */ /* 0x000fda0003f04270 */
[----:B------:R-:W-:Y:S05]  /*4860*/  @P0 BRA `(.L_x_1829) ;  /* 0x000000b000000947 */ /* 0x000fea0003800000 */
[----:B------:R-:W-:-:S13]  /*4870*/  ISETP.NE.AND P0, PT, R0, 0x5, PT ;  /* 0x000000050000780c */ /* 0x000fda0003f05270 */
[----:B------:R-:W-:Y:S05]  /*4880*/  @!P0 BRA `(.L_x_1830) ;  /* 0x0000005000008947 */ /* 0x000fea0003800000 */
[----:B------:R-:W-:-:S13]  /*4890*/  ISETP.NE.AND P0, PT, R0, 0x6, PT ;  /* 0x000000060000780c */ /* 0x000fda0003f05270 */
[----:B------:R-:W-:Y:S05]  /*48a0*/  @P0 BRA `(.L_x_1826) ;  /* 0x00000b3000000947 */ /* 0x000fea0003800000 */
[----:B------:R3:W-:Y:S01]  /*48b0*/  STG.E [R8.64], R4 ;  /* 0x0000000408007986 */ /* 0x0007e2000c101924 */
[----:B------:R-:W-:Y:S01]  /*48c0*/  IMAD.MOV.U32 R25, RZ, RZ, R19 ;  /* 0x000000ffff197224 */ /* 0x000fe200078e0013 */
[----:B------:R-:W-:Y:S05]  /*48d0*/  BRA `(.L_x_1821) ;  /* 0x00000cc000007947 */ /* 0x000fea0003800000 */
.L_x_1830:
[----:B0-----:R-:W-:Y:S01]  /*48e0*/  F2FP.PACK_AB R4, RZ, R4 ;  /* 0x00000004ff04723e */ /* 0x001fe200000000ff */
[----:B------:R-:W-:-:S04]  /*48f0*/  IMAD.MOV.U32 R25, RZ, RZ, R19 ;  /* 0x000000ffff197224 */ /* 0x000fc800078e0013 */
[----:B------:R0:W-:Y:S01]  /*4900*/  STG.E.U16 [R8.64], R4 ;  /* 0x0000000408007986 */ /* 0x0001e2000c101524 */
[----:B------:R-:W-:Y:S05]  /*4910*/  BRA `(.L_x_1821) ;  /* 0x00000c8000007947 */ /* 0x000fea0003800000 */
.L_x_1829:
[----:B------:R-:W-:-:S13]  /*4920*/  ISETP.NE.AND P0, PT, R0, 0x7, PT ;  /* 0x000000070000780c */ /* 0x000fda0003f05270 */
[----:B------:R-:W-:Y:S05]  /*4930*/  @!P0 BRA `(.L_x_1831) ;  /* 0x000000d000008947 */ /* 0x000fea0003800000 */
[----:B------:R-:W-:-:S13]  /*4940*/  ISETP.NE.AND P0, PT, R0, 0x8, PT ;  /* 0x000000080000780c */ /* 0x000fda0003f05270 */
[----:B------:R-:W-:Y:S05]  /*4950*/  @!P0 BRA `(.L_x_1832) ;  /* 0x0000006000008947 */ /* 0x000fea0003800000 */
[----:B------:R-:W-:-:S13]  /*4960*/  ISETP.NE.AND P0, PT, R0, 0x9, PT ;  /* 0x000000090000780c */ /* 0x000fda0003f05270 */
[----:B------:R-:W-:Y:S05]  /*4970*/  @P0 BRA `(.L_x_1826) ;  /* 0x00000a6000000947 */ /* 0x000fea0003800000 */
[----:B0-----:R-:W-:Y:S02]  /*4980*/  IMAD.MOV.U32 R5, RZ, RZ, RZ ;  /* 0x000000ffff057224 */ /* 0x001fe400078e00ff */
[----:B------:R-:W-:-:S03]  /*4990*/  IMAD.MOV.U32 R25, RZ, RZ, R19 ;  /* 0x000000ffff197224 */ /* 0x000fc600078e0013 */
[----:B------:R0:W-:Y:S01]  /*49a0*/  STG.E.64 [R8.64], R4 ;  /* 0x0000000408007986 */ /* 0x0001e2000c101b24 */
[----:B------:R-:W-:Y:S05]  /*49b0*/  BRA `(.L_x_1821) ;  /* 0x00000be000007947 */ /* 0x000fea0003800000 */
.L_x_1832:
[----:B------:R-:W-:Y:S01]  /*49c0*/  F2FP.PACK_AB R3, RZ, R4 ;  /* 0x00000004ff03723e */ /* 0x000fe200000000ff */
[----:B------:R-:W-:-:S03]  /*49d0*/  IMAD.MOV.U32 R25, RZ, RZ, R19 ;  /* 0x000000ffff197224 */ /* 0x000fc600078e0013 */
[----:B------:R-:W-:-:S05]  /*49e0*/  PRMT R3, R3, 0x5410, RZ ;  /* 0x0000541003037816 */ /* 0x000fca00000000ff */
[----:B------:R3:W-:Y:S01]  /*49f0*/  STG.E [R8.64], R3 ;  /* 0x0000000308007986 */ /* 0x0007e2000c101924 */
[----:B------:R-:W-:Y:S05]  /*4a00*/  BRA `(.L_x_1821) ;  /* 0x00000b9000007947 */ /* 0x000fea0003800000 */
.L_x_1831:
[----:B0-----:R-:W-:Y:S02]  /*4a10*/  FMUL.FTZ R4, R4, 1 ;  /* 0x3f80000004047820 */ /* 0x001fe40000410000 */
[----:B------:R-:W-:-:S04]  /*4a20*/  IMAD.MOV.U32 R25, RZ, RZ, R19 ;  /* 0x000000ffff197224 */ /* 0x000fc800078e0013 */
[----:B------:R-:W0:Y:S02]  /*4a30*/  F2F.F64.F32 R4, R4 ;  /* 0x0000000400047310 */ /* 0x000e240000201800 */
[----:B0-----:R0:W-:Y:S01]  /*4a40*/  STG.E.64 [R8.64], R4 ;  /* 0x0000000408007986 */ /* 0x0011e2000c101b24 */
[----:B------:R-:W-:Y:S05]  /*4a50*/  BRA `(.L_x_1821) ;  /* 0x00000b4000007947 */ /* 0x000fea0003800000 */
.L_x_1822:
        /* <DEDUP_REMOVED lines=8> */
[----:B------:R-:W-:Y:S01]  /*4ae0*/  FSETP.NEU.FTZ.AND P0, PT, R4, RZ, PT ;  /* 0x000000ff0400720b */ /* 0x000fe20003f1d000 */
[----:B------:R-:W-:-:S03]  /*4af0*/  IMAD.MOV.U32 R25, RZ, RZ, R19 ;  /* 0x000000ffff197224 */ /* 0x000fc600078e0013 */
[----:B------:R-:W-:-:S05]  /*4b00*/  SEL R3, RZ, 0x1, !P0 ;  /* 0x00000001ff037807 */ /* 0x000fca0004000000 */
[----:B------:R3:W-:Y:S01]  /*4b10*/  STG.E.U8 [R8.64], R3 ;  /* 0x0000000308007986 */ /* 0x0007e2000c101124 */
[----:B------:R-:W-:Y:S05]  /*4b20*/  BRA `(.L_x_1821) ;  /* 0x00000a7000007947 */ /* 0x000fea0003800000 */
.L_x_1835:
[----:B0-----:R-:W-:Y:S01]  /*4b30*/  FMUL.FTZ R4, R4, 1 ;  /* 0x3f80000004047820 */ /* 0x001fe20000410000 */
[----:B------:R-:W-:Y:S01]  /*4b40*/  CS2R R6, SRZ ;  /* 0x0000000000067805 */ /* 0x000fe2000001ff00 */
[----:B------:R-:W-:-:S04]  /*4b50*/  IMAD.MOV.U32 R25, RZ, RZ, R19 ;  /* 0x000000ffff197224 */ /* 0x000fc800078e0013 */
[----:B------:R-:W0:Y:S02]  /*4b60*/  F2F.F64.F32 R4, R4 ;  /* 0x0000000400047310 */ /* 0x000e240000201800 */
[----:B0-----:R0:W-:Y:S01]  /*4b70*/  STG.E.128 [R8.64], R4 ;  /* 0x0000000408007986 */ /* 0x0011e2000c101d24 */
[----:B------:R-:W-:Y:S05]  /*4b80*/  BRA `(.L_x_1821) ;  /* 0x00000a1000007947 */ /* 0x000fea0003800000 */
.L_x_1834:
        /* <DEDUP_REMOVED lines=10> */
[----:B0-----:R-:W-:Y:S01]  /*4c30*/  SHF.R.U32.HI R5, RZ, 0x18, R0 ;  /* 0x00000018ff057819 */ /* 0x001fe20000011600 */
        /* <DEDUP_REMOVED lines=9> */
.L_x_1839:
[----:B------:R-:W-:Y:S05]  /*4cd0*/  BSYNC B0 ;  /* 0x0000000000007941 */ /* 0x000fea0003800000 */
.L_x_1838:
[----:B------:R-:W-:Y:S01]  /*4ce0*/  LOP3.LUT R5, R0, R5, RZ, 0xfc, !PT ;  /* 0x0000000500057212 */ /* 0x000fe200078efcff */
[----:B------:R-:W-:-:S04]  /*4cf0*/  IMAD.MOV.U32 R25, RZ, RZ, R19 ;  /* 0x000000ffff197224 */ /* 0x000fc800078e0013 */
[----:B------:R0:W-:Y:S01]  /*4d00*/  STG.E.U8 [R8.64], R5 ;  /* 0x0000000508007986 */ /* 0x0001e2000c101124 */
[----:B------:R-:W-:Y:S05]  /*4d10*/  BRA `(.L_x_1821) ;  /* 0x0000088000007947 */ /* 0x000fea0003800000 */
.L_x_1837:
[----:B0-----:R-:W-:Y:S01]  /*4d20*/  LOP3.LUT R5, R4, 0x7fffffff, RZ, 0xc0, !PT ;  /* 0x7fffffff04057812 */ /* 0x001fe200078ec0ff */
        /* <DEDUP_REMOVED lines=11> */
.L_x_1841:
[----:B------:R-:W-:Y:S01]  /*4de0*/  IMAD.MOV.U32 R0, RZ, RZ, 0x7f ;  /* 0x0000007fff007424 */ /* 0x000fe200078e00ff */
[----:B------:R-:W-:-:S04]  /*4df0*/  ISETP.GT.U32.AND P0, PT, R5, 0x7f800000, PT ;  /* 0x7f8000000500780c */ /* 0x000fc80003f04070 */
[----:B------:R-:W-:-:S04]  /*4e00*/  SEL R0, R0, 0x7c, P0 ;  /* 0x0000007c00007807 */ /* 0x000fc80000000000 */
.L_x_1842:
[----:B------:R-:W-:Y:S05]  /*4e10*/  BSYNC B0 ;  /* 0x0000000000007941 */ /* 0x000fea0003800000 */
.L_x_1840:
[----:B------:R-:W-:Y:S01]  /*4e20*/  LOP3.LUT R4, R4, 0x80000000, RZ, 0xc0, !PT ;  /* 0x8000000004047812 */ /* 0x000fe200078ec0ff */
[----:B------:R-:W-:-:S03]  /*4e30*/  IMAD.MOV.U32 R25, RZ, RZ, R19 ;  /* 0x000000ffff197224 */ /* 0x000fc600078e0013 */
[----:B------:R-:W-:-:S04]  /*4e40*/  SHF.R.U32.HI R3, RZ, 0x18, R4 ;  /* 0x00000018ff037819 */ /* 0x000fc80000011604 */
[----:B------:R-:W-:-:S05]  /*4e50*/  LOP3.LUT R3, R0, R3, RZ, 0xfc, !PT ;  /* 0x0000000300037212 */ /* 0x000fca00078efcff */
[----:B------:R0:W-:Y:S01]  /*4e60*/  STG.E.U8 [R8.64], R3 ;  /* 0x0000000308007986 */ /* 0x0001e2000c101124 */
[----:B------:R-:W-:Y:S05]  /*4e70*/  BRA `(.L_x_1821) ;  /* 0x0000072000007947 */ /* 0x000fea0003800000 */
.L_x_1836:
[----:B0-----:R-:W-:Y:S01]  /*4e80*/  F2FP.BF16.PACK_AB R4, RZ, R4 ;  /* 0x00000004ff04723e */ /* 0x001fe200000010ff */
[----:B------:R-:W-:-:S04]  /*4e90*/  IMAD.MOV.U32 R25, RZ, RZ, R19 ;  /* 0x000000ffff197224 */ /* 0x000fc800078e0013 */
[----:B------:R0:W-:Y:S01]  /*4ea0*/  STG.E.U16 [R8.64], R4 ;  /* 0x0000000408007986 */ /* 0x0001e2000c101524 */
[----:B------:R-:W-:Y:S05]  /*4eb0*/  BRA `(.L_x_1821) ;  /* 0x000006e000007947 */ /* 0x000fea0003800000 */
.L_x_1833:
        /* <DEDUP_REMOVED lines=8> */
[----:B------:R-:W3:Y:S01]  /*4f40*/  F2I.FTZ.U32.TRUNC.NTZ R3, R4 ;  /* 0x0000000400037305 */ /* 0x000ee2000021f000 */
[----:B------:R-:W-:Y:S01]  /*4f50*/  IMAD.MOV.U32 R25, RZ, RZ, R19 ;  /* 0x000000ffff197224 */ /* 0x000fe200078e0013 */
[----:B---3--:R3:W-:Y:S01]  /*4f60*/  STG.E.U16 [R8.64], R3 ;  /* 0x0000000308007986 */ /* 0x0087e2000c101524 */
[----:B------:R-:W-:Y:S05]  /*4f70*/  BRA `(.L_x_1821) ;  /* 0x0000062000007947 */ /* 0x000fea0003800000 */
.L_x_1845:
[----:B0-----:R-:W-:Y:S01]  /*4f80*/  LOP3.LUT R5, R4, 0x7fffffff, RZ, 0xc0, !PT ;  /* 0x7fffffff04057812 */ /* 0x001fe200078ec0ff */
        /* <DEDUP_REMOVED lines=15> */
.L_x_1848:
[----:B------:R-:W-:-:S04]  /*5080*/  LOP3.LUT R4, R4, 0x80000000, RZ, 0xc0, !PT ;  /* 0x8000000004047812 */ /* 0x000fc800078ec0ff */
[----:B------:R-:W-:-:S04]  /*5090*/  SHF.R.U32.HI R4, RZ, 0x18, R4 ;  /* 0x00000018ff047819 */ /* 0x000fc80000011604 */
[----:B------:R-:W-:-:S04]  /*50a0*/  LOP3.LUT R3, R3, R4, RZ, 0xfc, !PT ;  /* 0x0000000403037212 */ /* 0x000fc800078efcff */
[----:B------:R-:W-:Y:S02]  /*50b0*/  PRMT R0, R3, 0x7610, R0 ;  /* 0x0000761003007816 */ /* 0x000fe40000000000 */
.L_x_1847:
[----:B------:R-:W-:Y:S05]  /*50c0*/  BSYNC B0 ;  /* 0x0000000000007941 */ /* 0x000fea0003800000 */
.L_x_1846:
[----:B------:R0:W-:Y:S01]  /*50d0*/  STG.E.U8 [R8.64], R0 ;  /* 0x0000000008007986 */ /* 0x0001e2000c101124 */
[----:B------:R-:W-:Y:S01]  /*50e0*/  IMAD.MOV.U32 R25, RZ, RZ, R19 ;  /* 0x000000ffff197224 */ /* 0x000fe200078e0013 */
[----:B------:R-:W-:Y:S05]  /*50f0*/  BRA `(.L_x_1821) ;  /* 0x000004a000007947 */ /* 0x000fea0003800000 */
.L_x_1844:
        /* <DEDUP_REMOVED lines=16> */
.L_x_1851:
[----:B------:R-:W-:-:S04]  /*5200*/  LOP3.LUT R4, R4, 0x80000000, RZ, 0xc0, !PT ;  /* 0x8000000004047812 */ /* 0x000fc800078ec0ff */
[----:B------:R-:W-:-:S04]  /*5210*/  SHF.R.U32.HI R4, RZ, 0x18, R4 ;  /* 0x00000018ff047819 */ /* 0x000fc80000011604 */
[----:B------:R-:W-:-:S04]  /*5220*/  LOP3.LUT R3, R3, R4, RZ, 0xfc, !PT ;  /* 0x0000000403037212 */ /* 0x000fc800078efcff */
[----:B------:R-:W-:Y:S02]  /*5230*/  PRMT R0, R3, 0x7610, R0 ;  /* 0x0000761003007816 */ /* 0x000fe40000000000 */
.L_x_1850:
[----:B------:R-:W-:Y:S05]  /*5240*/  BSYNC B0 ;  /* 0x0000000000007941 */ /* 0x000fea0003800000 */
.L_x_1849:
[----:B------:R0:W-:Y:S01]  /*5250*/  STG.E.U8 [R8.64], R0 ;  /* 0x0000000008007986 */ /* 0x0001e2000c101124 */
[----:B------:R-:W-:Y:S01]  /*5260*/  IMAD.MOV.U32 R25, RZ, RZ, R19 ;  /* 0x000000ffff197224 */ /* 0x000fe200078e0013 */
[----:B------:R-:W-:Y:S05]  /*5270*/  BRA `(.L_x_1821) ;  /* 0x0000032000007947 */ /* 0x000fea0003800000 */
.L_x_1843:
[----:B------:R-:W-:-:S13]  /*5280*/  ISETP.NE.AND P0, PT, R0, 0x1c, PT ;  /* 0x0000001c0000780c */ /* 0x000fda0003f05270 */
[----:B------:R-:W-:Y:S05]  /*5290*/  @!P0 BRA `(.L_x_1852) ;  /* 0x000002d000008947 */ /* 0x000fea0003800000 */
[----:B------:R-:W-:-:S13]  /*52a0*/  ISETP.NE.AND P0, PT, R0, 0x1d, PT ;  /* 0x0000001d0000780c */ /* 0x000fda0003f05270 */
[----:B------:R-:W-:Y:S05]  /*52b0*/  @!P0 BRA `(.L_x_1853) ;  /* 0x0000027000008947 */ /* 0x000fea0003800000 */
[----:B------:R-:W-:-:S13]  /*52c0*/  ISETP.NE.AND P0, PT, R0, 0x2c, PT ;  /* 0x0000002c0000780c */ /* 0x000fda0003f05270 */
[----:B------:R-:W-:Y:S05]  /*52d0*/  @P0 BRA `(.L_x_1826) ;  /* 0x0000010000000947 */ /* 0x000fea0003800000 */
[----:B0-----:R-:W-:Y:S01]  /*52e0*/  SHF.R.U32.HI R5, RZ, 0x17, R4 ;  /* 0x00000017ff057819 */ /* 0x001fe20000011604 */
[----:B------:R-:W-:Y:S01]  /*52f0*/  IMAD.MOV.U32 R25, RZ, RZ, R19 ;  /* 0x000000ffff197224 */ /* 0x000fe200078e0013 */
        /* <DEDUP_REMOVED lines=14> */
.L_x_1826:
[----:B------:R-:W-:Y:S01]  /*53e0*/  MOV R14, 0x0 ;  /* 0x00000000000e7802 */ /* 0x000fe20000000f00 */
[----:B0-----:R-:W-:Y:S02]  /*53f0*/  IMAD.MOV.U32 R4, RZ, RZ, c[0x4][0x128] ;  /* 0x01004a00ff047624 */ /* 0x001fe400078e00ff */
        /* <DEDUP_REMOVED lines=16> */
[----:B012---:R-:W-:Y:S05]  /*5500*/  CALL.ABS.NOINC R14 ;  /* 0x000000000e007343 */ /* 0x007fea0003c00000 */
[----:B------:R-:W-:Y:S01]  /*5510*/  IMAD.MOV.U32 R25, RZ, RZ, R19 ;  /* 0x000000ffff197224 */ /* 0x000fe200078e0013 */
[----:B------:R-:W-:Y:S05]  /*5520*/  BRA `(.L_x_1821) ;  /* 0x0000007000007947 */ /* 0x000fea0003800000 */
.L_x_1853:
[----:B0-----:R-:W0:Y:S01]  /*5530*/  F2I.U64.TRUNC R4, R4 ;  /* 0x0000000400047311 */ /* 0x001e22000020d800 */
[----:B------:R-:W-:Y:S01]  /*5540*/  IMAD.MOV.U32 R25, RZ, RZ, R19 ;  /* 0x000000ffff197224 */ /* 0x000fe200078e0013 */
[----:B0-----:R0:W-:Y:S01]  /*5550*/  STG.E.64 [R8.64], R4 ;  /* 0x0000000408007986 */ /* 0x0011e2000c101b24 */
[----:B------:R-:W-:Y:S05]  /*5560*/  BRA `(.L_x_1821) ;  /* 0x0000003000007947 */ /* 0x000fea0003800000 */
.L_x_1852:
[----:B------:R-:W3:Y:S01]  /*5570*/  F2I.FTZ.U32.TRUNC.NTZ R3, R4 ;  /* 0x0000000400037305 */ /* 0x000ee2000021f000 */
[----:B------:R-:W-:Y:S01]  /*5580*/  IMAD.MOV.U32 R25, RZ, RZ, R19 ;  /* 0x000000ffff197224 */ /* 0x000fe200078e0013 */
[----:B---3--:R3:W-:Y:S06]  /*5590*/  STG.E [R8.64], R3 ;  /* 0x0000000308007986 */ /* 0x0087ec000c101924 */
.L_x_1821:
[----:B------:R-:W-:Y:S05]  /*55a0*/  BSYNC B6 ;  /* 0x0000000000067941 */ /* 0x000fea0003800000 */
.L_x_1820:
[----:B------:R-:W-:Y:S01]  /*55b0*/  ISETP.GE.AND P0, PT, R25, R16, PT ;  /* 0x000000101900720c */ /* 0x000fe20003f06270 */
[----:B------:R-:W-:-:S12]  /*55c0*/  BSSY B6, `(.L_x_1854) ;  /* 0x00001da000067945 */ /* 0x000fd80003800000 */
[----:B------:R-:W-:Y:S05]  /*55d0*/  @P0 BRA `(.L_x_1855) ;  /* 0x00001d8000000947 */ /* 0x000fea0003800000 */
[----:B0-----:R-:W-:Y:S01]  /*55e0*/  IMAD R0, R2, 0x200, R25 ;  /* 0x0000020002007824 */ /* 0x001fe200078e0219 */
[----:B---3--:R-:W-:-:S03]  /*55f0*/  PRMT R3, R17, 0x9910, RZ ;  /* 0x0000991011037816 */ /* 0x008fc600000000ff */
        /* <DEDUP_REMOVED lines=17> */
.L_x_1859:
[----:B------:R-:W0:Y:S02]  /*5710*/  F2I.S64.TRUNC R18, R18 ;  /* 0x0000001200127311 */ /* 0x000e24000020d900 */
[----:B0-----:R-:W-:-:S05]  /*5720*/  IMAD.MOV.U32 R3, RZ, RZ, R18 ;  /* 0x000000ffff037224 */ /* 0x001fca00078e0012 */
[----:B------:R0:W-:Y:S01]  /*5730*/  STG.E.U8 [R8.64], R3 ;  /* 0x0000000308007986 */ /* 0x0001e2000c101124 */
[----:B------:R-:W-:Y:S05]  /*5740*/  BRA `(.L_x_1861) ;  /* 0x00000d3000007947 */ /* 0x000fea0003800000 */
.L_x_1858:
        /* <DEDUP_REMOVED lines=9> */
.L_x_1863:
[----:B------:R-:W0:Y:S02]  /*57e0*/  F2I.FTZ.TRUNC.NTZ R3, R18 ;  /* 0x0000001200037305 */ /* 0x000e24000021f100 */
[----:B0-----:R0:W-:Y:S01]  /*57f0*/  STG.E [R8.64], R3 ;  /* 0x0000000308007986 */ /* 0x0011e2000c101924 */
[----:B------:R-:W-:Y:S05]  /*5800*/  BRA `(.L_x_1861) ;  /* 0x00000c7000007947 */ /* 0x000fea0003800000 */
.L_x_1862:
[----:B------:R-:W0:Y:S02]  /*5810*/  F2I.FTZ.TRUNC.NTZ R3, R18 ;  /* 0x0000001200037305 */ /* 0x000e24000021f100 */
[----:B0-----:R0:W-:Y:S01]  /*5820*/  STG.E.U16 [R8.64], R3 ;  /* 0x0000000308007986 */ /* 0x0011e2000c101524 */
[----:B------:R-:W-:Y:S05]  /*5830*/  BRA `(.L_x_1861) ;  /* 0x00000c4000007947 */ /* 0x000fea0003800000 */
.L_x_1857:
        /* <DEDUP_REMOVED lines=8> */
.L_x_1865:
[----:B------:R-:W-:-:S05]  /*58c0*/  F2FP.PACK_AB R18, RZ, R18 ;  /* 0x00000012ff12723e */ /* 0x000fca00000000ff */
[----:B------:R0:W-:Y:S01]  /*58d0*/  STG.E.U16 [R8.64], R18 ;  /* 0x0000001208007986 */ /* 0x0001e2000c101524 */
[----:B------:R-:W-:Y:S05]  /*58e0*/  BRA `(.L_x_1861) ;  /* 0x00000b9000007947 */ /* 0x000fea0003800000 */
.L_x_1864:
        /* <DEDUP_REMOVED lines=9> */
.L_x_1867:
[----:B------:R-:W-:-:S04]  /*5980*/  F2FP.PACK_AB R3, RZ, R18 ;  /* 0x00000012ff03723e */ /* 0x000fc800000000ff */
[----:B------:R-:W-:-:S05]  /*5990*/  PRMT R3, R3, 0x5410, RZ ;  /* 0x0000541003037816 */ /* 0x000fca00000000ff */
[----:B------:R0:W-:Y:S01]  /*59a0*/  STG.E [R8.64], R3 ;  /* 0x0000000308007986 */ /* 0x0001e2000c101924 */
[----:B------:R-:W-:Y:S05]  /*59b0*/  BRA `(.L_x_1861) ;  /* 0x00000ac000007947 */ /* 0x000fea0003800000 */
.L_x_1866:
[----:B------:R-:W-:-:S06]  /*59c0*/  FMUL.FTZ R4, R18, 1 ;  /* 0x3f80000012047820 */ /* 0x000fcc0000410000 */
[----:B------:R-:W0:Y:S02]  /*59d0*/  F2F.F64.F32 R4, R4 ;  /* 0x0000000400047310 */ /* 0x000e240000201800 */
[----:B0-----:R0:W-:Y:S01]  /*59e0*/  STG.E.64 [R8.64], R4 ;  /* 0x0000000408007986 */ /* 0x0011e2000c101b24 */
[----:B------:R-:W-:Y:S05]  /*59f0*/  BRA `(.L_x_1861) ;  /* 0x00000a8000007947 */ /* 0x000fea0003800000 */
.L_x_1856:
        /* <DEDUP_REMOVED lines=12> */
.L_x_1870:
[----:B------:R-:W-:Y:S01]  /*5ac0*/  FMUL.FTZ R4, R18, 1 ;  /* 0x3f80000012047820 */ /* 0x000fe20000410000 */
[----:B------:R-:W-:-:S05]  /*5ad0*/  CS2R R6, SRZ ;  /* 0x0000000000067805 */ /* 0x000fca000001ff00 */
[----:B------:R-:W0:Y:S02]  /*5ae0*/  F2F.F64.F32 R4, R4 ;  /* 0x0000000400047310 */ /* 0x000e240000201800 */
[----:B0-----:R0:W-:Y:S01]  /*5af0*/  STG.E.128 [R8.64], R4 ;  /* 0x0000000408007986 */ /* 0x0011e2000c101d24 */
[----:B------:R-:W-:Y:S05]  /*5b00*/  BRA `(.L_x_1861) ;  /* 0x0000097000007947 */ /* 0x000fea0003800000 */
.L_x_1869:
        /* <DEDUP_REMOVED lines=20> */
.L_x_1874:
[----:B------:R-:W-:Y:S05]  /*5c50*/  BSYNC B0 ;  /* 0x0000000000007941 */ /* 0x000fea0003800000 */
.L_x_1873:
[----:B------:R-:W-:-:S05]  /*5c60*/  LOP3.LUT R5, R0, R5, RZ, 0xfc, !PT ;  /* 0x0000000500057212 */ /* 0x000fca00078efcff */
[----:B------:R0:W-:Y:S01]  /*5c70*/  STG.E.U8 [R8.64], R5 ;  /* 0x0000000508007986 */ /* 0x0001e2000c101124 */
[----:B------:R-:W-:Y:S05]  /*5c80*/  BRA `(.L_x_1861) ;  /* 0x000007f000007947 */ /* 0x000fea0003800000 */
.L_x_1872:
        /* <DEDUP_REMOVED lines=12> */
.L_x_1876:
[----:B------:R-:W-:Y:S01]  /*5d50*/  IMAD.MOV.U32 R0, RZ, RZ, 0x7f ;  /* 0x0000007fff007424 */ /* 0x000fe200078e00ff */
[----:B------:R-:W-:-:S04]  /*5d60*/  ISETP.GT.U32.AND P0, PT, R4, 0x7f800000, PT ;  /* 0x7f8000000400780c */ /* 0x000fc80003f04070 */
[----:B------:R-:W-:-:S04]  /*5d70*/  SEL R0, R0, 0x7c, P0 ;  /* 0x0000007c00007807 */ /* 0x000fc80000000000 */
.L_x_1877:
[----:B------:R-:W-:Y:S05]  /*5d80*/  BSYNC B0 ;  /* 0x0000000000007941 */ /* 0x000fea0003800000 */
.L_x_1875:
[----:B------:R-:W-:-:S04]  /*5d90*/  LOP3.LUT R18, R18, 0x80000000, RZ, 0xc0, !PT ;  /* 0x8000000012127812 */ /* 0x000fc800078ec0ff */
[----:B------:R-:W-:-:S04]  /*5da0*/  SHF.R.U32.HI R3, RZ, 0x18, R18 ;  /* 0x00000018ff037819 */ /* 0x000fc80000011612 */
[----:B------:R-:W-:-:S05]  /*5db0*/  LOP3.LUT R3, R0, R3, RZ, 0xfc, !PT ;  /* 0x0000000300037212 */ /* 0x000fca00078efcff */
[----:B------:R0:W-:Y:S01]  /*5dc0*/  STG.E.U8 [R8.64], R3 ;  /* 0x0000000308007986 */ /* 0x0001e2000c101124 */
[----:B------:R-:W-:Y:S05]  /*5dd0*/  BRA `(.L_x_1861) ;  /* 0x000006a000007947 */ /* 0x000fea0003800000 */
.L_x_1871:
[----:B------:R-:W-:-:S05]  /*5de0*/  F2FP.BF16.PACK_AB R18, RZ, R18 ;  /* 0x00000012ff12723e */ /* 0x000fca00000010ff */
[----:B------:R0:W-:Y:S01]  /*5df0*/  STG.E.U16 [R8.64], R18 ;  /* 0x0000001208007986 */ /* 0x0001e2000c101524 */
[----:B------:R-:W-:Y:S05]  /*5e00*/  BRA `(.L_x_1861) ;  /* 0x0000067000007947 */ /* 0x000fea0003800000 */
.L_x_1868:
        /* <DEDUP_REMOVED lines=11> */
.L_x_1880:
        /* <DEDUP_REMOVED lines=16> */
.L_x_1883:
[----:B------:R-:W-:-:S04]  /*5fc0*/  LOP3.LUT R18, R18, 0x80000000, RZ, 0xc0, !PT ;  /* 0x8000000012127812 */ /* 0x000fc800078ec0ff */
[----:B------:R-:W-:-:S04]  /*5fd0*/  SHF.R.U32.HI R3, RZ, 0x18, R18 ;  /* 0x00000018ff037819 */ /* 0x000fc80000011612 */
[----:B------:R-:W-:-:S04]  /*5fe0*/  LOP3.LUT R0, R0, R3, RZ, 0xfc, !PT ;  /* 0x0000000300007212 */ /* 0x000fc800078efcff */
[----:B------:R-:W-:Y:S02]  /*5ff0*/  PRMT R4, R0, 0x7610, R4 ;  /* 0x0000761000047816 */ /* 0x000fe40000000004 */
.L_x_1882:
[----:B------:R-:W-:Y:S05]  /*6000*/  BSYNC B0 ;  /* 0x0000000000007941 */ /* 0x000fea0003800000 */
.L_x_1881:
[----:B------:R0:W-:Y:S01]  /*6010*/  STG.E.U8 [R8.64], R4 ;  /* 0x0000000408007986 */ /* 0x0001e2000c101124 */
[----:B------:R-:W-:Y:S05]  /*6020*/  BRA `(.L_x_1861) ;  /* 0x0000045000007947 */ /* 0x000fea0003800000 */
.L_x_1879:
        /* <DEDUP_REMOVED lines=16> */
.L_x_1886:
[----:B------:R-:W-:-:S04]  /*6130*/  LOP3.LUT R18, R18, 0x80000000, RZ, 0xc0, !PT ;  /* 0x8000000012127812 */ /* 0x000fc800078ec0ff */
[----:B------:R-:W-:-:S04]  /*6140*/  SHF.R.U32.HI R3, RZ, 0x18, R18 ;  /* 0x00000018ff037819 */ /* 0x000fc80000011612 */
[----:B------:R-:W-:-:S04]  /*6150*/  LOP3.LUT R0, R0, R3, RZ, 0xfc, !PT ;  /* 0x0000000300007212 */ /* 0x000fc800078efcff */
[----:B------:R-:W-:Y:S02]  /*6160*/  PRMT R4, R0, 0x7610, R4 ;  /* 0x0000761000047816 */ /* 0x000fe40000000004 */
.L_x_1885:
[----:B------:R-:W-:Y:S05]  /*6170*/  BSYNC B0 ;  /* 0x0000000000007941 */ /* 0x000fea0003800000 */
.L_x_1884:
[----:B------:R0:W-:Y:S01]  /*6180*/  STG.E.U8 [R8.64], R4 ;  /* 0x0000000408007986 */ /* 0x0001e2000c101124 */
[----:B------:R-:W-:Y:S05]  /*6190*/  BRA `(.L_x_1861) ;  /* 0x000002e000007947 */ /* 0x000fea0003800000 */
.L_x_1878:
        /* <DEDUP_REMOVED lines=21> */
.L_x_1860:
        /* <DEDUP_REMOVED lines=19> */
[----:B------:R-:W-:Y:S05]  /*6420*/  BRA `(.L_x_1861) ;  /* 0x0000005000007947 */ /* 0x000fea0003800000 */
.L_x_1888:
[----:B------:R-:W0:Y:S02]  /*6430*/  F2I.U64.TRUNC R18, R18 ;  /* 0x0000001200127311 */ /* 0x000e24000020d800 */
[----:B0-----:R0:W-:Y:S01]  /*6440*/  STG.E.64 [R8.64], R18 ;  /* 0x0000001208007986 */ /* 0x0011e2000c101b24 */
[----:B------:R-:W-:Y:S05]  /*6450*/  BRA `(.L_x_1861) ;  /* 0x0000002000007947 */ /* 0x000fea0003800000 */
.L_x_1887:
[----:B------:R-:W0:Y:S02]  /*6460*/  F2I.FTZ.U32.TRUNC.NTZ R3, R18 ;  /* 0x0000001200037305 */ /* 0x000e24000021f000 */
[----:B0-----:R0:W-:Y:S02]  /*6470*/  STG.E [R8.64], R3 ;  /* 0x0000000308007986 */ /* 0x0011e4000c101924 */
.L_x_1861:
[----:B------:R-:W-:-:S04]  /*6480*/  IADD3 R25, R25, 0x80, RZ ;  /* 0x0000008019197810 */ /* 0x000fc80007ffe0ff */
[----:B------:R-:W-:-:S13]  /*6490*/  ISETP.GE.AND P0, PT, R25, R16, PT ;  /* 0x000000101900720c */ /* 0x000fda0003f06270 */
        /* <DEDUP_REMOVED lines=17> */
[----:B-1----:R-:W0:Y:S02]  /*65b0*/  F2I.FTZ.TRUNC.NTZ R3, R22 ;  /* 0x0000001600037305 */ /* 0x002e24000021f100 */
[----:B0-----:R0:W-:Y:S01]  /*65c0*/  STG.E.U8 [R8.64], R3 ;  /* 0x0000000308007986 */ /* 0x0011e2000c101124 */
[----:B------:R-:W-:Y:S05]  /*65d0*/  BRA `(.L_x_1894) ;  /* 0x00000d7000007947 */ /* 0x000fea0003800000 */
.L_x_1892:
[----:B-1----:R-:W0:Y:S02]  /*65e0*/  F2I.S64.TRUNC R22, R22 ;  /* 0x0000001600167311 */ /* 0x002e24000020d900 */
[----:B0-----:R-:W-:-:S05]  /*65f0*/  IMAD.MOV.U32 R3, RZ, RZ, R22 ;  /* 0x000000ffff037224 */ /* 0x001fca00078e0016 */
[----:B------:R0:W-:Y:S01]  /*6600*/  STG.E.U8 [R8.64], R3 ;  /* 0x0000000308007986 */ /* 0x0001e2000c101124 */
[----:B------:R-:W-:Y:S05]  /*6610*/  BRA `(.L_x_1894) ;  /* 0x00000d3000007947 */ /* 0x000fea0003800000 */
.L_x_1891:
[----:B------:R-:W-:-:S13]  /*6620*/  ISETP.NE.AND P0, PT, R0, 0x2, PT ;  /* 0x000000020000780c */ /* 0x000fda0003f05270 */
[----:B------:R-:W-:Y:S05]  /*6630*/  @!P0 BRA `(.L_x_1895) ;  /* 0x000000a000008947 */ /* 0x000fea0003800000 */
[----:B------:R-:W-:-:S13]  /*6640*/  ISETP.NE.AND P0, PT, R0, 0x3, PT ;  /* 0x000000030000780c */ /* 0x000fda0003f05270 */
[----:B------:R-:W-:Y:S05]  /*6650*/  @!P0 BRA `(.L_x_1896) ;  /* 0x0000005000008947 */ /* 0x000fea0003800000 */
[----:B------:R-:W-:-:S13]  /*6660*/  ISETP.NE.AND P0, PT, R0, 0x4, PT ;  /* 0x000000040000780c */ /* 0x000fda0003f05270 */
[----:B------:R-:W-:Y:S05]  /*6670*/  @P0 BRA `(.L_x_1893) ;  /* 0x00000b4000000947 */ /* 0x000fea0003800000 */
[----:B-1----:R-:W0:Y:S02]  /*6680*/  F2I.S64.TRUNC R22, R22 ;  /* 0x0000001600167311 */ /* 0x002e24000020d900 */
[----:B0-----:R0:W-:Y:S01]  /*6690*/  STG.E.64 [R8.64], R22 ;  /* 0x0000001608007986 */ /* 0x0011e2000c101b24 */
[----:B------:R-:W-:Y:S05]  /*66a0*/  BRA `(.L_x_1894) ;  /* 0x00000ca000007947 */ /* 0x000fea0003800000 */
.L_x_1896:
[----:B-1----:R-:W0:Y:S02]  /*66b0*/  F2I.FTZ.TRUNC.NTZ R3, R22 ;  /* 0x0000001600037305 */ /* 0x002e24000021f100 */
[----:B0-----:R0:W-:Y:S01]  /*66c0*/  STG.E [R8.64], R3 ;  /* 0x0000000308007986 */ /* 0x0011e2000c101924 */
[----:B------:R-:W-:Y:S05]  /*66d0*/  BRA `(.L_x_1894) ;  /* 0x00000c7000007947 */ /* 0x000fea0003800000 */
.L_x_1895:
[----:B-1----:R-:W0:Y:S02]  /*66e0*/  F2I.FTZ.TRUNC.NTZ R3, R22 ;  /* 0x0000001600037305 */ /* 0x002e24000021f100 */
[----:B0-----:R0:W-:Y:S01]  /*66f0*/  STG.E.U16 [R8.64], R3 ;  /* 0x0000000308007986 */ /* 0x0011e2000c101524 */
[----:B------:R-:W-:Y:S05]  /*6700*/  BRA `(.L_x_1894) ;  /* 0x00000c4000007947 */ /* 0x000fea0003800000 */
.L_x_1890:
[----:B------:R-:W-:-:S13]  /*6710*/  ISETP.GT.AND P0, PT, R0, 0x6, PT ;  /* 0x000000060000780c */ /* 0x000fda0003f04270 */
[----:B------:R-:W-:Y:S05]  /*6720*/  @P0 BRA `(.L_x_1897) ;  /* 0x0000009000000947 */ /* 0x000fea0003800000 */
[----:B------:R-:W-:-:S13]  /*6730*/  ISETP.NE.AND P0, PT, R0, 0x5, PT ;  /* 0x000000050000780c */ /* 0x000fda0003f05270 */
[----:B------:R-:W-:Y:S05]  /*6740*/  @!P0 BRA `(.L_x_1898) ;  /* 0x0000004000008947 */ /* 0x000fea0003800000 */
[----:B------:R-:W-:-:S13]  /*6750*/  ISETP.NE.AND P0, PT, R0, 0x6, PT ;  /* 0x000000060000780c */ /* 0x000fda0003f05270 */
[----:B------:R-:W-:Y:S05]  /*6760*/  @P0 BRA `(.L_x_1893) ;  /* 0x00000a5000000947 */ /* 0x000fea0003800000 */
[----:B-1----:R0:W-:Y:S01]  /*6770*/  STG.E [R8.64], R22 ;  /* 0x0000001608007986 */ /* 0x0021e2000c101924 */
[----:B------:R-:W-:Y:S05]  /*6780*/  BRA `(.L_x_1894) ;  /* 0x00000bc000007947 */ /* 0x000fea0003800000 */
.L_x_1898:
[----:B-1----:R-:W-:-:S05]  /*6790*/  F2FP.PACK_AB R22, RZ, R22 ;  /* 0x00000016ff16723e */ /* 0x002fca00000000ff */
[----:B------:R0:W-:Y:S01]  /*67a0*/  STG.E.U16 [R8.64], R22 ;  /* 0x0000001608007986 */ /* 0x0001e2000c101524 */
[----:B------:R-:W-:Y:S05]  /*67b0*/  BRA `(.L_x_1894) ;  /* 0x00000b9000007947 */ /* 0x000fea0003800000 */
.L_x_1897:
[----:B------:R-:W-:-:S13]  /*67c0*/  ISETP.NE.AND P0, PT, R0, 0x7, PT ;  /* 0x000000070000780c */ /* 0x000fda0003f05270 */
[----:B------:R-:W-:Y:S05]  /*67d0*/  @!P0 BRA `(.L_x_1899) ;  /* 0x000000b000008947 */ /* 0x000fea0003800000 */
[----:B------:R-:W-:-:S13]  /*67e0*/  ISETP.NE.AND P0, PT, R0, 0x8, PT ;  /* 0x000000080000780c */ /* 0x000fda0003f05270 */
[----:B------:R-:W-:Y:S05]  /*67f0*/  @!P0 BRA `(.L_x_1900) ;  /* 0x0000005000008947 */ /* 0x000fea0003800000 */
[----:B------:R-:W-:-:S13]  /*6800*/  ISETP.NE.AND P0, PT, R0, 0x9, PT ;  /* 0x000000090000780c */ /* 0x000fda0003f05270 */
[----:B------:R-:W-:Y:S05]  /*6810*/  @P0 BRA `(.L_x_1893) ;  /* 0x000009a000000947 */ /* 0x000fea0003800000 */
[----:B------:R-:W-:-:S05]  /*6820*/  IMAD.MOV.U32 R23, RZ, RZ, RZ ;  /* 0x000000ffff177224 */ /* 0x000fca00078e00ff */
[----:B-1----:R0:W-:Y:S01]  /*6830*/  STG.E.64 [R8.64], R22 ;  /* 0x0000001608007986 */ /* 0x0021e2000c101b24 */
[----:B------:R-:W-:Y:S05]  /*6840*/  BRA `(.L_x_1894) ;  /* 0x00000b0000007947 */ /* 0x000fea0003800000 */
.L_x_1900:
[----:B-1----:R-:W-:-:S04]  /*6850*/  F2FP.PACK_AB R3, RZ, R22 ;  /* 0x00000016ff03723e */ /* 0x002fc800000000ff */
[----:B------:R-:W-:-:S05]  /*6860*/  PRMT R3, R3, 0x5410, RZ ;  /* 0x0000541003037816 */ /* 0x000fca00000000ff */
[----:B------:R0:W-:Y:S01]  /*6870*/  STG.E [R8.64], R3 ;  /* 0x0000000308007986 */ /* 0x0001e2000c101924 */
[----:B------:R-:W-:Y:S05]  /*6880*/  BRA `(.L_x_1894) ;  /* 0x00000ac000007947 */ /* 0x000fea0003800000 */
.L_x_1899:
[----:B-1----:R-:W-:-:S06]  /*6890*/  FMUL.FTZ R4, R22, 1 ;  /* 0x3f80000016047820 */ /* 0x002fcc0000410000 */
[----:B------:R-:W0:Y:S02]  /*68a0*/  F2F.F64.F32 R4, R4 ;  /* 0x0000000400047310 */ /* 0x000e240000201800 */
[----:B0-----:R0:W-:Y:S01]  /*68b0*/  STG.E.64 [R8.64], R4 ;  /* 0x0000000408007986 */ /* 0x0011e2000c101b24 */
[----:B------:R-:W-:Y:S05]  /*68c0*/  BRA `(.L_x_1894) ;  /* 0x00000a8000007947 */ /* 0x000fea0003800000 */
.L_x_1889:
        /* <DEDUP_REMOVED lines=8> */
[----:B-1----:R-:W-:-:S04]  /*6950*/  FSETP.NEU.FTZ.AND P0, PT, R22, RZ, PT ;  /* 0x000000ff1600720b */ /* 0x002fc80003f1d000 */
[----:B------:R-:W-:-:S05]  /*6960*/  SEL R3, RZ, 0x1, !P0 ;  /* 0x00000001ff037807 */ /* 0x000fca0004000000 */
[----:B------:R0:W-:Y:S01]  /*6970*/  STG.E.U8 [R8.64], R3 ;  /* 0x0000000308007986 */ /* 0x0001e2000c101124 */
[----:B------:R-:W-:Y:S05]  /*6980*/  BRA `(.L_x_1894) ;  /* 0x000009c000007947 */ /* 0x000fea0003800000 */
.L_x_1903:
[----:B-1----:R-:W-:Y:S01]  /*6990*/  FMUL.FTZ R4, R22, 1 ;  /* 0x3f80000016047820 */ /* 0x002fe20000410000 */
[----:B------:R-:W-:-:S05]  /*69a0*/  CS2R R6, SRZ ;  /* 0x0000000000067805 */ /* 0x000fca000001ff00 */
[----:B------:R-:W0:Y:S02]  /*69b0*/  F2F.F64.F32 R4, R4 ;  /* 0x0000000400047310 */ /* 0x000e240000201800 */
[----:B0-----:R0:W-:Y:S01]  /*69c0*/  STG.E.128 [R8.64], R4 ;  /* 0x0000000408007986 */ /* 0x0011e2000c101d24 */
[----:B------:R-:W-:Y:S05]  /*69d0*/  BRA `(.L_x_1894) ;  /* 0x0000097000007947 */ /* 0x000fea0003800000 */
.L_x_1902:
[----:B------:R-:W-:-:S13]  /*69e0*/  ISETP.NE.AND P0, PT, R0, 0xf, PT ;  /* 0x0000000f0000780c */ /* 0x000fda0003f05270 */
[----:B------:R-:W-:Y:S05]  /*69f0*/  @!P0 BRA `(.L_x_1904) ;  /* 0x000002b000008947 */ /* 0x000fea0003800000 */
[----:B------:R-:W-:-:S13]  /*6a00*/  ISETP.NE.AND P0, PT, R0, 0x17, PT ;  /* 0x000000170000780c */ /* 0x000fda0003f05270 */
[----:B------:R-:W-:Y:S05]  /*6a10*/  @!P0 BRA `(.L_x_1905) ;  /* 0x0000014000008947 */ /* 0x000fea0003800000 */
[----:B------:R-:W-:-:S13]  /*6a20*/  ISETP.NE.AND P0, PT, R0, 0x18, PT ;  /* 0x000000180000780c */ /* 0x000fda0003f05270 */
[----:B------:R-:W-:Y:S05]  /*6a30*/  @P0 BRA `(.L_x_1893) ;  /* 0x0000078000000947 */ /* 0x000fea0003800000 */
[C---:B-1----:R-:W-:Y:S01]  /*6a40*/  LOP3.LUT R4, R22.reuse, 0x7fffffff, RZ, 0xc0, !PT ;  /* 0x7fffffff16047812 */ /* 0x042fe200078ec0ff */
        /* <DEDUP_REMOVED lines=13> */
.L_x_1907:
[----:B------:R-:W-:Y:S05]  /*6b20*/  BSYNC B0 ;  /* 0x0000000000007941 */ /* 0x000fea0003800000 */
.L_x_1906:
[----:B------:R-:W-:-:S05]  /*6b30*/  LOP3.LUT R5, R0, R5, RZ, 0xfc, !PT ;  /* 0x0000000500057212 */ /* 0x000fca00078efcff */
[----:B------:R0:W-:Y:S01]  /*6b40*/  STG.E.U8 [R8.64], R5 ;  /* 0x0000000508007986 */ /* 0x0001e2000c101124 */
[----:B------:R-:W-:Y:S05]  /*6b50*/  BRA `(.L_x_1894) ;  /* 0x000007f000007947 */ /* 0x000fea0003800000 */
.L_x_1905:
[----:B-1----:R-:W-:Y:S01]  /*6b60*/  LOP3.LUT R4, R22, 0x7fffffff, RZ, 0xc0, !PT ;  /* 0x7fffffff16047812 */ /* 0x002fe200078ec0ff */
        /* <DEDUP_REMOVED lines=11> */
.L_x_1909:
[----:B------:R-:W-:Y:S01]  /*6c20*/  IMAD.MOV.U32 R0, RZ, RZ, 0x7f ;  /* 0x0000007fff007424 */ /* 0x000fe200078e00ff */
[----:B------:R-:W-:-:S04]  /*6c30*/  ISETP.GT.U32.AND P0, PT, R4, 0x7f800000, PT ;  /* 0x7f8000000400780c */ /* 0x000fc80003f04070 */
[----:B------:R-:W-:-:S04]  /*6c40*/  SEL R0, R0, 0x7c, P0 ;  /* 0x0000007c00007807 */ /* 0x000fc80000000000 */
.L_x_1910:
[----:B------:R-:W-:Y:S05]  /*6c50*/  BSYNC B0 ;  /* 0x0000000000007941 */ /* 0x000fea0003800000 */
.L_x_1908:
[----:B------:R-:W-:-:S04]  /*6c60*/  LOP3.LUT R22, R22, 0x80000000, RZ, 0xc0, !PT ;  /* 0x8000000016167812 */ /* 0x000fc800078ec0ff */
[----:B------:R-:W-:-:S04]  /*6c70*/  SHF.R.U32.HI R3, RZ, 0x18, R22 ;  /* 0x00000018ff037819 */ /* 0x000fc80000011616 */
[----:B------:R-:W-:-:S05]  /*6c80*/  LOP3.LUT R3, R0, R3, RZ, 0xfc, !PT ;  /* 0x0000000300037212 */ /* 0x000fca00078efcff */
[----:B------:R0:W-:Y:S01]  /*6c90*/  STG.E.U8 [R8.64], R3 ;  /* 0x0000000308007986 */ /* 0x0001e2000c101124 */
[----:B------:R-:W-:Y:S05]  /*6ca0*/  BRA `(.L_x_1894) ;  /* 0x000006a000007947 */ /* 0x000fea0003800000 */
.L_x_1904:
[----:B-1----:R-:W-:-:S05]  /*6cb0*/  F2FP.BF16.PACK_AB R22, RZ, R22 ;  /* 0x00000016ff16723e */ /* 0x002fca00000010ff */
[----:B------:R0:W-:Y:S01]  /*6cc0*/  STG.E.U16 [R8.64], R22 ;  /* 0x0000001608007986 */ /* 0x0001e2000c101524 */
[----:B------:R-:W-:Y:S05]  /*6cd0*/  BRA `(.L_x_1894) ;  /* 0x0000067000007947 */ /* 0x000fea0003800000 */
.L_x_1901:
        /* <DEDUP_REMOVED lines=8> */
[----:B-1----:R-:W0:Y:S02]  /*6d60*/  F2I.FTZ.U32.TRUNC.NTZ R3, R22 ;  /* 0x0000001600037305 */ /* 0x002e24000021f000 */
[----:B0-----:R0:W-:Y:S01]  /*6d70*/  STG.E.U16 [R8.64], R3 ;  /* 0x0000000308007986 */ /* 0x0011e2000c101524 */
[----:B------:R-:W-:Y:S05]  /*6d80*/  BRA `(.L_x_1894) ;  /* 0x000005c000007947 */ /* 0x000fea0003800000 */
.L_x_1913:
[----:B-1----:R-:W-:Y:S01]  /*6d90*/  LOP3.LUT R3, R22, 0x7fffffff, RZ, 0xc0, !PT ;  /* 0x7fffffff16037812 */ /* 0x002fe200078ec0ff */
        /* <DEDUP_REMOVED lines=15> */
.L_x_1916:
[----:B------:R-:W-:-:S04]  /*6e90*/  LOP3.LUT R22, R22, 0x80000000, RZ, 0xc0, !PT ;  /* 0x8000000016167812 */ /* 0x000fc800078ec0ff */
[----:B------:R-:W-:-:S04]  /*6ea0*/  SHF.R.U32.HI R3, RZ, 0x18, R22 ;  /* 0x00000018ff037819 */ /* 0x000fc80000011616 */
[----:B------:R-:W-:-:S04]  /*6eb0*/  LOP3.LUT R0, R0, R3, RZ, 0xfc, !PT ;  /* 0x0000000300007212 */ /* 0x000fc800078efcff */
[----:B------:R-:W-:Y:S02]  /*6ec0*/  PRMT R4, R0, 0x7610, R4 ;  /* 0x0000761000047816 */ /* 0x000fe40000000004 */
.L_x_1915:
[----:B------:R-:W-:Y:S05]  /*6ed0*/  BSYNC B0 ;  /* 0x0000000000007941 */ /* 0x000fea0003800000 */
.L_x_1914:
[----:B------:R0:W-:Y:S01]  /*6ee0*/  STG.E.U8 [R8.64], R4 ;  /* 0x0000000408007986 */ /* 0x0001e2000c101124 */
[----:B------:R-:W-:Y:S05]  /*6ef0*/  BRA `(.L_x_1894) ;  /* 0x0000045000007947 */ /* 0x000fea0003800000 */
.L_x_1912:
        /* <DEDUP_REMOVED lines=16> */
.L_x_1919:
[----:B------:R-:W-:-:S04]  /*7000*/  LOP3.LUT R22, R22, 0x80000000, RZ, 0xc0, !PT ;  /* 0x8000000016167812 */ /* 0x000fc800078ec0ff */
[----:B------:R-:W-:-:S04]  /*7010*/  SHF.R.U32.HI R3, RZ, 0x18, R22 ;  /* 0x00000018ff037819 */ /* 0x000fc80000011616 */
[----:B------:R-:W-:-:S04]  /*7020*/  LOP3.LUT R0, R0, R3, RZ, 0xfc, !PT ;  /* 0x0000000300007212 */ /* 0x000fc800078efcff */
[----:B------:R-:W-:Y:S02]  /*7030*/  PRMT R4, R0, 0x7610, R4 ;  /* 0x0000761000047816 */ /* 0x000fe40000000004 */
.L_x_1918:
[----:B------:R-:W-:Y:S05]  /*7040*/  BSYNC B0 ;  /* 0x0000000000007941 */ /* 0x000fea0003800000 */
.L_x_1917:
[----:B------:R0:W-:Y:S01]  /*7050*/  STG.E.U8 [R8.64], R4 ;  /* 0x0000000408007986 */ /* 0x0001e2000c101124 */
[----:B------:R-:W-:Y:S05]  /*7060*/  BRA `(.L_x_1894) ;  /* 0x000002e000007947 */ /* 0x000fea0003800000 */
.L_x_1911:
[----:B------:R-:W-:-:S13]  /*7070*/  ISETP.NE.AND P0, PT, R0, 0x1c, PT ;  /* 0x0000001c0000780c */ /* 0x000fda0003f05270 */
[----:B------:R-:W-:Y:S05]  /*7080*/  @!P0 BRA `(.L_x_1920) ;  /* 0x000002a000008947 */ /* 0x000fea0003800000 */
[----:B------:R-:W-:-:S13]  /*7090*/  ISETP.NE.AND P0, PT, R0, 0x1d, PT ;  /* 0x0000001d0000780c */ /* 0x000fda0003f05270 */
[----:B------:R-:W-:Y:S05]  /*70a0*/  @!P0 BRA `(.L_x_1921) ;  /* 0x0000025000008947 */ /* 0x000fea0003800000 */
[----:B------:R-:W-:-:S13]  /*70b0*/  ISETP.NE.AND P0, PT, R0, 0x2c, PT ;  /* 0x0000002c0000780c */ /* 0x000fda0003f05270 */
[----:B------:R-:W-:Y:S05]  /*70c0*/  @P0 BRA `(.L_x_1893) ;  /* 0x000000f000000947 */ /* 0x000fea0003800000 */
[----:B-1----:R-:W-:Y:S02]  /*70d0*/  SHF.R.U32.HI R4, RZ, 0x17, R22 ;  /* 0x00000017ff047819 */ /* 0x002fe40000011616 */
        /* <DEDUP_REMOVED lines=14> */
.L_x_1893:
        /* <DEDUP_REMOVED lines=20> */
.L_x_1921:
[----:B-1----:R-:W0:Y:S02]  /*7300*/  F2I.U64.TRUNC R22, R22 ;  /* 0x0000001600167311 */ /* 0x002e24000020d800 */
[----:B0-----:R0:W-:Y:S01]  /*7310*/  STG.E.64 [R8.64], R22 ;  /* 0x0000001608007986 */ /* 0x0011e2000c101b24 */
[----:B------:R-:W-:Y:S05]  /*7320*/  BRA `(.L_x_1894) ;  /* 0x0000002000007947 */ /* 0x000fea0003800000 */
.L_x_1920:
[----:B-1----:R-:W0:Y:S02]  /*7330*/  F2I.FTZ.U32.TRUNC.NTZ R3, R22 ;  /* 0x0000001600037305 */ /* 0x002e24000021f000 */
[----:B0-----:R0:W-:Y:S02]  /*7340*/  STG.E [R8.64], R3 ;  /* 0x0000000308007986 */ /* 0x0011e4000c101924 */
.L_x_1894:
[----:B------:R-:W-:Y:S02]  /*7350*/  IADD3 R25, R25, 0x80, RZ ;  /* 0x0000008019197810 */ /* 0x000fe40007ffe0ff */
.L_x_1855:
[----:B------:R-:W-:Y:S05]  /*7360*/  BSYNC B6 ;  /* 0x0000000000067941 */ /* 0x000fea0003800000 */
.L_x_1854:
[----:B------:R-:W-:-:S13]  /*7370*/  ISETP.GE.AND P0, PT, R25, R16, PT ;  /* 0x000000101900720c */ /* 0x000fda0003f06270 */
[----:B------:R-:W-:Y:S05]  /*7380*/  @P0 EXIT ;  /* 0x000000000000094d */ /* 0x000fea0003800000 */
[----:B0--3--:R-:W-:Y:S01]  /*7390*/  PRMT R0, R17, 0x9910, RZ ;  /* 0x0000991011007816 */ /* 0x009fe200000000ff */
        /* <DEDUP_REMOVED lines=17> */
.L_x_1925:
[----:B------:R-:W0:Y:S02]  /*74b0*/  F2I.S64.TRUNC R24, R24 ;  /* 0x0000001800187311 */ /* 0x000e24000020d900 */
[----:B0-----:R-:W-:-:S05]  /*74c0*/  IMAD.MOV.U32 R5, RZ, RZ, R24 ;  /* 0x000000ffff057224 */ /* 0x001fca00078e0018 */
[----:B------:R-:W-:Y:S01]  /*74d0*/  STG.E.U8 [R2.64], R5 ;  /* 0x0000000502007986 */ /* 0x000fe2000c101124 */
[----:B------:R-:W-:Y:S05]  /*74e0*/  EXIT ;  /* 0x000000000000794d */ /* 0x000fea0003800000 */
.L_x_1924:
        /* <DEDUP_REMOVED lines=9> */
.L_x_1928:
[----:B------:R-:W0:Y:S02]  /*7580*/  F2I.FTZ.TRUNC.NTZ R5, R24 ;  /* 0x0000001800057305 */ /* 0x000e24000021f100 */
[----:B0-----:R-:W-:Y:S01]  /*7590*/  STG.E [R2.64], R5 ;  /* 0x0000000502007986 */ /* 0x001fe2000c101924 */
[----:B------:R-:W-:Y:S05]  /*75a0*/  EXIT ;  /* 0x000000000000794d */ /* 0x000fea0003800000 */
.L_x_1927:
[----:B------:R-:W0:Y:S02]  /*75b0*/  F2I.FTZ.TRUNC.NTZ R5, R24 ;  /* 0x0000001800057305 */ /* 0x000e24000021f100 */
[----:B0-----:R-:W-:Y:S01]  /*75c0*/  STG.E.U16 [R2.64], R5 ;  /* 0x0000000502007986 */ /* 0x001fe2000c101524 */
[----:B------:R-:W-:Y:S05]  /*75d0*/  EXIT ;  /* 0x000000000000794d */ /* 0x000fea0003800000 */
.L_x_1923:
        /* <DEDUP_REMOVED lines=8> */
.L_x_1930:
[----:B------:R-:W-:-:S05]  /*7660*/  F2FP.PACK_AB R24, RZ, R24 ;  /* 0x00000018ff18723e */ /* 0x000fca00000000ff */
[----:B------:R-:W-:Y:S01]  /*7670*/  STG.E.U16 [R2.64], R24 ;  /* 0x0000001802007986 */ /* 0x000fe2000c101524 */
[----:B------:R-:W-:Y:S05]  /*7680*/  EXIT ;  /* 0x000000000000794d */ /* 0x000fea0003800000 */
.L_x_1929:
        /* <DEDUP_REMOVED lines=9> */
.L_x_1932:
[----:B------:R-:W-:-:S04]  /*7720*/  F2FP.PACK_AB R5, RZ, R24 ;  /* 0x00000018ff05723e */ /* 0x000fc800000000ff */
[----:B------:R-:W-:-:S05]  /*7730*/  PRMT R5, R5, 0x5410, RZ ;  /* 0x0000541005057816 */ /* 0x000fca00000000ff */
[----:B------:R-:W-:Y:S01]  /*7740*/  STG.E [R2.64], R5 ;  /* 0x0000000502007986 */ /* 0x000fe2000c101924 */
[----:B------:R-:W-:Y:S05]  /*7750*/  EXIT ;  /* 0x000000000000794d */ /* 0x000fea0003800000 */
.L_x_1931:
[----:B------:R-:W-:-:S06]  /*7760*/  FMUL.FTZ R4, R24, 1 ;  /* 0x3f80000018047820 */ /* 0x000fcc0000410000 */
[----:B------:R-:W0:Y:S02]  /*7770*/  F2F.F64.F32 R4, R4 ;  /* 0x0000000400047310 */ /* 0x000e240000201800 */
[----:B0-----:R-:W-:Y:S01]  /*7780*/  STG.E.64 [R2.64], R4 ;  /* 0x0000000402007986 */ /* 0x001fe2000c101b24 */
[----:B------:R-:W-:Y:S05]  /*7790*/  EXIT ;  /* 0x000000000000794d */ /* 0x000fea0003800000 */
.L_x_1922:
        /* <DEDUP_REMOVED lines=12> */
.L_x_1935:
[----:B------:R-:W-:Y:S01]  /*7860*/  FMUL.FTZ R4, R24, 1 ;  /* 0x3f80000018047820 */ /* 0x000fe20000410000 */
[----:B------:R-:W-:-:S05]  /*7870*/  CS2R R6, SRZ ;  /* 0x0000000000067805 */ /* 0x000fca000001ff00 */
[----:B------:R-:W0:Y:S02]  /*7880*/  F2F.F64.F32 R4, R4 ;  /* 0x0000000400047310 */ /* 0x000e240000201800 */
[----:B0-----:R-:W-:Y:S01]  /*7890*/  STG.E.128 [R2.64], R4 ;  /* 0x0000000402007986 */ /* 0x001fe2000c101d24 */
[----:B------:R-:W-:Y:S05]  /*78a0*/  EXIT ;  /* 0x000000000000794d */ /* 0x000fea0003800000 */
.L_x_1934:
        /* <DEDUP_REMOVED lines=20> */
.L_x_1939:
[----:B------:R-:W-:Y:S05]  /*79f0*/  BSYNC B0 ;  /* 0x0000000000007941 */ /* 0x000fea0003800000 */
.L_x_1938:
[----:B------:R-:W-:-:S05]  /*7a00*/  LOP3.LUT R7, R0, R7, RZ, 0xfc, !PT ;  /* 0x0000000700077212 */ /* 0x000fca00078efcff */
[----:B------:R-:W-:Y:S01]  /*7a10*/  STG.E.U8 [R2.64], R7 ;  /* 0x0000000702007986 */ /* 0x000fe2000c101124 */
[----:B------:R-:W-:Y:S05]  /*7a20*/  EXIT ;  /* 0x000000000000794d */ /* 0x000fea0003800000 */
.L_x_1937:
[----:B------:R-:W-:Y:S01]  /*7a30*/  LOP3.LUT R4, R24, 0x7fffffff, RZ, 0xc0, !PT ;  /* 0x7fffffff18047812 */ /* 0x000fe200078ec0ff */
[----:B------:R-:W-:Y:S03]  /*7a40*/  BSSY B0, `(.L_x_1940) ;  /* 0x000000e000007945 */ /* 0x000fe60003800000 */
        /* <DEDUP_REMOVED lines=10> */
.L_x_1941:
[----:B------:R-:W-:Y:S01]  /*7af0*/  IMAD.MOV.U32 R0, RZ, RZ, 0x7f ;  /* 0x0000007fff007424 */ /* 0x000fe200078e00ff */
[----:B------:R-:W-:-:S04]  /*7b00*/  ISETP.GT.U32.AND P0, PT, R4, 0x7f800000, PT ;  /* 0x7f8000000400780c */ /* 0x000fc80003f04070 */
[----:B------:R-:W-:-:S04]  /*7b10*/  SEL R0, R0, 0x7c, P0 ;  /* 0x0000007c00007807 */ /* 0x000fc80000000000 */
.L_x_1942:
[----:B------:R-:W-:Y:S05]  /*7b20*/  BSYNC B0 ;  /* 0x0000000000007941 */ /* 0x000fea0003800000 */
.L_x_1940:
[----:B------:R-:W-:-:S04]  /*7b30*/  LOP3.LUT R24, R24, 0x80000000, RZ, 0xc0, !PT ;  /* 0x8000000018187812 */ /* 0x000fc800078ec0ff */
[----:B------:R-:W-:-:S04]  /*7b40*/  SHF.R.U32.HI R5, RZ, 0x18, R24 ;  /* 0x00000018ff057819 */ /* 0x000fc80000011618 */
[----:B------:R-:W-:-:S05]  /*7b50*/  LOP3.LUT R5, R0, R5, RZ, 0xfc, !PT ;  /* 0x0000000500057212 */ /* 0x000fca00078efcff */
[----:B------:R-:W-:Y:S01]  /*7b60*/  STG.E.U8 [R2.64], R5 ;  /* 0x0000000502007986 */ /* 0x000fe2000c101124 */
[----:B------:R-:W-:Y:S05]  /*7b70*/  EXIT ;  /* 0x000000000000794d */ /* 0x000fea0003800000 */
.L_x_1936:
[----:B------:R-:W-:-:S05]  /*7b80*/  F2FP.BF16.PACK_AB R24, RZ, R24 ;  /* 0x00000018ff18723e */ /* 0x000fca00000010ff */
[----:B------:R-:W-:Y:S01]  /*7b90*/  STG.E.U16 [R2.64], R24 ;  /* 0x0000001802007986 */ /* 0x000fe2000c101524 */
[----:B------:R-:W-:Y:S05]  /*7ba0*/  EXIT ;  /* 0x000000000000794d */ /* 0x000fea0003800000 */
.L_x_1933:
        /* <DEDUP_REMOVED lines=11> */
.L_x_1945:
        /* <DEDUP_REMOVED lines=16> */
.L_x_1948:
[----:B------:R-:W-:-:S04]  /*7d60*/  LOP3.LUT R24, R24, 0x80000000, RZ, 0xc0, !PT ;  /* 0x8000000018187812 */ /* 0x000fc800078ec0ff */
[----:B------:R-:W-:-:S04]  /*7d70*/  SHF.R.U32.HI R5, RZ, 0x18, R24 ;  /* 0x00000018ff057819 */ /* 0x000fc80000011618 */
[----:B------:R-:W-:-:S04]  /*7d80*/  LOP3.LUT R4, R4, R5, RZ, 0xfc, !PT ;  /* 0x0000000504047212 */ /* 0x000fc800078efcff */
[----:B------:R-:W-:Y:S02]  /*7d90*/  PRMT R0, R4, 0x7610, R0 ;  /* 0x0000761004007816 */ /* 0x000fe40000000000 */
.L_x_1947:
[----:B------:R-:W-:Y:S05]  /*7da0*/  BSYNC B0 ;  /* 0x0000000000007941 */ /* 0x000fea0003800000 */
.L_x_1946:
[----:B------:R-:W-:Y:S01]  /*7db0*/  STG.E.U8 [R2.64], R0 ;  /* 0x0000000002007986 */ /* 0x000fe2000c101124 */
[----:B------:R-:W-:Y:S05]  /*7dc0*/  EXIT ;  /* 0x000000000000794d */ /* 0x000fea0003800000 */
.L_x_1944:
        /* <DEDUP_REMOVED lines=16> */
.L_x_1951:
[----:B------:R-:W-:-:S04]  /*7ed0*/  LOP3.LUT R24, R24, 0x80000000, RZ, 0xc0, !PT ;  /* 0x8000000018187812 */ /* 0x000fc800078ec0ff */
[----:B------:R-:W-:-:S04]  /*7ee0*/  SHF.R.U32.HI R5, RZ, 0x18, R24 ;  /* 0x00000018ff057819 */ /* 0x000fc80000011618 */
[----:B------:R-:W-:-:S04]  /*7ef0*/  LOP3.LUT R4, R4, R5, RZ, 0xfc, !PT ;  /* 0x0000000504047212 */ /* 0x000fc800078efcff */
[----:B------:R-:W-:Y:S02]  /*7f00*/  PRMT R0, R4, 0x7610, R0 ;  /* 0x0000761004007816 */ /* 0x000fe40000000000 */
.L_x_1950:
[----:B------:R-:W-:Y:S05]  /*7f10*/  BSYNC B0 ;  /* 0x0000000000007941 */ /* 0x000fea0003800000 */
.L_x_1949:
[----:B------:R-:W-:Y:S01]  /*7f20*/  STG.E.U8 [R2.64], R0 ;  /* 0x0000000002007986 */ /* 0x000fe2000c101124 */
[----:B------:R-:W-:Y:S05]  /*7f30*/  EXIT ;  /* 0x000000000000794d */ /* 0x000fea0003800000 */
.L_x_1943:
        /* <DEDUP_REMOVED lines=21> */
.L_x_1926:
        /* <DEDUP_REMOVED lines=19> */
[----:B------:R-:W-:Y:S05]  /*81c0*/  EXIT ;  /* 0x000000000000794d */ /* 0x000fea0003800000 */
.L_x_1953:
[----:B------:R-:W0:Y:S02]  /*81d0*/  F2I.U64.TRUNC R24, R24 ;  /* 0x0000001800187311 */ /* 0x000e24000020d800 */
[----:B0-----:R-:W-:Y:S01]  /*81e0*/  STG.E.64 [R2.64], R24 ;  /* 0x0000001802007986 */ /* 0x001fe2000c101b24 */
[----:B------:R-:W-:Y:S05]  /*81f0*/  EXIT ;  /* 0x000000000000794d */ /* 0x000fea0003800000 */
.L_x_1952:
[----:B------:R-:W0:Y:S02]  /*8200*/  F2I.FTZ.U32.TRUNC.NTZ R5, R24 ;  /* 0x0000001800057305 */ /* 0x000e24000021f000 */
[----:B0-----:R-:W-:Y:S01]  /*8210*/  STG.E [R2.64], R5 ;  /* 0x0000000502007986 */ /* 0x001fe2000c101924 */
[----:B------:R-:W-:Y:S05]  /*8220*/  EXIT ;  /* 0x000000000000794d */ /* 0x000fea0003800000 */
.L_x_1954:
        /* <DEDUP_REMOVED lines=13> */
.L_x_3090:


//--------------------- .text._ZN2at6native18elementwise_kernelILi128ELi2EZNS0_22gpu_kernel_impl_nocastIZZZNS0_17atanh_kernel_cudaERNS_18TensorIteratorBaseEENKUlvE0_clEvENKUlvE0_clEvEUlfE_EEvS4_RKT_EUliE_EEviT1_ --------------------------
	.section	.text._ZN2at6native18elementwise_kernelILi128ELi2EZNS0_22gpu_kernel_impl_nocastIZZZNS0_17atanh_kernel_cudaERNS_18TensorIteratorBaseEENKUlvE0_clEvENKUlvE0_clEvEUlfE_EEvS4_RKT_EUliE_EEviT1_,"ax",@progbits
	.sectioninfo	@"SHI_REGISTERS=13"
	.align	128
        .global         _ZN2at6native18elementwise_kernelILi128ELi2EZNS0_22gpu_kernel_impl_nocastIZZZNS0_17atanh_kernel_cudaERNS_18TensorIteratorBaseEENKUlvE0_clEvENKUlvE0_clEvEUlfE_EEvS4_RKT_EUliE_EEviT1_
        .type           _ZN2at6native18elementwise_kernelILi128ELi2EZNS0_22gpu_kernel_impl_nocastIZZZNS0_17atanh_kernel_cudaERNS_18TensorIteratorBaseEENKUlvE0_clEvENKUlvE0_clEvEUlfE_EEvS4_RKT_EUliE_EEviT1_,@function
        .size           _ZN2at6native18elementwise_kernelILi128ELi2EZNS0_22gpu_kernel_impl_nocastIZZZNS0_17atanh_kernel_cudaERNS_18TensorIteratorBaseEENKUlvE0_clEvENKUlvE0_clEvEUlfE_EEvS4_RKT_EUliE_EEviT1_,(.L_x_3091 - _ZN2at6native18elementwise_kernelILi128ELi2EZNS0_22gpu_kernel_impl_nocastIZZZNS0_17atanh_kernel_cudaERNS_18TensorIteratorBaseEENKUlvE0_clEvENKUlvE0_clEvEUlfE_EEvS4_RKT_EUliE_EEviT1_)
        .other          _ZN2at6native18elementwise_kernelILi128ELi2EZNS0_22gpu_kernel_impl_nocastIZZZNS0_17atanh_kernel_cudaERNS_18TensorIteratorBaseEENKUlvE0_clEvENKUlvE0_clEvEUlfE_EEvS4_RKT_EUliE_EEviT1_,@"STO_CUDA_ENTRY STV_DEFAULT"
_ZN2at6native18elementwise_kernelILi128ELi2EZNS0_22gpu_kernel_impl_nocastIZZZNS0_17atanh_kernel_cudaERNS_18TensorIteratorBaseEENKUlvE0_clEvENKUlvE0_clEvEUlfE_EEvS4_RKT_EUliE_EEviT1_:
.text._ZN2at6native18elementwise_kernelILi128ELi2EZNS0_22gpu_kernel_impl_nocastIZZZNS0_17atanh_kernel_cudaERNS_18TensorIteratorBaseEENKUlvE0_clEvENKUlvE0_clEvEUlfE_EEvS4_RKT_EUliE_EEviT1_:
[----:B------:R-:W-:Y:S02]  /*0000*/  MOV R1, c[0x0][0x28] ;  /* 0x00000a0000017a02 */ /* 0x000fe40000000f00 */
[----:B------:R-:W0:Y:S01]  /*0010*/  S2R R0, SR_CTAID.X ;  /* 0x0000000000007919 */ /* 0x000e220000002500 */
[----:B------:R-:W-:Y:S01]  /*0020*/  ULDC.64 UR4, c[0x0][0x118] ;  /* 0x0000460000047ab9 */ /* 0x000fe20000000a00 */
[----:B------:R-:W-:Y:S02]  /*0030*/  BSSY B0, `(.L_x_1955) ;  /* 0x000011b000007945 */ /* 0x000fe40003800000 */
[----:B------:R-:W0:Y:S02]  /*0040*/  S2R R3, SR_TID.X ;  /* 0x0000000000037919 */ /* 0x000e240000002100 */
[----:B0-----:R-:W-:-:S04]  /*0050*/  LEA R0, R0, R3, 0x8 ;  /* 0x0000000300007211 */ /* 0x001fc800078e40ff */
[----:B------:R-:W-:Y:S02]  /*0060*/  ISETP.GE.AND P0, PT, R0, c[0x0][0x160], PT ;  /* 0x0000580000007a0c */ /* 0x000fe40003f06270 */
[----:B------:R-:W-:-:S11]  /*0070*/  MOV R7, R0 ;  /* 0x0000000000077202 */ /* 0x000fd60000000f00 */
        /* <DEDUP_REMOVED lines=21> */
[C---:B------:R-:W-:Y:S02]  /*01d0*/  IMAD R2, R4.reuse, c[0x0][0x2a0], RZ ;  /* 0x0000a80004027a24 */ /* 0x040fe400078e02ff */
[----:B------:R-:W-:Y:S02]  /*01e0*/  IMAD R3, R4, c[0x0][0x2a4], RZ ;  /* 0x0000a90004037a24 */ /* 0x000fe400078e02ff */
        /* <DEDUP_REMOVED lines=207> */
.L_x_1957:
[----:B------:R-:W-:-:S04]  /*0ee0*/  IADD3 R6, P0, R3, c[0x0][0x368], RZ ;  /* 0x0000da0003067a10 */ /* 0x000fc80007f1e0ff */
[----:B------:R-:W-:-:S05]  /*0ef0*/  IADD3.X R7, RZ, c[0x0][0x36c], RZ, P0, !PT ;  /* 0x0000db00ff077a10 */ /* 0x000fca00007fe4ff */
[----:B------:R-:W2:Y:S01]  /*0f00*/  LDG.E R3, [R6.64] ;  /* 0x0000000406037981 */ /* 0x000ea2000c1e1900 */
[----:B------:R-:W-:Y:S01]  /*0f10*/  IADD3 R2, P1, R2, c[0x0][0x360], RZ ;  /* 0x0000d80002027a10 */ /* 0x000fe20007f3e0ff */
[----:B------:R-:W-:Y:S01]  /*0f20*/  BSSY B1, `(.L_x_1958) ;  /* 0x0000028000017945 */ /* 0x000fe20003800000 */
[C---:B--2---:R-:W-:Y:S01]  /*0f30*/  FADD.FTZ R4, |R3|.reuse, -RZ ;  /* 0x800000ff03047221 */ /* 0x044fe20000010200 */
        /* <DEDUP_REMOVED lines=10> */
[----:B------:R-:W-:Y:S02]  /*0fe0*/  LOP3.LUT R9, R8, 0xff800000, RZ, 0xc0, !PT ;  /* 0xff80000008097812 */ /* 0x000fe400078ec0ff */
[----:B------:R-:W-:Y:S02]  /*0ff0*/  MOV R8, 0x3e800000 ;  /* 0x3e80000000087802 */ /* 0x000fe40000000f00 */
[----:B------:R-:W-:Y:S02]  /*1000*/  IADD3 R7, -R9, 0x40800000, RZ ;  /* 0x4080000009077810 */ /* 0x000fe40007ffe1ff */
[----:B------:R-:W-:Y:S02]  /*1010*/  IADD3 R6, R4, -R9, RZ ;  /* 0x8000000904067210 */ /* 0x000fe40007ffe0ff */
[----:B------:R-:W0:Y:S01]  /*1020*/  I2F R9, R9 ;  /* 0x0000000900097306 */ /* 0x000e220000201400 */
[----:B------:R-:W-:Y:S01]  /*1030*/  FFMA.FTZ R7, R7, R8, -1 ;  /* 0xbf80000007077423 */ /* 0x000fe20000010008 */
[----:B------:R-:W-:-:S03]  /*1040*/  MOV R8, 0x3f000000 ;  /* 0x3f00000000087802 */ /* 0x000fc60000000f00 */
[----:B------:R-:W-:Y:S01]  /*1050*/  FADD.FTZ R6, R6, R7 ;  /* 0x0000000706067221 */ /* 0x000fe20000010000 */
[----:B------:R-:W-:Y:S02]  /*1060*/  LOP3.LUT R8, R8, 0x80000000, R3, 0xb8, !PT ;  /* 0x8000000008087812 */ /* 0x000fe400078eb803 */
[----:B------:R-:W-:Y:S01]  /*1070*/  IADD3.X R3, RZ, c[0x0][0x364], RZ, P1, !PT ;  /* 0x0000d900ff037a10 */ /* 0x000fe20000ffe4ff */
        /* <DEDUP_REMOVED lines=18> */
.L_x_1959:
[----:B------:R-:W-:Y:S05]  /*11a0*/  BSYNC B1 ;  /* 0x0000000000017941 */ /* 0x000fea0003800000 */
.L_x_1958:
[----:B------:R-:W-:Y:S01]  /*11b0*/  FMUL.FTZ R5, R8, R5 ;  /* 0x0000000508057220 */ /* 0x000fe20000410000 */
[----:B------:R-:W-:-:S04]  /*11c0*/  IADD3 R7, R0, 0x80, RZ ;  /* 0x0000008000077810 */ /* 0x000fc80007ffe0ff */
[----:B------:R0:W-:Y:S03]  /*11d0*/  STG.E [R2.64], R5 ;  /* 0x0000000502007986 */ /* 0x0001e6000c101904 */
.L_x_1956:
[----:B------:R-:W-:Y:S05]  /*11e0*/  BSYNC B0 ;  /* 0x0000000000007941 */ /* 0x000fea0003800000 */
.L_x_1955:
[----:B------:R-:W-:-:S13]  /*11f0*/  ISETP.GE.AND P0, PT, R7, c[0x0][0x160], PT ;  /* 0x0000580007007a0c */ /* 0x000fda0003f06270 */
[----:B------:R-:W-:Y:S05]  /*1200*/  @P0 EXIT ;  /* 0x000000000000094d */ /* 0x000fea0003800000 */
[----:B------:R-:W-:Y:S01]  /*1210*/  ISETP.NE.AND P0, PT, RZ, c[0x0][0x168], PT ;  /* 0x00005a00ff007a0c */ /* 0x000fe20003f05270 */
[----:B0-----:R-:W-:Y:S01]  /*1220*/  HFMA2.MMA R2, -RZ, RZ, 0, 0 ;  /* 0x00000000ff027435 */ /* 0x001fe200000001ff */
[----:B------:R-:W-:-:S11]  /*1230*/  MOV R0, RZ ;  /* 0x000000ff00007202 */ /* 0x000fd60000000f00 */
[----:B------:R-:W-:Y:S05]  /*1240*/  @!P0 BRA `(.L_x_1960) ;  /* 0x00000e0000008947 */ /* 0x000fea0003800000 */
[----:B------:R-:W-:Y:S02]  /*1250*/  MOV R2, RZ ;  /* 0x000000ff00027202 */ /* 0x000fe40000000f00 */
[----:B------:R-:W-:-:S05]  /*1260*/  MOV R3, R7 ;  /* 0x0000000700037202 */ /* 0x000fca0000000f00 */
[----:B------:R-:W-:Y:S01]  /*1270*/  IMAD.HI.U32 R4, R7, c[0x0][0x170], R2 ;  /* 0x00005c0007047a27 */ /* 0x000fe200078e0002 */
[----:B------:R-:W-:-:S04]  /*1280*/  MOV R3, c[0x0][0x168] ;  /* 0x00005a0000037a02 */ /* 0x000fc80000000f00 */
[----:B------:R-:W-:Y:S02]  /*1290*/  ISETP.NE.AND P0, PT, R3, 0x1, PT ;  /* 0x000000010300780c */ /* 0x000fe40003f05270 */
[----:B------:R-:W-:-:S05]  /*12a0*/  SHF.R.U32.HI R5, RZ, c[0x0][0x174], R4 ;  /* 0x00005d00ff057a19 */ /* 0x000fca0000011604 */
[----:B------:R-:W-:-:S04]  /*12b0*/  IMAD.MOV R2, RZ, RZ, -R5 ;  /* 0x000000ffff027224 */ /* 0x000fc800078e0a05 */
[----:B------:R-:W-:-:S04]  /*12c0*/  IMAD R2, R2, c[0x0][0x16c], R7 ;  /* 0x00005b0002027a24 */ /* 0x000fc800078e0207 */
[C---:B------:R-:W-:Y:S02]  /*12d0*/  IMAD R0, R2.reuse, c[0x0][0x298], RZ ;  /* 0x0000a60002007a24 */ /* 0x040fe400078e02ff */
[----:B------:R-:W-:Y:S01]  /*12e0*/  IMAD R2, R2, c[0x0][0x29c], RZ ;  /* 0x0000a70002027a24 */ /* 0x000fe200078e02ff */
        /* <DEDUP_REMOVED lines=214> */
.L_x_1960:
[----:B------:R-:W-:-:S04]  /*2050*/  IADD3 R4, P0, R2, c[0x0][0x368], RZ ;  /* 0x0000da0002047a10 */ /* 0x000fc80007f1e0ff */
[----:B------:R-:W-:-:S05]  /*2060*/  IADD3.X R5, RZ, c[0x0][0x36c], RZ, P0, !PT ;  /* 0x0000db00ff057a10 */ /* 0x000fca00007fe4ff */
[----:B------:R-:W2:Y:S01]  /*2070*/  LDG.E R2, [R4.64] ;  /* 0x0000000404027981 */ /* 0x000ea2000c1e1900 */
[----:B------:R-:W-:Y:S01]  /*2080*/  MOV R10, 0x3e800000 ;  /* 0x3e800000000a7802 */ /* 0x000fe20000000f00 */
[----:B------:R-:W-:Y:S01]  /*2090*/  BSSY B0, `(.L_x_1961) ;  /* 0x0000028000007945 */ /* 0x000fe20003800000 */
[----:B------:R-:W-:Y:S01]  /*20a0*/  MOV R9, 0x3f000000 ;  /* 0x3f00000000097802 */ /* 0x000fe20000000f00 */
[C---:B--2---:R-:W-:Y:S01]  /*20b0*/  FADD.FTZ R3, |R2|.reuse, -RZ ;  /* 0x800000ff02037221 */ /* 0x044fe20000010200 */
[----:B------:R-:W-:Y:S02]  /*20c0*/  FSETP.GT.FTZ.AND P0, PT, |R2|, 8.50705917302346158658e+37, PT ;  /* 0x7e8000000200780b */ /* 0x000fe40003f14200 */
[----:B------:R-:W-:Y:S01]  /*20d0*/  LOP3.LUT R9, R9, 0x80000000, R2, 0xb8, !PT ;  /* 0x8000000009097812 */ /* 0x000fe200078eb802 */
        /* <DEDUP_REMOVED lines=24> */
[----:B------:R-:W-:Y:S01]  /*2260*/  FFMA.FTZ R7, R4, R5, R4 ;  /* 0x0000000504077223 */ /* 0x000fe20000010004 */
[----:B------:R-:W-:Y:S01]  /*2270*/  IADD3 R4, P1, R0, c[0x0][0x360], RZ ;  /* 0x0000d80000047a10 */ /* 0x000fe20007f3e0ff */
[----:B0-----:R-:W-:-:S03]  /*2280*/  FMUL.FTZ R0, R8, 1.1920928955078125e-07 ;  /* 0x3400000008007820 */ /* 0x001fc60000410000 */
[----:B------:R-:W-:Y:S01]  /*2290*/  IADD3.X R5, RZ, c[0x0][0x364], RZ, P1, !PT ;  /* 0x0000d900ff057a10 */ /* 0x000fe20000ffe4ff */
[----:B------:R-:W-:Y:S01]  /*22a0*/  FFMA.FTZ R0, R0, 0.69314718246459960938, R7 ;  /* 0x3f31721800007823 */ /* 0x000fe20000010007 */
[----:B------:R-:W-:Y:S05]  /*22b0*/  @!P0 BRA `(.L_x_1962) ;  /* 0x0000005000008947 */ /* 0x000fea0003800000 */
[C---:B------:R-:W-:Y:S02]  /*22c0*/  ISETP.GE.AND P0, PT, R3.reuse, -0x407fffff, PT ;  /* 0xbf8000010300780c */ /* 0x040fe40003f06270 */
[----:B------:R-:W-:-:S11]  /*22d0*/  FSETP.NEU.FTZ.AND P1, PT, R3, RZ, PT ;  /* 0x000000ff0300720b */ /* 0x000fd60003f3d000 */
[----:B------:R-:W-:-:S05]  /*22e0*/  @P0 MOV R2, 0x7f800000 ;  /* 0x7f80000000020802 */ /* 0x000fca0000000f00 */
[----:B------:R-:W-:-:S05]  /*22f0*/  @P0 FFMA.FTZ R0, R3, R2, +INF ;  /* 0x7f80000003000423 */ /* 0x000fca0000010002 */
[----:B------:R-:W-:Y:S02]  /*2300*/  FSEL R0, R0, -RZ, P1 ;  /* 0x800000ff00007208 */ /* 0x000fe40000800000 */
.L_x_1962:
[----:B------:R-:W-:Y:S05]  /*2310*/  BSYNC B0 ;  /* 0x0000000000007941 */ /* 0x000fea0003800000 */
.L_x_1961:
[----:B------:R-:W-:-:S05]  /*2320*/  FMUL.FTZ R9, R9, R0 ;  /* 0x0000000009097220 */ /* 0x000fca0000410000 */
[----:B------:R-:W-:Y:S01]  /*2330*/  STG.E [R4.64], R9 ;  /* 0x0000000904007986 */ /* 0x000fe2000c101904 */
[----:B------:R-:W-:Y:S05]  /*2340*/  EXIT ;  /* 0x000000000000794d */ /* 0x000fea0003800000 */
.L_x_1963:
        /* <DEDUP_REMOVED lines=11> */
.L_x_3091:


//--------------------- .text._ZN2at6native27unrolled_elementwise_kernelIZZZNS0_17atanh_kernel_cudaERNS_18TensorIteratorBaseEENKUlvE0_clEvENKUlvE0_clEvEUlfE_St5arrayIPcLm2EELi4E23TrivialOffsetCalculatorILi1EjESB_NS0_6memory15LoadWithoutCastENSC_16StoreWithoutCastEEEviT_T0_T2_T3_T4_T5_ --------------------------
	.section	.text._ZN2at6native27unrolled_elementwise_kernelIZZZNS0_17atanh_kernel_cudaERNS_18TensorIteratorBaseEENKUlvE0_clEvENKUlvE0_clEvEUlfE_St5arrayIPcLm2EELi4E23TrivialOffsetCalculatorILi1EjESB_NS0_6memory15LoadWithoutCastENSC_16StoreWithoutCastEEEviT_T0_T2_T3_T4_T5_,"ax",@progbits
	.sectioninfo	@"SHI_REGISTERS=20"
	.align	128
        .global         _ZN2at6native27unrolled_elementwise_kernelIZZZNS0_17atanh_kernel_cudaERNS_18TensorIteratorBaseEENKUlvE0_clEvENKUlvE0_clEvEUlfE_St5arrayIPcLm2EELi4E23TrivialOffsetCalculatorILi1EjESB_NS0_6memory15LoadWithoutCastENSC_16StoreWithoutCastEEEviT_T0_T2_T3_T4_T5_
        .type           _ZN2at6native27unrolled_elementwise_kernelIZZZNS0_17atanh_kernel_cudaERNS_18TensorIteratorBaseEENKUlvE0_clEvENKUlvE0_clEvEUlfE_St5arrayIPcLm2EELi4E23TrivialOffsetCalculatorILi1EjESB_NS0_6memory15LoadWithoutCastENSC_16StoreWithoutCastEEEviT_T0_T2_T3_T4_T5_,@function
        .size           _ZN2at6native27unrolled_elementwise_kernelIZZZNS0_17atanh_kernel_cudaERNS_18TensorIteratorBaseEENKUlvE0_clEvENKUlvE0_clEvEUlfE_St5arrayIPcLm2EELi4E23TrivialOffsetCalculatorILi1EjESB_NS0_6memory15LoadWithoutCastENSC_16StoreWithoutCastEEEviT_T0_T2_T3_T4_T5_,(.L_x_3092 - _ZN2at6native27unrolled_elementwise_kernelIZZZNS0_17atanh_kernel_cudaERNS_18TensorIteratorBaseEENKUlvE0_clEvENKUlvE0_clEvEUlfE_St5arrayIPcLm2EELi4E23TrivialOffsetCalculatorILi1EjESB_NS0_6memory15LoadWithoutCastENSC_16StoreWithoutCastEEEviT_T0_T2_T3_T4_T5_)
        .other          _ZN2at6native27unrolled_elementwise_kernelIZZZNS0_17atanh_kernel_cudaERNS_18TensorIteratorBaseEENKUlvE0_clEvENKUlvE0_clEvEUlfE_St5arrayIPcLm2EELi4E23TrivialOffsetCalculatorILi1EjESB_NS0_6memory15LoadWithoutCastENSC_16StoreWithoutCastEEEviT_T0_T2_T3_T4_T5_,@"STO_CUDA_ENTRY STV_DEFAULT"
_ZN2at6native27unrolled_elementwise_kernelIZZZNS0_17atanh_kernel_cudaERNS_18TensorIteratorBaseEENKUlvE0_clEvENKUlvE0_clEvEUlfE_St5arrayIPcLm2EELi4E23TrivialOffsetCalculatorILi1EjESB_NS0_6memory15LoadWithoutCastENSC_16StoreWithoutCastEEEviT_T0_T2_T3_T4_T5_:
.text._ZN2at6native27unrolled_elementwise_kernelIZZZNS0_17atanh_kernel_cudaERNS_18TensorIteratorBaseEENKUlvE0_clEvENKUlvE0_clEvEUlfE_St5arrayIPcLm2EELi4E23TrivialOffsetCalculatorILi1EjESB_NS0_6memory15LoadWithoutCastENSC_16StoreWithoutCastEEEviT_T0_T2_T3_T4_T5_:
[----:B------:R-:W-:Y:S02]  /*0000*/  MOV R1, c[0x0][0x28] ;  /* 0x00000a0000017a02 */ /* 0x000fe40000000f00 */
[----:B------:R-:W0:Y:S01]  /*0010*/  S2R R0, SR_CTAID.X ;  /* 0x0000000000007919 */ /* 0x000e220000002500 */
[----:B------:R-:W-:Y:S01]  /*0020*/  MOV R5, 0xfffffe00 ;  /* 0xfffffe0000057802 */ /* 0x000fe20000000f00 */
[----:B------:R-:W-:Y:S01]  /*0030*/  CS2R R6, SRZ ;  /* 0x0000000000067805 */ /* 0x000fe2000001ff00 */
[----:B------:R-:W-:Y:S01]  /*0040*/  ULDC.64 UR4, c[0x0][0x118] ;  /* 0x0000460000047ab9 */ /* 0x000fe20000000a00 */
[----:B------:R-:W1:Y:S02]  /*0050*/  S2R R3, SR_TID.X ;  /* 0x0000000000037919 */ /* 0x000e640000002100 */
[----:B0-----:R-:W-:Y:S02]  /*0060*/  IMAD R2, R0, R5, c[0x0][0x160] ;  /* 0x0000580000027624 */ /* 0x001fe400078e0205 */
[----:B------:R-:W-:Y:S01]  /*0070*/  CS2R R4, SRZ ;  /* 0x0000000000047805 */ /* 0x000fe2000001ff00 */
[----:B-1----:R-:W-:Y:S02]  /*0080*/  MOV R9, R3 ;  /* 0x0000000300097202 */ /* 0x002fe40000000f00 */
[----:B------:R-:W-:-:S13]  /*0090*/  ISETP.GE.AND P2, PT, R3, R2, PT ;  /* 0x000000020300720c */ /* 0x000fda0003f46270 */
[----:B------:R-:W-:Y:S02]  /*00a0*/  @!P2 LEA R8, R0, R9, 0x9 ;  /* 0x000000090008a211 */ /* 0x000fe400078e48ff */
[----:B------:R-:W-:Y:S02]  /*00b0*/  @!P2 IADD3 R9, R9, 0x80, RZ ;  /* 0x000000800909a810 */ /* 0x000fe40007ffe0ff */
[----:B------:R-:W-:Y:S02]  /*00c0*/  @!P2 MOV R11, 0x4 ;  /* 0x00000004000ba802 */ /* 0x000fe40000000f00 */
        /* <DEDUP_REMOVED lines=8> */
[----:B------:R-:W-:-:S03]  /*0150*/  ISETP.GE.AND P1, PT, R9, R2, PT ;  /* 0x000000020900720c */ /* 0x000fc60003f26270 */
[----:B------:R-:W-:-:S05]  /*0160*/  @!P3 IMAD.WIDE.U32 R14, R14, R15, c[0x0][0x170] ;  /* 0x00005c000e0eb625 */ /* 0x000fca00078e000f */
[----:B------:R0:W5:Y:S05]  /*0170*/  @!P3 LDG.E R5, [R14.64] ;  /* 0x000000040e05b981 */ /* 0x00016a000c1e1900 */
[----:B------:R-:W-:Y:S01]  /*0180*/  @!P1 LEA R12, R0, R9, 0x9 ;  /* 0x00000009000c9211 */ /* 0x000fe200078e48ff */
[----:B------:R-:W-:Y:S01]  /*0190*/  @!P2 IMAD.WIDE.U32 R8, R8, R11, c[0x0][0x170] ;  /* 0x00005c000808a625 */ /* 0x000fe200078e000b */
[----:B------:R-:W-:-:S03]  /*01a0*/  @!P1 MOV R17, 0x4 ;  /* 0x0000000400119802 */ /* 0x000fc60000000f00 */
[----:B------:R-:W-:Y:S01]  /*01b0*/  @!P0 IMAD.WIDE.U32 R10, R10, R13, c[0x0][0x170] ;  /* 0x00005c000a0a8625 */ /* 0x000fe200078e000d */
[----:B------:R0:W5:Y:S03]  /*01c0*/  @!P2 LDG.E R7, [R8.64] ;  /* 0x000000040807a981 */ /* 0x000166000c1e1900 */
[----:B------:R-:W-:Y:S01]  /*01d0*/  @!P1 IMAD.WIDE.U32 R12, R12, R17, c[0x0][0x170] ;  /* 0x00005c000c0c9625 */ /* 0x000fe200078e0011 */
[----:B------:R0:W5:Y:S04]  /*01e0*/  @!P0 LDG.E R6, [R10.64] ;  /* 0x000000040a068981 */ /* 0x000168000c1e1900 */
[----:B------:R0:W5:Y:S01]  /*01f0*/  @!P1 LDG.E R4, [R12.64] ;  /* 0x000000040c049981 */ /* 0x000162000c1e1900 */
[----:B------:R-:W-:Y:S01]  /*0200*/  BSSY B0, `(.L_x_1964) ;  /* 0x000002b000007945 */ /* 0x000fe20003800000 */
[----:B------:R-:W-:Y:S05]  /*0210*/  @P2 BRA `(.L_x_1965) ;  /* 0x0000029000002947 */ /* 0x000fea0003800000 */
[C---:B0----5:R-:W-:Y:S01]  /*0220*/  FADD.FTZ R8, |R7|.reuse, -RZ ;  /* 0x800000ff07087221 */ /* 0x061fe20000010200 */
[----:B------:R-:W-:Y:S01]  /*0230*/  FSETP.GT.FTZ.AND P0, PT, |R7|, 8.50705917302346158658e+37, PT ;  /* 0x7e8000000700780b */ /* 0x000fe20003f14200 */
[----:B------:R-:W-:Y:S01]  /*0240*/  HFMA2.MMA R13, -RZ, RZ, 1.625, 0 ;  /* 0x3e800000ff0d7435 */ /* 0x000fe200000001ff */
[----:B------:R-:W-:Y:S01]  /*0250*/  BSSY B1, `(.L_x_1966) ;  /* 0x0000024000017945 */ /* 0x000fe20003800000 */
[----:B------:R-:W-:-:S06]  /*0260*/  FADD.FTZ R9, -R8, 1 ;  /* 0x3f80000008097421 */ /* 0x000fcc0000010100 */
[----:B------:R-:W0:Y:S02]  /*0270*/  MUFU.RCP R9, R9 ;  /* 0x0000000900097308 */ /* 0x000e240000001000 */
[----:B0-----:R-:W-:-:S04]  /*0280*/  FADD.FTZ R8, R9, R9 ;  /* 0x0000000909087221 */ /* 0x001fc80000010000 */
        /* <DEDUP_REMOVED lines=32> */
.L_x_1967:
[----:B------:R-:W-:Y:S05]  /*0490*/  BSYNC B1 ;  /* 0x0000000000017941 */ /* 0x000fea0003800000 */
.L_x_1966:
[----:B------:R-:W-:Y:S02]  /*04a0*/  FMUL.FTZ R7, R12, R7 ;  /* 0x000000070c077220 */ /* 0x000fe40000410000 */
.L_x_1965:
[----:B------:R-:W-:Y:S05]  /*04b0*/  BSYNC B0 ;  /* 0x0000000000007941 */ /* 0x000fea0003800000 */
.L_x_1964:
[----:B0-----:R-:W-:Y:S01]  /*04c0*/  IADD3 R9, R3, 0x80, RZ ;  /* 0x0000008003097810 */ /* 0x001fe20007ffe0ff */
[----:B------:R-:W-:Y:S03]  /*04d0*/  BSSY B0, `(.L_x_1968) ;  /* 0x000002c000007945 */ /* 0x000fe60003800000 */
[----:B------:R-:W-:-:S13]  /*04e0*/  ISETP.GE.AND P0, PT, R9, R2, PT ;  /* 0x000000020900720c */ /* 0x000fda0003f06270 */
[----:B------:R-:W-:Y:S05]  /*04f0*/  @P0 BRA `(.L_x_1969) ;  /* 0x0000029000000947 */ /* 0x000fea0003800000 */
[C---:B-----5:R-:W-:Y:S01]  /*0500*/  FADD.FTZ R8, |R6|.reuse, -RZ ;  /* 0x800000ff06087221 */ /* 0x060fe20000010200 */
[----:B------:R-:W-:Y:S01]  /*0510*/  FSETP.GT.FTZ.AND P0, PT, |R6|, 8.50705917302346158658e+37, PT ;  /* 0x7e8000000600780b */ /* 0x000fe20003f14200 */
[----:B------:R-:W-:Y:S01]  /*0520*/  HFMA2.MMA R15, -RZ, RZ, 1.3056640625, -1.8671875 ;  /* 0x3d39bf78ff0f7435 */ /* 0x000fe200000001ff */
[----:B------:R-:W-:Y:S01]  /*0530*/  MOV R14, 0x3e800000 ;  /* 0x3e800000000e7802 */ /* 0x000fe20000000f00 */
[----:B------:R-:W-:Y:S01]  /*0540*/  FADD.FTZ R10, -R8, 1 ;  /* 0x3f800000080a7421 */ /* 0x000fe20000010100 */
[----:B------:R-:W-:Y:S05]  /*0550*/  BSSY B1, `(.L_x_1970) ;  /* 0x0000022000017945 */ /* 0x000fea0003800000 */
        /* <DEDUP_REMOVED lines=13> */
[----:B------:R-:W-:Y:S01]  /*0630*/  FFMA.FTZ R13, R12, -R15, 0.10546888411045074463 ;  /* 0x3dd800120c0d7423 */ /* 0x000fe2000001080f */
[----:B------:R-:W-:-:S03]  /*0640*/  MOV R15, 0x3f000000 ;  /* 0x3f000000000f7802 */ /* 0x000fc60000000f00 */
[C---:B------:R-:W-:Y:S01]  /*0650*/  FFMA.FTZ R13, R12.reuse, R13, -0.13229703903198242188 ;  /* 0xbe0778e00c0d7423 */ /* 0x040fe2000001000d */
[----:B------:R-:W-:Y:S01]  /*0660*/  LOP3.LUT R15, R15, 0x80000000, R6, 0xb8, !PT ;  /* 0x800000000f0f7812 */ /* 0x000fe200078eb806 */
        /* <DEDUP_REMOVED lines=8> */
[----:B------:R-:W-:-:S04]  /*06f0*/  FFMA.FTZ R13, R12, R13, R12 ;  /* 0x0000000d0c0d7223 */ /* 0x000fc8000001000c */
[----:B------:R-:W-:Y:S01]  /*0700*/  FFMA.FTZ R6, R10, 0.69314718246459960938, R13 ;  /* 0x3f3172180a067823 */ /* 0x000fe2000001000d */
[----:B------:R-:W-:Y:S05]  /*0710*/  @!P0 BRA `(.L_x_1971) ;  /* 0x0000005000008947 */ /* 0x000fea0003800000 */
[C---:B------:R-:W-:Y:S02]  /*0720*/  ISETP.GE.AND P0, PT, R8.reuse, -0x407fffff, PT ;  /* 0xbf8000010800780c */ /* 0x040fe40003f06270 */
[----:B------:R-:W-:-:S11]  /*0730*/  FSETP.NEU.FTZ.AND P1, PT, R8, RZ, PT ;  /* 0x000000ff0800720b */ /* 0x000fd60003f3d000 */
[----:B------:R-:W-:-:S05]  /*0740*/  @P0 MOV R11, 0x7f800000 ;  /* 0x7f800000000b0802 */ /* 0x000fca0000000f00 */
[----:B------:R-:W-:-:S05]  /*0750*/  @P0 FFMA.FTZ R6, R8, R11, +INF ;  /* 0x7f80000008060423 */ /* 0x000fca000001000b */
[----:B------:R-:W-:Y:S02]  /*0760*/  FSEL R6, R6, -RZ, P1 ;  /* 0x800000ff06067208 */ /* 0x000fe40000800000 */
.L_x_1971:
[----:B------:R-:W-:Y:S05]  /*0770*/  BSYNC B1 ;  /* 0x0000000000017941 */ /* 0x000fea0003800000 */
.L_x_1970:
[----:B------:R-:W-:Y:S02]  /*0780*/  FMUL.FTZ R6, R15, R6 ;  /* 0x000000060f067220 */ /* 0x000fe40000410000 */
.L_x_1969:
[----:B------:R-:W-:Y:S05]  /*0790*/  BSYNC B0 ;  /* 0x0000000000007941 */ /* 0x000fea0003800000 */
.L_x_1968:
[----:B------:R-:W-:Y:S01]  /*07a0*/  IADD3 R11, R3, 0x100, RZ ;  /* 0x00000100030b7810 */ /* 0x000fe20007ffe0ff */
[----:B------:R-:W-:Y:S03]  /*07b0*/  BSSY B0, `(.L_x_1972) ;  /* 0x000002c000007945 */ /* 0x000fe60003800000 */
[----:B------:R-:W-:-:S13]  /*07c0*/  ISETP.GE.AND P0, PT, R11, R2, PT ;  /* 0x000000020b00720c */ /* 0x000fda0003f06270 */
[----:B------:R-:W-:Y:S05]  /*07d0*/  @P0 BRA `(.L_x_1973) ;  /* 0x0000029000000947 */ /* 0x000fea0003800000 */
[C---:B-----5:R-:W-:Y:S01]  /*07e0*/  FADD.FTZ R8, |R5|.reuse, -RZ ;  /* 0x800000ff05087221 */ /* 0x060fe20000010200 */
[----:B------:R-:W-:Y:S01]  /*07f0*/  FSETP.GT.FTZ.AND P0, PT, |R5|, 8.50705917302346158658e+37, PT ;  /* 0x7e8000000500780b */ /* 0x000fe20003f14200 */
[----:B------:R-:W-:Y:S01]  /*0800*/  IMAD.MOV.U32 R14, RZ, RZ, 0x3e800000 ;  /* 0x3e800000ff0e7424 */ /* 0x000fe200078e00ff */
[----:B------:R-:W-:Y:S01]  /*0810*/  HFMA2.MMA R15, -RZ, RZ, 1.3056640625, -1.8671875 ;  /* 0x3d39bf78ff0f7435 */ /* 0x000fe200000001ff */
        /* <DEDUP_REMOVED lines=26> */
[----:B------:R-:W-:-:S04]  /*09c0*/  MOV R12, 0x3f000000 ;  /* 0x3f000000000c7802 */ /* 0x000fc80000000f00 */
[----:B------:R-:W-:Y:S01]  /*09d0*/  LOP3.LUT R12, R12, 0x80000000, R5, 0xb8, !PT ;  /* 0x800000000c0c7812 */ /* 0x000fe200078eb805 */
[----:B------:R-:W-:Y:S01]  /*09e0*/  FFMA.FTZ R5, R10, 0.69314718246459960938, R13 ;  /* 0x3f3172180a057823 */ /* 0x000fe2000001000d */
[----:B------:R-:W-:Y:S05]  /*09f0*/  @!P0 BRA `(.L_x_1975) ;  /* 0x0000005000008947 */ /* 0x000fea0003800000 */
[C---:B------:R-:W-:Y:S02]  /*0a00*/  ISETP.GE.AND P0, PT, R8.reuse, -0x407fffff, PT ;  /* 0xbf8000010800780c */ /* 0x040fe40003f06270 */
[----:B------:R-:W-:-:S11]  /*0a10*/  FSETP.NEU.FTZ.AND P1, PT, R8, RZ, PT ;  /* 0x000000ff0800720b */ /* 0x000fd60003f3d000 */
[----:B------:R-:W-:-:S05]  /*0a20*/  @P0 MOV R11, 0x7f800000 ;  /* 0x7f800000000b0802 */ /* 0x000fca0000000f00 */
[----:B------:R-:W-:-:S05]  /*0a30*/  @P0 FFMA.FTZ R5, R8, R11, +INF ;  /* 0x7f80000008050423 */ /* 0x000fca000001000b */
[----:B------:R-:W-:Y:S02]  /*0a40*/  FSEL R5, R5, -RZ, P1 ;  /* 0x800000ff05057208 */ /* 0x000fe40000800000 */
.L_x_1975:
[----:B------:R-:W-:Y:S05]  /*0a50*/  BSYNC B1 ;  /* 0x0000000000017941 */ /* 0x000fea0003800000 */
.L_x_1974:
[----:B------:R-:W-:Y:S02]  /*0a60*/  FMUL.FTZ R5, R12, R5 ;  /* 0x000000050c057220 */ /* 0x000fe40000410000 */
.L_x_1973:
[----:B------:R-:W-:Y:S05]  /*0a70*/  BSYNC B0 ;  /* 0x0000000000007941 */ /* 0x000fea0003800000 */
.L_x_1972:
[----:B------:R-:W-:Y:S01]  /*0a80*/  IADD3 R11, R3, 0x180, RZ ;  /* 0x00000180030b7810 */ /* 0x000fe20007ffe0ff */
[----:B------:R-:W-:Y:S03]  /*0a90*/  BSSY B0, `(.L_x_1976) ;  /* 0x000002c000007945 */ /* 0x000fe60003800000 */
[----:B------:R-:W-:-:S13]  /*0aa0*/  ISETP.GE.AND P0, PT, R11, R2, PT ;  /* 0x000000020b00720c */ /* 0x000fda0003f06270 */
[----:B------:R-:W-:Y:S05]  /*0ab0*/  @P0 BRA `(.L_x_1977) ;  /* 0x0000029000000947 */ /* 0x000fea0003800000 */
[C---:B-----5:R-:W-:Y:S01]  /*0ac0*/  FADD.FTZ R8, |R4|.reuse, -RZ ;  /* 0x800000ff04087221 */ /* 0x060fe20000010200 */
[----:B------:R-:W-:Y:S01]  /*0ad0*/  FSETP.GT.FTZ.AND P0, PT, |R4|, 8.50705917302346158658e+37, PT ;  /* 0x7e8000000400780b */ /* 0x000fe20003f14200 */
[----:B------:R-:W-:Y:S01]  /*0ae0*/  HFMA2.MMA R14, -RZ, RZ, 1.625, 0 ;  /* 0x3e800000ff0e7435 */ /* 0x000fe200000001ff */
        /* <DEDUP_REMOVED lines=17> */
[----:B------:R-:W-:-:S03]  /*0c00*/  HFMA2.MMA R15, -RZ, RZ, 1.75, 0 ;  /* 0x3f000000ff0f7435 */ /* 0x000fc600000001ff */
[C---:B------:R-:W-:Y:S02]  /*0c10*/  FFMA.FTZ R13, R12.reuse, R13, -0.13229703903198242188 ;  /* 0xbe0778e00c0d7423 */ /* 0x040fe4000001000d */
[----:B0-----:R-:W-:Y:S02]  /*0c20*/  FMUL.FTZ R10, R11, 1.1920928955078125e-07 ;  /* 0x340000000b0a7820 */ /* 0x001fe40000410000 */
        /* <DEDUP_REMOVED lines=13> */
[----:B------:R-:W-:-:S04]  /*0d00*/  @P0 IMAD.MOV.U32 R11, RZ, RZ, 0x7f800000 ;  /* 0x7f800000ff0b0424 */ /* 0x000fc800078e00ff */
[----:B------:R-:W-:-:S05]  /*0d10*/  @P0 FFMA.FTZ R10, R8, R11, +INF ;  /* 0x7f800000080a0423 */ /* 0x000fca000001000b */
[----:B------:R-:W-:Y:S02]  /*0d20*/  FSEL R10, R10, -RZ, P1 ;  /* 0x800000ff0a0a7208 */ /* 0x000fe40000800000 */
.L_x_1979:
[----:B------:R-:W-:Y:S05]  /*0d30*/  BSYNC B1 ;  /* 0x0000000000017941 */ /* 0x000fea0003800000 */
.L_x_1978:
[----:B------:R-:W-:Y:S02]  /*0d40*/  FMUL.FTZ R15, R15, R10 ;  /* 0x0000000a0f0f7220 */ /* 0x000fe40000410000 */
.L_x_1977:
[----:B------:R-:W-:Y:S05]  /*0d50*/  BSYNC B0 ;  /* 0x0000000000007941 */ /* 0x000fea0003800000 */
.L_x_1976:
[----:B------:R-:W-:Y:S01]  /*0d60*/  ISETP.GE.AND P0, PT, R3, R2, PT ;  /* 0x000000020300720c */ /* 0x000fe20003f06270 */
[----:B------:R-:W-:Y:S01]  /*0d70*/  BSSY B0, `(.L_x_1980) ;  /* 0x0000017000007945 */ /* 0x000fe20003800000 */
[----:B------:R-:W-:Y:S11]  /*0d80*/  BSSY B1, `(.L_x_1981) ;  /* 0x000000f000017945 */ /* 0x000ff60003800000 */
[----:B------:R-:W-:Y:S05]  /*0d90*/  @P0 BRA `(.L_x_1982) ;  /* 0x000000d000000947 */ /* 0x000fea0003800000 */
[----:B------:R-:W-:Y:S02]  /*0da0*/  LEA R10, R0, R3, 0x9 ;  /* 0x00000003000a7211 */ /* 0x000fe400078e48ff */
[----:B------:R-:W-:-:S02]  /*0db0*/  MOV R11, 0x4 ;  /* 0x00000004000b7802 */ /* 0x000fc40000000f00 */
[----:B------:R-:W-:-:S03]  /*0dc0*/  MOV R3, R9 ;  /* 0x0000000900037202 */ /* 0x000fc60000000f00 */
[----:B------:R-:W-:Y:S01]  /*0dd0*/  IMAD.WIDE.U32 R10, R10, R11, c[0x0][0x168] ;  /* 0x00005a000a0a7625 */ /* 0x000fe200078e000b */
[----:B------:R-:W-:-:S04]  /*0de0*/  ISETP.GE.AND P0, PT, R3, R2, PT ;  /* 0x000000020300720c */ /* 0x000fc80003f06270 */
[----:B-----5:R0:W-:Y:S09]  /*0df0*/  STG.E [R10.64], R7 ;  /* 0x000000070a007986 */ /* 0x0201f2000c101904 */
[----:B------:R-:W-:Y:S01]  /*0e00*/  @P0 BREAK B1 ;  /* 0x0000000000010942 */ /* 0x000fe20003800000 */
[----:B------:R-:W-:Y:S05]  /*0e10*/  @P0 BRA `(.L_x_1983) ;  /* 0x000000c000000947 */ /* 0x000fea0003800000 */
[----:B------:R-:W-:Y:S01]  /*0e20*/  HFMA2.MMA R9, -RZ, RZ, 0, 2.384185791015625e-07 ;  /* 0x00000004ff097435 */ /* 0x000fe200000001ff */
[----:B------:R-:W-:-:S02]  /*0e30*/  LEA R8, R0, R3, 0x9 ;  /* 0x0000000300087211 */ /* 0x000fc400078e48ff */
[----:B------:R-:W-:-:S07]  /*0e40*/  IADD3 R3, R3, 0x80, RZ ;  /* 0x0000008003037810 */ /* 0x000fce0007ffe0ff */
[----:B------:R-:W-:-:S05]  /*0e50*/  IMAD.WIDE.U32 R8, R8, R9, c[0x0][0x168] ;  /* 0x00005a0008087625 */ /* 0x000fca00078e0009 */
[----:B------:R1:W-:Y:S02]  /*0e60*/  STG.E [R8.64], R6 ;  /* 0x0000000608007986 */ /* 0x0003e4000c101904 */
.L_x_1982:
[----:B------:R-:W-:Y:S05]  /*0e70*/  BSYNC B1 ;  /* 0x0000000000017941 */ /* 0x000fea0003800000 */
.L_x_1981:
[----:B------:R-:W-:-:S13]  /*0e80*/  ISETP.GE.AND P0, PT, R3, R2, PT ;  /* 0x000000020300720c */ /* 0x000fda0003f06270 */
[----:B-1---5:R-:W-:Y:S02]  /*0e90*/  @!P0 LEA R6, R0, R3, 0x9 ;  /* 0x0000000300068211 */ /* 0x022fe400078e48ff */
[----:B0-----:R-:W-:Y:S02]  /*0ea0*/  @!P0 MOV R7, 0x4 ;  /* 0x0000000400078802 */ /* 0x001fe40000000f00 */
[----:B------:R-:W-:-:S03]  /*0eb0*/  @!P0 IADD3 R3, R3, 0x80, RZ ;  /* 0x0000008003038810 */ /* 0x000fc60007ffe0ff */
[----:B------:R-:W-:-:S05]  /*0ec0*/  @!P0 IMAD.WIDE.U32 R6, R6, R7, c[0x0][0x168] ;  /* 0x00005a0006068625 */ /* 0x000fca00078e0007 */
[----:B------:R0:W-:Y:S02]  /*0ed0*/  @!P0 STG.E [R6.64], R5 ;  /* 0x0000000506008986 */ /* 0x0001e4000c101904 */
.L_x_1983:
[----:B------:R-:W-:Y:S05]  /*0ee0*/  BSYNC B0 ;  /* 0x0000000000007941 */ /* 0x000fea0003800000 */
.L_x_1980:
[----:B------:R-:W-:Y:S01]  /*0ef0*/  WARPSYNC 0xffffffff ;  /* 0xffffffff00007948 */ /* 0x000fe20003800000 */
[----:B------:R-:W-:-:S13]  /*0f00*/  ISETP.GE.AND P0, PT, R3, R2, PT ;  /* 0x000000020300720c */ /* 0x000fda0003f06270 */
[----:B------:R-:W-:Y:S05]  /*0f10*/  @P0 EXIT ;  /* 0x000000000000094d */ /* 0x000fea0003800000 */
[----:B------:R-:W-:Y:S01]  /*0f20*/  HFMA2.MMA R2, -RZ, RZ, 0, 2.384185791015625e-07 ;  /* 0x00000004ff027435 */ /* 0x000fe200000001ff */
[----:B------:R-:W-:-:S09]  /*0f30*/  LEA R3, R0, R3, 0x9 ;  /* 0x0000000300037211 */ /* 0x000fd200078e48ff */
[----:B------:R-:W-:-:S05]  /*0f40*/  IMAD.WIDE.U32 R2, R3, R2, c[0x0][0x168] ;  /* 0x00005a0003027625 */ /* 0x000fca00078e0002 */
[----:B------:R-:W-:Y:S01]  /*0f50*/  STG.E [R2.64], R15 ;  /* 0x0000000f02007986 */ /* 0x000fe2000c101904 */
[----:B------:R-:W-:Y:S05]  /*0f60*/  EXIT ;  /* 0x000000000000794d */ /* 0x000fea0003800000 */
.L_x_1984:
        /* <DEDUP_REMOVED lines=9> */
.L_x_3092:


//--------------------- .text._ZN2at6native29vectorized_elementwise_kernelILi2EZZZNS0_17atanh_kernel_cudaERNS_18TensorIteratorBaseEENKUlvE0_clEvENKUlvE0_clEvEUlfE_St5arrayIPcLm2EEEEviT0_T1_ --------------------------
	.section	.text._ZN2at6native29vectorized_elementwise_kernelILi2EZZZNS0_17atanh_kernel_cudaERNS_18TensorIteratorBaseEENKUlvE0_clEvENKUlvE0_clEvEUlfE_St5arrayIPcLm2EEEEviT0_T1_,"ax",@progbits
	.sectioninfo	@"SHI_REGISTERS=32"
	.align	128
        .global         _ZN2at6native29vectorized_elementwise_kernelILi2EZZZNS0_17atanh_kernel_cudaERNS_18TensorIteratorBaseEENKUlvE0_clEvENKUlvE0_clEvEUlfE_St5arrayIPcLm2EEEEviT0_T1_
        .type           _ZN2at6native29vectorized_elementwise_kernelILi2EZZZNS0_17atanh_kernel_cudaERNS_18TensorIteratorBaseEENKUlvE0_clEvENKUlvE0_clEvEUlfE_St5arrayIPcLm2EEEEviT0_T1_,@function
        .size           _ZN2at6native29vectorized_elementwise_kernelILi2EZZZNS0_17atanh_kernel_cudaERNS_18TensorIteratorBaseEENKUlvE0_clEvENKUlvE0_clEvEUlfE_St5arrayIPcLm2EEEEviT0_T1_,(.L_x_3093 - _ZN2at6native29vectorized_elementwise_kernelILi2EZZZNS0_17atanh_kernel_cudaERNS_18TensorIteratorBaseEENKUlvE0_clEvENKUlvE0_clEvEUlfE_St5arrayIPcLm2EEEEviT0_T1_)
        .other          _ZN2at6native29vectorized_elementwise_kernelILi2EZZZNS0_17atanh_kernel_cudaERNS_18TensorIteratorBaseEENKUlvE0_clEvENKUlvE0_clEvEUlfE_St5arrayIPcLm2EEEEviT0_T1_,@"STO_CUDA_ENTRY STV_DEFAULT"
_ZN2at6native29vectorized_elementwise_kernelILi2EZZZNS0_17atanh_kernel_cudaERNS_18TensorIteratorBaseEENKUlvE0_clEvENKUlvE0_clEvEUlfE_St5arrayIPcLm2EEEEviT0_T1_:
.text._ZN2at6native29vectorized_elementwise_kernelILi2EZZZNS0_17atanh_kernel_cudaERNS_18TensorIteratorBaseEENKUlvE0_clEvENKUlvE0_clEvEUlfE_St5arrayIPcLm2EEEEviT0_T1_:
        /* <DEDUP_REMOVED lines=8> */
[----:B------:R-:W-:-:S10]  /*0080*/  HFMA2.MMA R11, -RZ, RZ, 0, 2.384185791015625e-07 ;  /* 0x00000004ff0b7435 */ /* 0x000fd400000001ff */
[----:B------:R-:W-:-:S06]  /*0090*/  IMAD.WIDE R2, R10, R11, c[0x0][0x170] ;  /* 0x00005c000a027625 */ /* 0x000fcc00078e020b */
[----:B0-----:R-:W-:-:S05]  /*00a0*/  IMAD.WIDE.U32 R12, R27, 0x8, R2 ;  /* 0x000000081b0c7825 */ /* 0x001fca00078e0002 */
[----:B------:R-:W2:Y:S04]  /*00b0*/  LDG.E.64 R8, [R12.64] ;  /* 0x000000040c087981 */ /* 0x000ea8000c1e1b00 */
[----:B------:R-:W3:Y:S04]  /*00c0*/  LDG.E.64 R6, [R12.64+0x400] ;  /* 0x000400040c067981 */ /* 0x000ee8000c1e1b00 */
[----:B------:R3:W4:Y:S04]  /*00d0*/  LDG.E.64 R4, [R12.64+0x800] ;  /* 0x000800040c047981 */ /* 0x000728000c1e1b00 */
[----:B------:R3:W5:Y:S01]  /*00e0*/  LDG.E.64 R2, [R12.64+0xc00] ;  /* 0x000c00040c027981 */ /* 0x000762000c1e1b00 */
[----:B------:R-:W-:Y:S01]  /*00f0*/  MOV R25, 0x3e800000 ;  /* 0x3e80000000197802 */ /* 0x000fe20000000f00 */
[----:B------:R-:W-:Y:S01]  /*0100*/  BSSY B0, `(.L_x_1986) ;  /* 0x0000060000007945 */ /* 0x000fe20003800000 */
[C---:B--2---:R-:W-:Y:S01]  /*0110*/  FADD.FTZ R0, |R8|.reuse, -RZ ;  /* 0x800000ff08007221 */ /* 0x044fe20000010200 */
[----:B------:R-:W-:Y:S01]  /*0120*/  FSETP.GT.FTZ.AND P0, PT, |R8|, 8.50705917302346158658e+37, PT ;  /* 0x7e8000000800780b */ /* 0x000fe20003f14200 */
[----:B------:R-:W-:-:S02]  /*0130*/  FADD.FTZ R14, |R9|, -RZ ;  /* 0x800000ff090e7221 */ /* 0x000fc40000010200 */
[----:B------:R-:W-:Y:S02]  /*0140*/  FADD.FTZ R0, -R0, 1 ;  /* 0x3f80000000007421 */ /* 0x000fe40000010100 */
[----:B------:R-:W-:Y:S02]  /*0150*/  FADD.FTZ R16, -R14, 1 ;  /* 0x3f8000000e107421 */ /* 0x000fe40000010100 */
[----:B---3--:R-:W-:Y:S02]  /*0160*/  FADD.FTZ R13, |R6|, -RZ ;  /* 0x800000ff060d7221 */ /* 0x008fe40000010200 */
[----:B------:R-:W0:Y:S01]  /*0170*/  MUFU.RCP R0, R0 ;  /* 0x0000000000007308 */ /* 0x000e220000001000 */
[----:B------:R-:W-:Y:S02]  /*0180*/  FADD.FTZ R22, |R7|, -RZ ;  /* 0x800000ff07167221 */ /* 0x000fe40000010200 */
[----:B------:R-:W-:Y:S02]  /*0190*/  FADD.FTZ R19, -R13, 1 ;  /* 0x3f8000000d137421 */ /* 0x000fe40000010100 */
[----:B------:R-:W-:-:S03]  /*01a0*/  FADD.FTZ R23, -R22, 1 ;  /* 0x3f80000016177421 */ /* 0x000fc60000010100 */
[----:B------:R-:W1:Y:S01]  /*01b0*/  MUFU.RCP R16, R16 ;  /* 0x0000001000107308 */ /* 0x000e620000001000 */
[----:B0-----:R-:W-:-:S04]  /*01c0*/  FADD.FTZ R15, R0, R0 ;  /* 0x00000000000f7221 */ /* 0x001fc80000010000 */
[----:B------:R-:W-:Y:S02]  /*01d0*/  FMUL.FTZ R14, |R8|, R15 ;  /* 0x0000000f080e7220 */ /* 0x000fe40000410200 */
[----:B-1----:R-:W-:-:S03]  /*01e0*/  FADD.FTZ R18, R16, R16 ;  /* 0x0000001010127221 */ /* 0x002fc60000010000 */
[----:B------:R-:W-:Y:S02]  /*01f0*/  FSEL R14, R14, -2, !P0 ;  /* 0xc00000000e0e7808 */ /* 0x000fe40004000000 */
[C---:B------:R-:W-:Y:S01]  /*0200*/  FSETP.GT.FTZ.AND P0, PT, |R9|.reuse, 8.50705917302346158658e+37, PT ;  /* 0x7e8000000900780b */ /* 0x040fe20003f14200 */
[----:B------:R-:W-:Y:S02]  /*0210*/  FMUL.FTZ R15, |R9|, R18 ;  /* 0x00000012090f7220 */ /* 0x000fe40000410200 */
[----:B------:R-:W-:-:S03]  /*0220*/  FADD.FTZ.RZ R12, R14, 1 ;  /* 0x3f8000000e0c7421 */ /* 0x000fc6000001c000 */
[----:B------:R-:W-:Y:S02]  /*0230*/  FSEL R15, R15, -2, !P0 ;  /* 0xc00000000f0f7808 */ /* 0x000fe40004000000 */
[----:B------:R-:W-:Y:S02]  /*0240*/  IADD3 R12, R12, -0x3f400000, RZ ;  /* 0xc0c000000c0c7810 */ /* 0x000fe40007ffe0ff */
[----:B------:R-:W-:Y:S01]  /*0250*/  FSETP.GT.FTZ.AND P0, PT, |R6|, 8.50705917302346158658e+37, PT ;  /* 0x7e8000000600780b */ /* 0x000fe20003f14200 */
[C---:B------:R-:W-:Y:S01]  /*0260*/  FADD.FTZ.RZ R0, R15.reuse, 1 ;  /* 0x3f8000000f007421 */ /* 0x040fe2000001c000 */
[----:B------:R-:W-:Y:S02]  /*0270*/  LOP3.LUT R17, R12, 0xff800000, RZ, 0xc0, !PT ;  /* 0xff8000000c117812 */ /* 0x000fe400078ec0ff */
[----:B------:R-:W-:Y:S02]  /*0280*/  ISETP.GE.U32.AND P1, PT, R15, 0x7f800000, PT ;  /* 0x7f8000000f00780c */ /* 0x000fe40003f26070 */
[----:B------:R-:W-:Y:S01]  /*0290*/  IADD3 R20, R0, -0x3f400000, RZ ;  /* 0xc0c0000000147810 */ /* 0x000fe20007ffe0ff */
[----:B------:R-:W-:Y:S01]  /*02a0*/  HFMA2.MMA R0, -RZ, RZ, 1.3056640625, -1.8671875 ;  /* 0x3d39bf78ff007435 */ /* 0x000fe200000001ff */
[----:B------:R-:W-:-:S02]  /*02b0*/  IADD3 R12, -R17, 0x40800000, RZ ;  /* 0x40800000110c7810 */ /* 0x000fc40007ffe1ff */
[----:B------:R-:W-:Y:S02]  /*02c0*/  LOP3.LUT R20, R20, 0xff800000, RZ, 0xc0, !PT ;  /* 0xff80000014147812 */ /* 0x000fe400078ec0ff */
[----:B------:R-:W-:Y:S01]  /*02d0*/  IADD3 R21, R14, -R17, RZ ;  /* 0x800000110e157210 */ /* 0x000fe20007ffe0ff */
[-C--:B------:R-:W-:Y:S01]  /*02e0*/  FFMA.FTZ R16, R12, R25.reuse, -1 ;  /* 0xbf8000000c107423 */ /* 0x080fe20000010019 */
[----:B------:R-:W-:Y:S01]  /*02f0*/  IADD3 R18, -R20, 0x40800000, RZ ;  /* 0x4080000014127810 */ /* 0x000fe20007ffe1ff */
[----:B------:R-:W0:Y:S01]  /*0300*/  MUFU.RCP R12, R19 ;  /* 0x00000013000c7308 */ /* 0x000e220000001000 */
[----:B------:R-:W-:Y:S01]  /*0310*/  IADD3 R13, R15, -R20, RZ ;  /* 0x800000140f0d7210 */ /* 0x000fe20007ffe0ff */
[----:B------:R-:W-:Y:S02]  /*0320*/  FADD.FTZ R21, R21, R16 ;  /* 0x0000001015157221 */ /* 0x000fe40000010000 */
[----:B------:R-:W-:Y:S02]  /*0330*/  FFMA.FTZ R16, R18, R25, -1 ;  /* 0xbf80000012107423 */ /* 0x000fe40000010019 */
[----:B------:R-:W-:-:S02]  /*0340*/  FFMA.FTZ R18, R21, -R0, 0.10546888411045074463 ;  /* 0x3dd8001215127423 */ /* 0x000fc40000010800 */
[----:B------:R-:W-:Y:S01]  /*0350*/  FADD.FTZ R13, R13, R16 ;  /* 0x000000100d0d7221 */ /* 0x000fe20000010000 */
[----:B------:R-:W-:Y:S01]  /*0360*/  I2F R17, R17 ;  /* 0x0000001100117306 */ /* 0x000fe20000201400 */
[----:B------:R-:W-:Y:S02]  /*0370*/  FFMA.FTZ R18, R21, R18, -0.13229703903198242188 ;  /* 0xbe0778e015127423 */ /* 0x000fe40000010012 */
[----:B------:R-:W-:Y:S02]  /*0380*/  FFMA.FTZ R22, R13, -R0, 0.10546888411045074463 ;  /* 0x3dd800120d167423 */ /* 0x000fe40000010800 */
[----:B------:R-:W-:Y:S02]  /*0390*/  FFMA.FTZ R18, R21, R18, 0.14491446316242218018 ;  /* 0x3e14647515127423 */ /* 0x000fe40000010012 */
[----:B------:R-:W-:Y:S01]  /*03a0*/  FFMA.FTZ R22, R13, R22, -0.13229703903198242188 ;  /* 0xbe0778e00d167423 */ /* 0x000fe20000010016 */
[----:B------:R-:W1:Y:S01]  /*03b0*/  MUFU.RCP R16, R23 ;  /* 0x0000001700107308 */ /* 0x000e620000001000 */
[----:B0-----:R-:W-:-:S02]  /*03c0*/  FADD.FTZ R19, R12, R12 ;  /* 0x0000000c0c137221 */ /* 0x001fc40000010000 */
[----:B------:R-:W-:Y:S02]  /*03d0*/  FFMA.FTZ R22, R13, R22, 0.14491446316242218018 ;  /* 0x3e1464750d167423 */ /* 0x000fe40000010016 */
[----:B------:R-:W-:Y:S02]  /*03e0*/  FFMA.FTZ R18, R21, R18, -0.16641564667224884033 ;  /* 0xbe2a68dd15127423 */ /* 0x000fe40000010012 */
[----:B------:R-:W-:Y:S01]  /*03f0*/  FFMA.FTZ R22, R13, R22, -0.16641564667224884033 ;  /* 0xbe2a68dd0d167423 */ /* 0x000fe20000010016 */
[----:B------:R-:W0:Y:S01]  /*0400*/  I2F R20, R20 ;  /* 0x0000001400147306 */ /* 0x000e220000201400 */
[----:B------:R-:W-:Y:S02]  /*0410*/  FMUL.FTZ R19, |R6|, R19 ;  /* 0x0000001306137220 */ /* 0x000fe40000410200 */
[----:B------:R-:W-:Y:S02]  /*0420*/  FFMA.FTZ R18, R21, R18, 0.19988867640495300293 ;  /* 0x3e4caf9e15127423 */ /* 0x000fe40000010012 */
[----:B------:R-:W-:Y:S01]  /*0430*/  FFMA.FTZ R22, R13, R22, 0.19988867640495300293 ;  /* 0x3e4caf9e0d167423 */ /* 0x000fe20000010016 */
[----:B------:R-:W-:Y:S01]  /*0440*/  FSEL R19, R19, -2, !P0 ;  /* 0xc000000013137808 */ /* 0x000fe20004000000 */
[----:B------:R-:W-:Y:S01]  /*0450*/  FFMA.FTZ R18, R21, R18, -0.25000196695327758789 ;  /* 0xbe80004215127423 */ /* 0x000fe20000010012 */
[----:B------:R-:W-:Y:S01]  /*0460*/  FSETP.GT.FTZ.AND P0, PT, |R7|, 8.50705917302346158658e+37, PT ;  /* 0x7e8000000700780b */ /* 0x000fe20003f14200 */
[----:B-1----:R-:W-:-:S02]  /*0470*/  FADD.FTZ R16, R16, R16 ;  /* 0x0000001010107221 */ /* 0x002fc40000010000 */
[----:B------:R-:W-:Y:S02]  /*0480*/  FFMA.FTZ R22, R13, R22, -0.25000196695327758789 ;  /* 0xbe8000420d167423 */ /* 0x000fe40000010016 */
[----:B------:R-:W-:Y:S02]  /*0490*/  FFMA.FTZ R18, R21, R18, 0.33333510160446166992 ;  /* 0x3eaaaae615127423 */ /* 0x000fe40000010012 */
[----:B------:R-:W-:Y:S02]  /*04a0*/  FMUL.FTZ R23, |R7|, R16 ;  /* 0x0000001007177220 */ /* 0x000fe40000410200 */
[----:B------:R-:W-:Y:S02]  /*04b0*/  FADD.FTZ.RZ R16, R19, 1 ;  /* 0x3f80000013107421 */ /* 0x000fe4000001c000 */
[----:B------:R-:W-:Y:S02]  /*04c0*/  FFMA.FTZ R22, R13, R22, 0.33333510160446166992 ;  /* 0x3eaaaae60d167423 */ /* 0x000fe40000010016 */
[----:B------:R-:W-:Y:S01]  /*04d0*/  FFMA.FTZ R12, R21, R18, -0.5 ;  /* 0xbf000000150c7423 */ /* 0x000fe20000010012 */
[----:B------:R-:W-:Y:S01]  /*04e0*/  IADD3 R16, R16, -0x3f400000, RZ ;  /* 0xc0c0000010107810 */ /* 0x000fe20007ffe0ff */
[----:B------:R-:W-:Y:S01]  /*04f0*/  FFMA.FTZ R22, R13, R22, -0.5 ;  /* 0xbf0000000d167423 */ /* 0x000fe20000010016 */
[----:B------:R-:W-:Y:S01]  /*0500*/  FSEL R18, R23, -2, !P0 ;  /* 0xc000000017127808 */ /* 0x000fe20004000000 */
[----:B------:R-:W-:Y:S01]  /*0510*/  FMUL.FTZ R12, R21, R12 ;  /* 0x0000000c150c7220 */ /* 0x000fe20000410000 */
[----:B------:R-:W-:Y:S01]  /*0520*/  LOP3.LUT R16, R16, 0xff800000, RZ, 0xc0, !PT ;  /* 0xff80000010107812 */ /* 0x000fe200078ec0ff */
[----:B------:R-:W-:Y:S01]  /*0530*/  FMUL.FTZ R22, R13, R22 ;  /* 0x000000160d167220 */ /* 0x000fe20000410000 */
[----:B------:R-:W-:Y:S01]  /*0540*/  ISETP.GE.U32.AND P0, PT, R14, 0x7f800000, PT ;  /* 0x7f8000000e00780c */ /* 0x000fe20003f06070 */
[----:B------:R-:W-:-:S02]  /*0550*/  FFMA.FTZ R12, R21, R12, R21 ;  /* 0x0000000c150c7223 */ /* 0x000fc40000010015 */
[----:B------:R-:W-:Y:S02]  /*0560*/  FADD.FTZ.RZ R21, R18, 1 ;  /* 0x3f80000012157421 */ /* 0x000fe4000001c000 */
[----:B------:R-:W-:Y:S02]  /*0570*/  FMUL.FTZ R17, R17, 1.1920928955078125e-07 ;  /* 0x3400000011117820 */ /* 0x000fe40000410000 */
[----:B------:R-:W-:Y:S01]  /*0580*/  FFMA.FTZ R13, R13, R22, R13 ;  /* 0x000000160d0d7223 */ /* 0x000fe2000001000d */
[----:B------:R-:W-:Y:S01]  /*0590*/  IADD3 R22, -R16, 0x40800000, RZ ;  /* 0x4080000010167810 */ /* 0x000fe20007ffe1ff */
[----:B------:R-:W-:Y:S01]  /*05a0*/  FFMA.FTZ R12, R17, 0.69314718246459960938, R12 ;  /* 0x3f317218110c7823 */ /* 0x000fe2000001000c */
[----:B------:R-:W-:Y:S01]  /*05b0*/  IADD3 R17, R21, -0x3f400000, RZ ;  /* 0xc0c0000015117810 */ /* 0x000fe20007ffe0ff */
[----:B----4-:R-:W-:Y:S01]  /*05c0*/  FADD.FTZ R23, |R4|, -RZ ;  /* 0x800000ff04177221 */ /* 0x010fe20000010200 */
[----:B------:R-:W-:Y:S01]  /*05d0*/  IADD3 R21, R19, -R16, RZ ;  /* 0x8000001013157210 */ /* 0x000fe20007ffe0ff */
[----:B------:R-:W-:Y:S01]  /*05e0*/  FFMA.FTZ R22, R22, R25, -1 ;  /* 0xbf80000016167423 */ /* 0x000fe20000010019 */
[----:B------:R-:W-:Y:S01]  /*05f0*/  LOP3.LUT R17, R17, 0xff800000, RZ, 0xc0, !PT ;  /* 0xff80000011117812 */ /* 0x000fe200078ec0ff */
[----:B------:R-:W-:-:S02]  /*0600*/  FADD.FTZ R26, -R23, 1 ;  /* 0x3f800000171a7421 */ /* 0x000fc40000010100 */
[----:B------:R-:W-:Y:S01]  /*0610*/  FADD.FTZ R21, R21, R22 ;  /* 0x0000001615157221 */ /* 0x000fe20000010000 */
[----:B------:R-:W-:Y:S01]  /*0620*/  IADD3 R24, -R17, 0x40800000, RZ ;  /* 0x4080000011187810 */ /* 0x000fe20007ffe1ff */
[----:B------:R1:W2:Y:S01]  /*0630*/  MUFU.RCP R22, R26 ;  /* 0x0000001a00167308 */ /* 0x0002a20000001000 */
[----:B0-----:R-:W-:Y:S01]  /*0640*/  FMUL.FTZ R20, R20, 1.1920928955078125e-07 ;  /* 0x3400000014147820 */ /* 0x001fe20000410000 */
[----:B------:R-:W-:Y:S02]  /*0650*/  IADD3 R23, R18, -R17, RZ ;  /* 0x8000001112177210 */ /* 0x000fe40007ffe0ff */
[----:B------:R-:W-:Y:S02]  /*0660*/  FFMA.FTZ R24, R24, R25, -1 ;  /* 0xbf80000018187423 */ /* 0x000fe40000010019 */
[----:B------:R-:W-:Y:S02]  /*0670*/  FFMA.FTZ R13, R20, 0.69314718246459960938, R13 ;  /* 0x3f317218140d7823 */ /* 0x000fe4000001000d */
[----:B------:R-:W-:-:S02]  /*0680*/  FADD.FTZ R23, R23, R24 ;  /* 0x0000001817177221 */ /* 0x000fc40000010000 */
[----:B------:R-:W-:Y:S01]  /*0690*/  FFMA.FTZ R20, R21, -R0, 0.10546888411045074463 ;  /* 0x3dd8001215147423 */ /* 0x000fe20000010800 */
[----:B------:R-:W-:Y:S05]  /*06a0*/  @!P0 BRA `(.L_x_1987) ;  /* 0x0000005000008947 */ /* 0x000fea0003800000 */
[----:B-1----:R-:W-:-:S13]  /*06b0*/  ISETP.GE.AND P0, PT, R14, -0x407fffff, PT ;  /* 0xbf8000010e00780c */ /* 0x002fda0003f06270 */
[----:B------:R-:W-:-:S05]  /*06c0*/  @P0 MOV R29, 0x7f800000 ;  /* 0x7f800000001d0802 */ /* 0x000fca0000000f00 */
[C---:B------:R-:W-:Y:S01]  /*06d0*/  @P0 FFMA.FTZ R12, R14.reuse, R29, +INF ;  /* 0x7f8000000e0c0423 */ /* 0x040fe2000001001d */
[----:B------:R-:W-:-:S04]  /*06e0*/  FSETP.NEU.FTZ.AND P0, PT, R14, RZ, PT ;  /* 0x000000ff0e00720b */ /* 0x000fc80003f1d000 */
[----:B------:R-:W-:-:S04]  /*06f0*/  FSEL R12, R12, -RZ, P0 ;  /* 0x800000ff0c0c7208 */ /* 0x000fc80000000000 */
.L_x_1987:
[----:B-1----:R-:W-:Y:S05]  /*0700*/  BSYNC B0 ;  /* 0x0000000000007941 */ /* 0x002fea0003800000 */
.L_x_1986:
[----:B------:R-:W-:Y:S01]  /*0710*/  BSSY B0, `(.L_x_1988) ;  /* 0x0000009000007945 */ /* 0x000fe20003800000 */
[----:B------:R-:W-:Y:S02]  /*0720*/  FFMA.FTZ R20, R21, R20, -0.13229703903198242188 ;  /* 0xbe0778e015147423 */ /* 0x000fe40000010014 */
[----:B------:R-:W-:Y:S01]  /*0730*/  FFMA.FTZ R14, R23, -R0, 0.10546888411045074463 ;  /* 0x3dd80012170e7423 */ /* 0x000fe20000010800 */
[----:B------:R-:W-:Y:S05]  /*0740*/  @!P1 BRA `(.L_x_1989) ;  /* 0x0000005000009947 */ /* 0x000fea0003800000 */
[----:B------:R-:W-:-:S13]  /*0750*/  ISETP.GE.AND P0, PT, R15, -0x407fffff, PT ;  /* 0xbf8000010f00780c */ /* 0x000fda0003f06270 */
[----:B------:R-:W-:-:S05]  /*0760*/  @P0 MOV R24, 0x7f800000 ;  /* 0x7f80000000180802 */ /* 0x000fca0000000f00 */
[C---:B------:R-:W-:Y:S01]  /*0770*/  @P0 FFMA.FTZ R13, R15.reuse, R24, +INF ;  /* 0x7f8000000f0d0423 */ /* 0x040fe20000010018 */
[----:B------:R-:W-:-:S04]  /*0780*/  FSETP.NEU.FTZ.AND P0, PT, R15, RZ, PT ;  /* 0x000000ff0f00720b */ /* 0x000fc80003f1d000 */
[----:B------:R-:W-:-:S04]  /*0790*/  FSEL R13, R13, -RZ, P0 ;  /* 0x800000ff0d0d7208 */ /* 0x000fc80000000000 */
.L_x_1989:
[----:B------:R-:W-:Y:S05]  /*07a0*/  BSYNC B0 ;  /* 0x0000000000007941 */ /* 0x000fea0003800000 */
.L_x_1988:
[----:B------:R-:W-:Y:S01]  /*07b0*/  FFMA.FTZ R20, R21, R20, 0.14491446316242218018 ;  /* 0x3e14647515147423 */ /* 0x000fe20000010014 */
[----:B------:R-:W0:Y:S01]  /*07c0*/  I2F R16, R16 ;  /* 0x0000001000107306 */ /* 0x000e220000201400 */
[----:B------:R-:W-:Y:S01]  /*07d0*/  FFMA.FTZ R14, R23, R14, -0.13229703903198242188 ;  /* 0xbe0778e0170e7423 */ /* 0x000fe2000001000e */
[----:B------:R-:W-:Y:S01]  /*07e0*/  FSETP.GT.FTZ.AND P0, PT, |R4|, 8.50705917302346158658e+37, PT ;  /* 0x7e8000000400780b */ /* 0x000fe20003f14200 */
[----:B------:R-:W-:Y:S01]  /*07f0*/  FFMA.FTZ R20, R21, R20, -0.16641564667224884033 ;  /* 0xbe2a68dd15147423 */ /* 0x000fe20000010014 */
[----:B------:R-:W-:Y:S01]  /*0800*/  BSSY B0, `(.L_x_1990) ;  /* 0x0000032000007945 */ /* 0x000fe20003800000 */
[----:B------:R-:W-:Y:S01]  /*0810*/  FFMA.FTZ R14, R23, R14, 0.14491446316242218018 ;  /* 0x3e146475170e7423 */ /* 0x000fe2000001000e */
[----:B------:R-:W-:Y:S01]  /*0820*/  ISETP.GE.U32.AND P1, PT, R18, 0x7f800000, PT ;  /* 0x7f8000001200780c */ /* 0x000fe20003f26070 */
[----:B------:R-:W-:Y:S01]  /*0830*/  FADD.FTZ R15, |R5|, -RZ ;  /* 0x800000ff050f7221 */ /* 0x000fe20000010200 */
[----:B------:R-:W-:Y:S01]  /*0840*/  I2F R17, R17 ;  /* 0x0000001100117306 */ /* 0x000fe20000201400 */
[----:B------:R-:W-:-:S02]  /*0850*/  FFMA.FTZ R20, R21, R20, 0.19988867640495300293 ;  /* 0x3e4caf9e15147423 */ /* 0x000fc40000010014 */
[----:B------:R-:W-:Y:S02]  /*0860*/  FFMA.FTZ R14, R23, R14, -0.16641564667224884033 ;  /* 0xbe2a68dd170e7423 */ /* 0x000fe4000001000e */
[----:B------:R-:W-:Y:S02]  /*0870*/  FADD.FTZ R15, -R15, 1 ;  /* 0x3f8000000f0f7421 */ /* 0x000fe40000010100 */
[----:B--2---:R-:W-:Y:S02]  /*0880*/  FADD.FTZ R29, R22, R22 ;  /* 0x00000016161d7221 */ /* 0x004fe40000010000 */
[----:B------:R-:W-:Y:S02]  /*0890*/  FFMA.FTZ R20, R21, R20, -0.25000196695327758789 ;  /* 0xbe80004215147423 */ /* 0x000fe40000010014 */
[----:B------:R-:W-:Y:S01]  /*08a0*/  FFMA.FTZ R22, R23, R14, 0.19988867640495300293 ;  /* 0x3e4caf9e17167423 */ /* 0x000fe2000001000e */
[----:B------:R-:W1:Y:S01]  /*08b0*/  MUFU.RCP R15, R15 ;  /* 0x0000000f000f7308 */ /* 0x000e620000001000 */
[----:B------:R-:W-:-:S02]  /*08c0*/  FFMA.FTZ R20, R21, R20, 0.33333510160446166992 ;  /* 0x3eaaaae615147423 */ /* 0x000fc40000010014 */
[----:B------:R-:W-:Y:S02]  /*08d0*/  FFMA.FTZ R22, R23, R22, -0.25000196695327758789 ;  /* 0xbe80004217167423 */ /* 0x000fe40000010016 */
[----:B------:R-:W-:Y:S02]  /*08e0*/  FMUL.FTZ R14, |R4|, R29 ;  /* 0x0000001d040e7220 */ /* 0x000fe40000410200 */
[----:B------:R-:W-:Y:S02]  /*08f0*/  FFMA.FTZ R20, R21, R20, -0.5 ;  /* 0xbf00000015147423 */ /* 0x000fe40000010014 */
[----:B------:R-:W-:Y:S01]  /*0900*/  FFMA.FTZ R22, R23, R22, 0.33333510160446166992 ;  /* 0x3eaaaae617167423 */ /* 0x000fe20000010016 */
[----:B------:R-:W-:Y:S01]  /*0910*/  FSEL R14, R14, -2, !P0 ;  /* 0xc00000000e0e7808 */ /* 0x000fe20004000000 */
[----:B------:R-:W-:Y:S01]  /*0920*/  FMUL.FTZ R20, R21, R20 ;  /* 0x0000001415147220 */ /* 0x000fe20000410000 */
[----:B------:R-:W-:Y:S01]  /*0930*/  FSETP.GT.FTZ.AND P0, PT, |R5|, 8.50705917302346158658e+37, PT ;  /* 0x7e8000000500780b */ /* 0x000fe20003f14200 */
[----:B------:R-:W-:-:S02]  /*0940*/  FFMA.FTZ R22, R23, R22, -0.5 ;  /* 0xbf00000017167423 */ /* 0x000fc40000010016 */
[----:B------:R-:W-:Y:S02]  /*0950*/  FFMA.FTZ R21, R21, R20, R21 ;  /* 0x0000001415157223 */ /* 0x000fe40000010015 */
[C---:B------:R-:W-:Y:S02]  /*0960*/  FMUL.FTZ R22, R23.reuse, R22 ;  /* 0x0000001617167220 */ /* 0x040fe40000410000 */
[----:B------:R-:W-:Y:S02]  /*0970*/  FADD.FTZ.RZ R20, R14, 1 ;  /* 0x3f8000000e147421 */ /* 0x000fe4000001c000 */
[----:B------:R-:W-:Y:S02]  /*0980*/  FFMA.FTZ R23, R23, R22, R23 ;  /* 0x0000001617177223 */ /* 0x000fe40000010017 */
[----:B0-----:R-:W-:Y:S01]  /*0990*/  FMUL.FTZ R16, R16, 1.1920928955078125e-07 ;  /* 0x3400000010107820 */ /* 0x001fe20000410000 */
[----:B------:R-:W-:Y:S01]  /*09a0*/  IADD3 R20, R20, -0x3f400000, RZ ;  /* 0xc0c0000014147810 */ /* 0x000fe20007ffe0ff */
[----:B-1----:R-:W-:-:S02]  /*09b0*/  FADD.FTZ R22, R15, R15 ;  /* 0x0000000f0f167221 */ /* 0x002fc40000010000 */
[----:B------:R-:W-:Y:S01]  /*09c0*/  FFMA.FTZ R15, R16, 0.69314718246459960938, R21 ;  /* 0x3f317218100f7823 */ /* 0x000fe20000010015 */
[----:B------:R-:W-:Y:S01]  /*09d0*/  LOP3.LUT R29, R20, 0xff800000, RZ, 0xc0, !PT ;  /* 0xff800000141d7812 */ /* 0x000fe200078ec0ff */
[----:B------:R-:W-:Y:S02]  /*09e0*/  FMUL.FTZ R16, |R5|, R22 ;  /* 0x0000001605107220 */ /* 0x000fe40000410200 */
[----:B------:R-:W-:Y:S01]  /*09f0*/  FMUL.FTZ R20, R17, 1.1920928955078125e-07 ;  /* 0x3400000011147820 */ /* 0x000fe20000410000 */
[----:B------:R-:W-:Y:S02]  /*0a00*/  IADD3 R22, -R29, 0x40800000, RZ ;  /* 0x408000001d167810 */ /* 0x000fe40007ffe1ff */
[----:B------:R-:W-:Y:S01]  /*0a10*/  FSEL R16, R16, -2, !P0 ;  /* 0xc000000010107808 */ /* 0x000fe20004000000 */
[----:B------:R-:W-:Y:S01]  /*0a20*/  FFMA.FTZ R17, R20, 0.69314718246459960938, R23 ;  /* 0x3f31721814117823 */ /* 0x000fe20000010017 */
[----:B------:R-:W-:Y:S01]  /*0a30*/  ISETP.GE.U32.AND P0, PT, R19, 0x7f800000, PT ;  /* 0x7f8000001300780c */ /* 0x000fe20003f06070 */
[----:B------:R-:W-:Y:S01]  /*0a40*/  FFMA.FTZ R22, R22, R25, -1 ;  /* 0xbf80000016167423 */ /* 0x000fe20000010019 */
[----:B------:R-:W-:Y:S01]  /*0a50*/  IADD3 R23, R14, -R29, RZ ;  /* 0x8000001d0e177210 */ /* 0x000fe20007ffe0ff */
[----:B------:R-:W-:-:S04]  /*0a60*/  FADD.FTZ.RZ R20, R16, 1 ;  /* 0x3f80000010147421 */ /* 0x000fc8000001c000 */
[----:B------:R-:W-:Y:S01]  /*0a70*/  FADD.FTZ R23, R23, R22 ;  /* 0x0000001617177221 */ /* 0x000fe20000010000 */
[----:B------:R-:W-:-:S03]  /*0a80*/  IADD3 R21, R20, -0x3f400000, RZ ;  /* 0xc0c0000014157810 */ /* 0x000fc60007ffe0ff */
[----:B------:R-:W-:Y:S01]  /*0a90*/  FFMA.FTZ R20, R23, -R0, 0.10546888411045074463 ;  /* 0x3dd8001217147423 */ /* 0x000fe20000010800 */
[----:B------:R-:W-:-:S03]  /*0aa0*/  LOP3.LUT R21, R21, 0xff800000, RZ, 0xc0, !PT ;  /* 0xff80000015157812 */ /* 0x000fc600078ec0ff */
[----:B------:R-:W-:Y:S01]  /*0ab0*/  FFMA.FTZ R20, R23, R20, -0.13229703903198242188 ;  /* 0xbe0778e017147423 */ /* 0x000fe20000010014 */
[----:B------:R-:W-:Y:S05]  /*0ac0*/  @!P0 BRA `(.L_x_1991) ;  /* 0x0000005000008947 */ /* 0x000fea0003800000 */
[----:B------:R-:W-:-:S13]  /*0ad0*/  ISETP.GE.AND P0, PT, R19, -0x407fffff, PT ;  /* 0xbf8000011300780c */ /* 0x000fda0003f06270 */
[----:B------:R-:W-:-:S05]  /*0ae0*/  @P0 MOV R22, 0x7f800000 ;  /* 0x7f80000000160802 */ /* 0x000fca0000000f00 */
[C---:B------:R-:W-:Y:S01]  /*0af0*/  @P0 FFMA.FTZ R15, R19.reuse, R22, +INF ;  /* 0x7f800000130f0423 */ /* 0x040fe20000010016 */
[----:B------:R-:W-:-:S04]  /*0b00*/  FSETP.NEU.FTZ.AND P0, PT, R19, RZ, PT ;  /* 0x000000ff1300720b */ /* 0x000fc80003f1d000 */
[----:B------:R-:W-:-:S04]  /*0b10*/  FSEL R15, R15, -RZ, P0 ;  /* 0x800000ff0f0f7208 */ /* 0x000fc80000000000 */
.L_x_1991:
[----:B------:R-:W-:Y:S05]  /*0b20*/  BSYNC B0 ;  /* 0x0000000000007941 */ /* 0x000fea0003800000 */
.L_x_1990:
[----:B------:R-:W-:Y:S01]  /*0b30*/  BSSY B0, `(.L_x_1992) ;  /* 0x0000009000007945 */ /* 0x000fe20003800000 */
[----:B------:R-:W-:Y:S01]  /*0b40*/  FFMA.FTZ R20, R23, R20, 0.14491446316242218018 ;  /* 0x3e14647517147423 */ /* 0x000fe20000010014 */
[----:B------:R-:W-:Y:S01]  /*0b50*/  IADD3 R22, -R21, 0x40800000, RZ ;  /* 0x4080000015167810 */ /* 0x000fe20007ffe1ff */
[----:B------:R-:W-:Y:S05]  /*0b60*/  @!P1 BRA `(.L_x_1993) ;  /* 0x0000005000009947 */ /* 0x000fea0003800000 */
[----:B------:R-:W-:-:S13]  /*0b70*/  ISETP.GE.AND P0, PT, R18, -0x407fffff, PT ;  /* 0xbf8000011200780c */ /* 0x000fda0003f06270 */
[----:B------:R-:W-:-:S05]  /*0b80*/  @P0 MOV R19, 0x7f800000 ;  /* 0x7f80000000130802 */ /* 0x000fca0000000f00 */
[C---:B------:R-:W-:Y:S01]  /*0b90*/  @P0 FFMA.FTZ R17, R18.reuse, R19, +INF ;  /* 0x7f80000012110423 */ /* 0x040fe20000010013 */
[----:B------:R-:W-:-:S04]  /*0ba0*/  FSETP.NEU.FTZ.AND P0, PT, R18, RZ, PT ;  /* 0x000000ff1200720b */ /* 0x000fc80003f1d000 */
[----:B------:R-:W-:-:S04]  /*0bb0*/  FSEL R17, R17, -RZ, P0 ;  /* 0x800000ff11117208 */ /* 0x000fc80000000000 */
.L_x_1993:
[----:B------:R-:W-:Y:S05]  /*0bc0*/  BSYNC B0 ;  /* 0x0000000000007941 */ /* 0x000fea0003800000 */
.L_x_1992:
[----:B-----5:R-:W-:Y:S01]  /*0bd0*/  FADD.FTZ R18, |R2|, -RZ ;  /* 0x800000ff02127221 */ /* 0x020fe20000010200 */
[----:B------:R-:W-:Y:S01]  /*0be0*/  IADD3 R19, R16, -R21, RZ ;  /* 0x8000001510137210 */ /* 0x000fe20007ffe0ff */
[C---:B------:R-:W-:Y:S01]  /*0bf0*/  FFMA.FTZ R20, R23.reuse, R20, -0.16641564667224884033 ;  /* 0xbe2a68dd17147423 */ /* 0x040fe20000010014 */
[----:B------:R-:W-:Y:S01]  /*0c00*/  FSETP.GT.FTZ.AND P0, PT, |R2|, 8.50705917302346158658e+37, PT ;  /* 0x7e8000000200780b */ /* 0x000fe20003f14200 */
[----:B------:R-:W-:Y:S01]  /*0c10*/  FFMA.FTZ R22, R22, R25, -1 ;  /* 0xbf80000016167423 */ /* 0x000fe20000010019 */
[----:B------:R-:W-:Y:S01]  /*0c20*/  I2F R21, R21 ;  /* 0x0000001500157306 */ /* 0x000fe20000201400 */
[----:B------:R-:W-:Y:S01]  /*0c30*/  FADD.FTZ R18, -R18, 1 ;  /* 0x3f80000012127421 */ /* 0x000fe20000010100 */
[----:B------:R-:W-:Y:S01]  /*0c40*/  BSSY B0, `(.L_x_1994) ;  /* 0x0000039000007945 */ /* 0x000fe20003800000 */
[----:B------:R-:W-:Y:S02]  /*0c50*/  FFMA.FTZ R20, R23, R20, 0.19988867640495300293 ;  /* 0x3e4caf9e17147423 */ /* 0x000fe40000010014 */
[----:B------:R-:W-:-:S02]  /*0c60*/  FADD.FTZ R19, R19, R22 ;  /* 0x0000001613137221 */ /* 0x000fc40000010000 */
[----:B------:R-:W-:Y:S01]  /*0c70*/  FFMA.FTZ R20, R23, R20, -0.25000196695327758789 ;  /* 0xbe80004217147423 */ /* 0x000fe20000010014 */
[----:B------:R-:W0:Y:S01]  /*0c80*/  MUFU.RCP R18, R18 ;  /* 0x0000001200127308 */ /* 0x000e220000001000 */
[----:B------:R-:W-:Y:S02]  /*0c90*/  FFMA.FTZ R22, R19, -R0, 0.10546888411045074463 ;  /* 0x3dd8001213167423 */ /* 0x000fe40000010800 */
[----:B------:R-:W-:Y:S02]  /*0ca0*/  FFMA.FTZ R20, R23, R20, 0.33333510160446166992 ;  /* 0x3eaaaae617147423 */ /* 0x000fe40000010014 */
[----:B------:R-:W-:Y:S02]  /*0cb0*/  FFMA.FTZ R22, R19, R22, -0.13229703903198242188 ;  /* 0xbe0778e013167423 */ /* 0x000fe40000010016 */
[----:B------:R-:W-:Y:S01]  /*0cc0*/  FFMA.FTZ R20, R23, R20, -0.5 ;  /* 0xbf00000017147423 */ /* 0x000fe20000010014 */
[----:B------:R-:W1:Y:S01]  /*0cd0*/  I2F R26, R29 ;  /* 0x0000001d001a7306 */ /* 0x000e620000201400 */
[----:B------:R-:W-:-:S02]  /*0ce0*/  FFMA.FTZ R22, R19, R22, 0.14491446316242218018 ;  /* 0x3e14647513167423 */ /* 0x000fc40000010016 */
[----:B------:R-:W-:Y:S02]  /*0cf0*/  FMUL.FTZ R20, R23, R20 ;  /* 0x0000001417147220 */ /* 0x000fe40000410000 */
[----:B------:R-:W-:Y:S02]  /*0d00*/  FFMA.FTZ R22, R19, R22, -0.16641564667224884033 ;  /* 0xbe2a68dd13167423 */ /* 0x000fe40000010016 */
[----:B------:R-:W-:Y:S02]  /*0d10*/  FFMA.FTZ R24, R23, R20, R23 ;  /* 0x0000001417187223 */ /* 0x000fe40000010017 */
[----:B0-----:R-:W-:Y:S02]  /*0d20*/  FADD.FTZ R23, R18, R18 ;  /* 0x0000001212177221 */ /* 0x001fe40000010000 */
[----:B------:R-:W-:Y:S02]  /*0d30*/  FFMA.FTZ R22, R19, R22, 0.19988867640495300293 ;  /* 0x3e4caf9e13167423 */ /* 0x000fe40000010016 */
[----:B------:R-:W-:-:S02]  /*0d40*/  FMUL.FTZ R18, |R2|, R23 ;  /* 0x0000001702127220 */ /* 0x000fc40000410200 */
[----:B------:R-:W-:Y:S02]  /*0d50*/  FFMA.FTZ R22, R19, R22, -0.25000196695327758789 ;  /* 0xbe80004213167423 */ /* 0x000fe40000010016 */
[----:B------:R-:W-:Y:S01]  /*0d60*/  IMAD.WIDE.U32 R10, R10, R11, c[0x0][0x168] ;  /* 0x00005a000a0a7625 */ /* 0x000fe200078e000b */
[----:B------:R-:W-:Y:S02]  /*0d70*/  FSEL R18, R18, -2, !P0 ;  /* 0xc000000012127808 */ /* 0x000fe40004000000 */
[----:B------:R-:W-:Y:S01]  /*0d80*/  FSETP.GT.FTZ.AND P0, PT, |R3|, 8.50705917302346158658e+37, PT ;  /* 0x7e8000000300780b */ /* 0x000fe20003f14200 */
[C---:B------:R-:W-:Y:S02]  /*0d90*/  FFMA.FTZ R22, R19.reuse, R22, 0.33333510160446166992 ;  /* 0x3eaaaae613167423 */ /* 0x040fe40000010016 */
[----:B------:R-:W-:Y:S02]  /*0da0*/  FADD.FTZ.RZ R20, R18, 1 ;  /* 0x3f80000012147421 */ /* 0x000fe4000001c000 */
[----:B------:R-:W-:-:S02]  /*0db0*/  FFMA.FTZ R22, R19, R22, -0.5 ;  /* 0xbf00000013167423 */ /* 0x000fc40000010016 */
[----:B-1----:R-:W-:Y:S01]  /*0dc0*/  FMUL.FTZ R26, R26, 1.1920928955078125e-07 ;  /* 0x340000001a1a7820 */ /* 0x002fe20000410000 */
[----:B------:R-:W-:Y:S01]  /*0dd0*/  IADD3 R20, R20, -0x3f400000, RZ ;  /* 0xc0c0000014147810 */ /* 0x000fe20007ffe0ff */
[----:B------:R-:W-:Y:S02]  /*0de0*/  FMUL.FTZ R22, R19, R22 ;  /* 0x0000001613167220 */ /* 0x000fe40000410000 */
[----:B------:R-:W-:-:S04]  /*0df0*/  IMAD.WIDE R10, R27, 0x8, R10 ;  /* 0x000000081b0a7825 */ /* 0x000fc800078e020a */
[----:B------:R-:W-:Y:S01]  /*0e00*/  FFMA.FTZ R23, R19, R22, R19 ;  /* 0x0000001613177223 */ /* 0x000fe20000010013 */
[----:B------:R-:W-:Y:S01]  /*0e10*/  LOP3.LUT R19, R20, 0xff800000, RZ, 0xc0, !PT ;  /* 0xff80000014137812 */ /* 0x000fe200078ec0ff */
[----:B------:R-:W-:Y:S02]  /*0e20*/  FMUL.FTZ R20, R21, 1.1920928955078125e-07 ;  /* 0x3400000015147820 */ /* 0x000fe40000410000 */
[----:B------:R-:W-:Y:S01]  /*0e30*/  FFMA.FTZ R24, R26, 0.69314718246459960938, R24 ;  /* 0x3f3172181a187823 */ /* 0x000fe20000010018 */
[----:B------:R-:W-:Y:S01]  /*0e40*/  IADD3 R22, -R19, 0x40800000, RZ ;  /* 0x4080000013167810 */ /* 0x000fe20007ffe1ff */
[----:B------:R-:W-:Y:S01]  /*0e50*/  FFMA.FTZ R20, R20, 0.69314718246459960938, R23 ;  /* 0x3f31721814147823 */ /* 0x000fe20000010017 */
[----:B------:R-:W-:-:S03]  /*0e60*/  IADD3 R21, R18, -R19, RZ ;  /* 0x8000001312157210 */ /* 0x000fc60007ffe0ff */
[----:B------:R-:W-:-:S04]  /*0e70*/  FFMA.FTZ R22, R22, R25, -1 ;  /* 0xbf80000016167423 */ /* 0x000fc80000010019 */
[----:B------:R-:W-:Y:S02]  /*0e80*/  FADD.FTZ R21, R21, R22 ;  /* 0x0000001615157221 */ /* 0x000fe40000010000 */
[----:B------:R-:W-:-:S04]  /*0e90*/  FADD.FTZ R22, |R3|, -RZ ;  /* 0x800000ff03167221 */ /* 0x000fc80000010200 */
[----:B------:R-:W-:-:S06]  /*0ea0*/  FADD.FTZ R28, -R22, 1 ;  /* 0x3f800000161c7421 */ /* 0x000fcc0000010100 */
[----:B------:R-:W0:Y:S02]  /*0eb0*/  MUFU.RCP R28, R28 ;  /* 0x0000001c001c7308 */ /* 0x000e240000001000 */
[----:B0-----:R-:W-:-:S04]  /*0ec0*/  FADD.FTZ R22, R28, R28 ;  /* 0x0000001c1c167221 */ /* 0x001fc80000010000 */
[----:B------:R-:W-:-:S05]  /*0ed0*/  FMUL.FTZ R22, |R3|, R22 ;  /* 0x0000001603167220 */ /* 0x000fca0000410200 */
[----:B------:R-:W-:Y:S02]  /*0ee0*/  FSEL R22, R22, -2, !P0 ;  /* 0xc000000016167808 */ /* 0x000fe40004000000 */
[----:B------:R-:W-:-:S03]  /*0ef0*/  ISETP.GE.U32.AND P0, PT, R14, 0x7f800000, PT ;  /* 0x7f8000000e00780c */ /* 0x000fc60003f06070 */
[----:B------:R-:W-:-:S05]  /*0f00*/  FADD.FTZ.RZ R23, R22, 1 ;  /* 0x3f80000016177421 */ /* 0x000fca000001c000 */
[----:B------:R-:W-:-:S04]  /*0f10*/  IADD3 R23, R23, -0x3f400000, RZ ;  /* 0xc0c0000017177810 */ /* 0x000fc80007ffe0ff */
[----:B------:R-:W-:-:S04]  /*0f20*/  LOP3.LUT R23, R23, 0xff800000, RZ, 0xc0, !PT ;  /* 0xff80000017177812 */ /* 0x000fc800078ec0ff */
[----:B------:R-:W-:-:S05]  /*0f30*/  IADD3 R28, -R23, 0x40800000, RZ ;  /* 0x40800000171c7810 */ /* 0x000fca0007ffe1ff */
[----:B------:R-:W-:Y:S01]  /*0f40*/  FFMA.FTZ R28, R28, R25, -1 ;  /* 0xbf8000001c1c7423 */ /* 0x000fe20000010019 */
[----:B------:R-:W-:-:S05]  /*0f50*/  IADD3 R25, R22, -R23, RZ ;  /* 0x8000001716197210 */ /* 0x000fca0007ffe0ff */
[----:B------:R-:W-:Y:S01]  /*0f60*/  FADD.FTZ R25, R25, R28 ;  /* 0x0000001c19197221 */ /* 0x000fe20000010000 */
[----:B------:R-:W-:Y:S05]  /*0f70*/  @!P0 BRA `(.L_x_1995) ;  /* 0x0000005000008947 */ /* 0x000fea0003800000 */
[----:B------:R-:W-:-:S13]  /*0f80*/  ISETP.GE.AND P0, PT, R14, -0x407fffff, PT ;  /* 0xbf8000010e00780c */ /* 0x000fda0003f06270 */
[----:B------:R-:W-:-:S05]  /*0f90*/  @P0 MOV R27, 0x7f800000 ;  /* 0x7f800000001b0802 */ /* 0x000fca0000000f00 */
[C---:B------:R-:W-:Y:S01]  /*0fa0*/  @P0 FFMA.FTZ R24, R14.reuse, R27, +INF ;  /* 0x7f8000000e180423 */ /* 0x040fe2000001001b */
[----:B------:R-:W-:-:S04]  /*0fb0*/  FSETP.NEU.FTZ.AND P0, PT, R14, RZ, PT ;  /* 0x000000ff0e00720b */ /* 0x000fc80003f1d000 */
[----:B------:R-:W-:-:S04]  /*0fc0*/  FSEL R24, R24, -RZ, P0 ;  /* 0x800000ff18187208 */ /* 0x000fc80000000000 */
.L_x_1995:
[----:B------:R-:W-:Y:S05]  /*0fd0*/  BSYNC B0 ;  /* 0x0000000000007941 */ /* 0x000fea0003800000 */
.L_x_1994:
[-C--:B------:R-:W-:Y:S01]  /*0fe0*/  FFMA.FTZ R14, R21, -R0.reuse, 0.10546888411045074463 ;  /* 0x3dd80012150e7423 */ /* 0x080fe20000010800 */
[----:B------:R-:W-:Y:S01]  /*0ff0*/  ISETP.GE.U32.AND P0, PT, R16, 0x7f800000, PT ;  /* 0x7f8000001000780c */ /* 0x000fe20003f06070 */
[----:B------:R-:W-:Y:S01]  /*1000*/  FFMA.FTZ R0, R25, -R0, 0.10546888411045074463 ;  /* 0x3dd8001219007423 */ /* 0x000fe20000010800 */
[----:B------:R-:W0:Y:S01]  /*1010*/  I2F R23, R23 ;  /* 0x0000001700177306 */ /* 0x000e220000201400 */
[----:B------:R-:W-:Y:S01]  /*1020*/  FFMA.FTZ R14, R21, R14, -0.13229703903198242188 ;  /* 0xbe0778e0150e7423 */ /* 0x000fe2000001000e */
[----:B------:R-:W-:Y:S01]  /*1030*/  BSSY B0, `(.L_x_1996) ;  /* 0x0000012000007945 */ /* 0x000fe20003800000 */
        /* <DEDUP_REMOVED lines=10> */
[----:B------:R-:W-:Y:S01]  /*10e0*/  FFMA.FTZ R0, R25, R0, 0.33333510160446166992 ;  /* 0x3eaaaae619007423 */ /* 0x000fe20000010000 */
[----:B------:R-:W-:Y:S05]  /*10f0*/  @!P0 BRA `(.L_x_1997) ;  /* 0x0000005000008947 */ /* 0x000fea0003800000 */
[----:B0-----:R-:W-:-:S13]  /*1100*/  ISETP.GE.AND P0, PT, R16, -0x407fffff, PT ;  /* 0xbf8000011000780c */ /* 0x001fda0003f06270 */
[----:B------:R-:W-:-:S05]  /*1110*/  @P0 MOV R27, 0x7f800000 ;  /* 0x7f800000001b0802 */ /* 0x000fca0000000f00 */
[C---:B------:R-:W-:Y:S01]  /*1120*/  @P0 FFMA.FTZ R20, R16.reuse, R27, +INF ;  /* 0x7f80000010140423 */ /* 0x040fe2000001001b */
[----:B------:R-:W-:-:S04]  /*1130*/  FSETP.NEU.FTZ.AND P0, PT, R16, RZ, PT ;  /* 0x000000ff1000720b */ /* 0x000fc80003f1d000 */
[----:B------:R-:W-:-:S04]  /*1140*/  FSEL R20, R20, -RZ, P0 ;  /* 0x800000ff14147208 */ /* 0x000fc80000000000 */
.L_x_1997:
[----:B0-----:R-:W-:Y:S05]  /*1150*/  BSYNC B0 ;  /* 0x0000000000007941 */ /* 0x001fea0003800000 */
.L_x_1996:
[----:B------:R-:W-:Y:S01]  /*1160*/  FFMA.FTZ R0, R25, R0, -0.5 ;  /* 0xbf00000019007423 */ /* 0x000fe20000010000 */
[----:B------:R-:W0:Y:S01]  /*1170*/  I2F R19, R19 ;  /* 0x0000001300137306 */ /* 0x000e220000201400 */
[----:B------:R-:W-:Y:S01]  /*1180*/  FFMA.FTZ R14, R21, R14, -0.5 ;  /* 0xbf000000150e7423 */ /* 0x000fe2000001000e */
[----:B------:R-:W-:Y:S01]  /*1190*/  ISETP.GE.U32.AND P0, PT, R18, 0x7f800000, PT ;  /* 0x7f8000001200780c */ /* 0x000fe20003f06070 */
[----:B------:R-:W-:Y:S01]  /*11a0*/  FMUL.FTZ R16, R25, R0 ;  /* 0x0000000019107220 */ /* 0x000fe20000410000 */
[----:B------:R-:W-:Y:S01]  /*11b0*/  HFMA2.MMA R0, -RZ, RZ, 1.75, 0 ;  /* 0x3f000000ff007435 */ /* 0x000fe200000001ff */
[----:B------:R-:W-:Y:S01]  /*11c0*/  FMUL.FTZ R14, R21, R14 ;  /* 0x0000000e150e7220 */ /* 0x000fe20000410000 */
[----:B------:R-:W-:Y:S01]  /*11d0*/  BSSY B0, `(.L_x_1998) ;  /* 0x0000016000007945 */ /* 0x000fe20003800000 */
[----:B------:R-:W-:Y:S01]  /*11e0*/  FFMA.FTZ R25, R25, R16, R25 ;  /* 0x0000001019197223 */ /* 0x000fe20000010019 */
[----:B------:R-:W-:Y:S01]  /*11f0*/  ISETP.GE.U32.AND P2, PT, R22, 0x7f800000, PT ;  /* 0x7f8000001600780c */ /* 0x000fe20003f46070 */
[----:B------:R-:W-:-:S02]  /*1200*/  FFMA.FTZ R21, R21, R14, R21 ;  /* 0x0000000e15157223 */ /* 0x000fc40000010015 */
[----:B------:R-:W-:-:S03]  /*1210*/  FMUL.FTZ R16, R23, 1.1920928955078125e-07 ;  /* 0x3400000017107820 */ /* 0x000fc60000410000 */
[----:B------:R-:W-:Y:S01]  /*1220*/  LOP3.LUT R14, R0, 0x80000000, R7, 0xb8, !PT ;  /* 0x80000000000e7812 */ /* 0x000fe200078eb807 */
[----:B------:R-:W-:Y:S01]  /*1230*/  FFMA.FTZ R25, R16, 0.69314718246459960938, R25 ;  /* 0x3f31721810197823 */ /* 0x000fe20000010019 */
[C---:B------:R-:W-:Y:S01]  /*1240*/  LOP3.LUT R7, R0.reuse, 0x80000000, R4, 0xb8, !PT ;  /* 0x8000000000077812 */ /* 0x040fe200078eb804 */
[----:B0-----:R-:W-:Y:S01]  /*1250*/  FMUL.FTZ R4, R19, 1.1920928955078125e-07 ;  /* 0x3400000013047820 */ /* 0x001fe20000410000 */
[C---:B------:R-:W-:Y:S02]  /*1260*/  LOP3.LUT R27, R0.reuse, 0x80000000, R8, 0xb8, !PT ;  /* 0x80000000001b7812 */ /* 0x040fe400078eb808 */
[----:B------:R-:W-:Y:S01]  /*1270*/  LOP3.LUT R8, R0, 0x80000000, R9, 0xb8, !PT ;  /* 0x8000000000087812 */ /* 0x000fe200078eb809 */
[----:B------:R-:W-:Y:S01]  /*1280*/  FFMA.FTZ R21, R4, 0.69314718246459960938, R21 ;  /* 0x3f31721804157823 */ /* 0x000fe20000010015 */
[C---:B------:R-:W-:Y:S02]  /*1290*/  LOP3.LUT R6, R0.reuse, 0x80000000, R6, 0xb8, !PT ;  /* 0x8000000000067812 */ /* 0x040fe400078eb806 */
[----:B------:R-:W-:-:S02]  /*12a0*/  LOP3.LUT R5, R0, 0x80000000, R5, 0xb8, !PT ;  /* 0x8000000000057812 */ /* 0x000fc400078eb805 */
[C---:B------:R-:W-:Y:S02]  /*12b0*/  LOP3.LUT R2, R0.reuse, 0x80000000, R2, 0xb8, !PT ;  /* 0x8000000000027812 */ /* 0x040fe400078eb802 */
[----:B------:R-:W-:Y:S01]  /*12c0*/  LOP3.LUT R0, R0, 0x80000000, R3, 0xb8, !PT ;  /* 0x8000000000007812 */ /* 0x000fe200078eb803 */
[----:B------:R-:W-:Y:S05]  /*12d0*/  @!P0 BRA `(.L_x_1999) ;  /* 0x0000005000008947 */ /* 0x000fea0003800000 */
[C---:B------:R-:W-:Y:S02]  /*12e0*/  ISETP.GE.AND P0, PT, R18.reuse, -0x407fffff, PT ;  /* 0xbf8000011200780c */ /* 0x040fe40003f06270 */
[----:B------:R-:W-:-:S11]  /*12f0*/  FSETP.NEU.FTZ.AND P1, PT, R18, RZ, PT ;  /* 0x000000ff1200720b */ /* 0x000fd60003f3d000 */
[----:B------:R-:W-:-:S05]  /*1300*/  @P0 MOV R3, 0x7f800000 ;  /* 0x7f80000000030802 */ /* 0x000fca0000000f00 */
[----:B------:R-:W-:-:S05]  /*1310*/  @P0 FFMA.FTZ R21, R18, R3, +INF ;  /* 0x7f80000012150423 */ /* 0x000fca0000010003 */
[----:B------:R-:W-:Y:S02]  /*1320*/  FSEL R21, R21, -RZ, P1 ;  /* 0x800000ff15157208 */ /* 0x000fe40000800000 */
.L_x_1999:
[----:B------:R-:W-:Y:S05]  /*1330*/  BSYNC B0 ;  /* 0x0000000000007941 */ /* 0x000fea0003800000 */
.L_x_1998:
[----:B------:R-:W-:Y:S01]  /*1340*/  BSSY B0, `(.L_x_2000) ;  /* 0x0000007000007945 */ /* 0x000fe20003800000 */
[----:B------:R-:W-:Y:S05]  /*1350*/  @!P2 BRA `(.L_x_2001) ;  /* 0x000000500000a947 */ /* 0x000fea0003800000 */
[C---:B------:R-:W-:Y:S02]  /*1360*/  ISETP.GE.AND P0, PT, R22.reuse, -0x407fffff, PT ;  /* 0xbf8000011600780c */ /* 0x040fe40003f06270 */
[----:B------:R-:W-:-:S11]  /*1370*/  FSETP.NEU.FTZ.AND P1, PT, R22, RZ, PT ;  /* 0x000000ff1600720b */ /* 0x000fd60003f3d000 */
[----:B------:R-:W-:-:S05]  /*1380*/  @P0 MOV R3, 0x7f800000 ;  /* 0x7f80000000030802 */ /* 0x000fca0000000f00 */
[----:B------:R-:W-:-:S05]  /*1390*/  @P0 FFMA.FTZ R25, R22, R3, +INF ;  /* 0x7f80000016190423 */ /* 0x000fca0000010003 */
[----:B------:R-:W-:Y:S02]  /*13a0*/  FSEL R25, R25, -RZ, P1 ;  /* 0x800000ff19197208 */ /* 0x000fe40000800000 */
.L_x_2001:
[----:B------:R-:W-:Y:S05]  /*13b0*/  BSYNC B0 ;  /* 0x0000000000007941 */ /* 0x000fea0003800000 */
.L_x_2000:
[----:B------:R-:W-:Y:S02]  /*13c0*/  FMUL.FTZ R12, R27, R12 ;  /* 0x0000000c1b0c7220 */ /* 0x000fe40000410000 */
[----:B------:R-:W-:Y:S02]  /*13d0*/  FMUL.FTZ R13, R8, R13 ;  /* 0x0000000d080d7220 */ /* 0x000fe40000410000 */
[----:B------:R-:W-:Y:S02]  /*13e0*/  FMUL.FTZ R16, R6, R15 ;  /* 0x0000000f06107220 */ /* 0x000fe40000410000 */
[----:B------:R-:W-:Y:S01]  /*13f0*/  FMUL.FTZ R17, R14, R17 ;  /* 0x000000110e117220 */ /* 0x000fe20000410000 */
[----:B------:R-:W-:Y:S01]  /*1400*/  STG.E.64 [R10.64], R12 ;  /* 0x0000000c0a007986 */ /* 0x000fe2000c101b04 */
[----:B------:R-:W-:Y:S02]  /*1410*/  FMUL.FTZ R5, R5, R20 ;  /* 0x0000001405057220 */ /* 0x000fe40000410000 */
[----:B------:R-:W-:Y:S01]  /*1420*/  FMUL.FTZ R4, R7, R24 ;  /* 0x0000001807047220 */ /* 0x000fe20000410000 */
[----:B------:R-:W-:Y:S01]  /*1430*/  STG.E.64 [R10.64+0x400], R16 ;  /* 0x000400100a007986 */ /* 0x000fe2000c101b04 */
[----:B------:R-:W-:-:S02]  /*1440*/  FMUL.FTZ R2, R2, R21 ;  /* 0x0000001502027220 */ /* 0x000fc40000410000 */
[----:B------:R-:W-:Y:S01]  /*1450*/  FMUL.FTZ R3, R0, R25 ;  /* 0x0000001900037220 */ /* 0x000fe20000410000 */
[----:B------:R-:W-:Y:S04]  /*1460*/  STG.E.64 [R10.64+0x800], R4 ;  /* 0x000800040a007986 */ /* 0x000fe8000c101b04 */
[----:B------:R-:W-:Y:S01]  /*1470*/  STG.E.64 [R10.64+0xc00], R2 ;  /* 0x000c00020a007986 */ /* 0x000fe2000c101b04 */
[----:B------:R-:W-:Y:S05]  /*1480*/  EXIT ;  /* 0x000000000000794d */ /* 0x000fea0003800000 */
.L_x_1985:
[----:B------:R-:W0:Y:S01]  /*1490*/  S2R R14, SR_TID.X ;  /* 0x00000000000e7919 */ /* 0x000e220000002100 */
[----:B------:R-:W-:Y:S01]  /*14a0*/  CS2R R20, SRZ ;  /* 0x0000000000147805 */ /* 0x000fe2000001ff00 */
[----:B------:R-:W-:Y:S01]  /*14b0*/  HFMA2.MMA R0, -RZ, RZ, 0, 0 ;  /* 0x00000000ff007435 */ /* 0x000fe200000001ff */
[----:B0-----:R-:W-:Y:S02]  /*14c0*/  ISETP.GE.AND P0, PT, R14, R11, PT ;  /* 0x0000000b0e00720c */ /* 0x001fe40003f06270 */
[----:B------:R-:W-:-:S11]  /*14d0*/  MOV R7, R14 ;  /* 0x0000000e00077202 */ /* 0x000fd60000000f00 */
[----:B------:R-:W-:Y:S02]  /*14e0*/  @!P0 IADD3 R12, R10, R7, RZ ;  /* 0x000000070a0c8210 */ /* 0x000fe40007ffe0ff */
[----:B------:R-:W-:Y:S02]  /*14f0*/  @!P0 IADD3 R7, R7, 0x80, RZ ;  /* 0x0000008007078810 */ /* 0x000fe40007ffe0ff */
[----:B------:R-:W-:Y:S02]  /*1500*/  @!P0 MOV R13, 0x4 ;  /* 0x00000004000d8802 */ /* 0x000fe40000000f00 */
[----:B------:R-:W-:-:S03]  /*1510*/  ISETP.GE.AND P6, PT, R7, R11, PT ;  /* 0x0000000b0700720c */ /* 0x000fc60003fc6270 */
[----:B------:R-:W-:Y:S01]  /*1520*/  @!P0 IMAD.WIDE.U32 R12, R12, R13, c[0x0][0x170] ;  /* 0x00005c000c0c8625 */ /* 0x000fe200078e000d */
[----:B------:R-:W-:-:S04]  /*1530*/  HFMA2.MMA R15, -RZ, RZ, 0, 0 ;  /* 0x00000000ff0f7435 */ /* 0x000fc800000001ff */
[----:B------:R0:W5:Y:S05]  /*1540*/  @!P0 LDG.E R21, [R12.64] ;  /* 0x000000040c158981 */ /* 0x00016a000c1e1900 */
[----:B------:R-:W-:Y:S02]  /*1550*/  @!P6 IADD3 R2, R10, R7, RZ ;  /* 0x000000070a02e210 */ /* 0x000fe40007ffe0ff */
[----:B------:R-:W-:Y:S02]  /*1560*/  @!P6 IADD3 R7, R7, 0x80, RZ ;  /* 0x000000800707e810 */ /* 0x000fe40007ffe0ff */
[----:B------:R-:W-:Y:S02]  /*1570*/  @!P6 MOV R3, 0x4 ;  /* 0x000000040003e802 */ /* 0x000fe40000000f00 */
[----:B------:R-:W-:-:S03]  /*1580*/  ISETP.GE.AND P5, PT, R7, R11, PT ;  /* 0x0000000b0700720c */ /* 0x000fc60003fa6270 */
[----:B------:R-:W-:-:S05]  /*1590*/  @!P6 IMAD.WIDE.U32 R2, R2, R3, c[0x0][0x170] ;  /* 0x00005c000202e625 */ /* 0x000fca00078e0003 */
[----:B------:R1:W5:Y:S05]  /*15a0*/  @!P6 LDG.E R20, [R2.64] ;  /* 0x000000040214e981 */ /* 0x00036a000c1e1900 */
[----:B------:R-:W-:Y:S02]  /*15b0*/  @!P5 IADD3 R22, R10, R7, RZ ;  /* 0x000000070a16d210 */ /* 0x000fe40007ffe0ff */
[----:B------:R-:W-:Y:S02]  /*15c0*/  @!P5 IADD3 R7, R7, 0x80, RZ ;  /* 0x000000800707d810 */ /* 0x000fe40007ffe0ff */
[----:B------:R-:W-:Y:S02]  /*15d0*/  @!P5 MOV R23, 0x4 ;  /* 0x000000040017d802 */ /* 0x000fe40000000f00 */
[----:B------:R-:W-:Y:S01]  /*15e0*/  ISETP.GE.AND P4, PT, R7, R11, PT ;  /* 0x0000000b0700720c */ /* 0x000fe20003f86270 */
[----:B------:R-:W-:Y:S01]  /*15f0*/  CS2R R18, SRZ ;  /* 0x0000000000127805 */ /* 0x000fe2000001ff00 */
[----:B------:R-:W-:Y:S01]  /*1600*/  CS2R R16, SRZ ;  /* 0x0000000000107805 */ /* 0x000fe2000001ff00 */
[----:B------:R-:W-:-:S05]  /*1610*/  @!P5 IMAD.WIDE.U32 R22, R22, R23, c[0x0][0x170] ;  /* 0x00005c001616d625 */ /* 0x000fca00078e0017 */
[----:B------:R2:W5:Y:S05]  /*1620*/  @!P5 LDG.E R0, [R22.64] ;  /* 0x000000041600d981 */ /* 0x00056a000c1e1900 */
        /* <DEDUP_REMOVED lines=20> */
[----:B------:R2:W5:Y:S03]  /*1770*/  @!P4 LDG.E R19, [R2.64] ;  /* 0x000000040213c981 */ /* 0x000566000c1e1900 */
[----:B------:R-:W-:Y:S01]  /*1780*/  @!P2 IMAD.WIDE.U32 R6, R6, R25, c[0x0][0x170] ;  /* 0x00005c000606a625 */ /* 0x000fe200078e0019 */
[----:B------:R2:W5:Y:S03]  /*1790*/  @!P3 LDG.E R18, [R4.64] ;  /* 0x000000040412b981 */ /* 0x000566000c1e1900 */
[----:B------:R-:W-:Y:S01]  /*17a0*/  @!P1 IMAD.WIDE.U32 R8, R8, R27, c[0x0][0x170] ;  /* 0x00005c0008089625 */ /* 0x000fe200078e001b */
[----:B------:R2:W5:Y:S03]  /*17b0*/  @!P2 LDG.E R17, [R6.64] ;  /* 0x000000040611a981 */ /* 0x000566000c1e1900 */
[----:B------:R-:W-:Y:S01]  /*17c0*/  @!P6 IMAD.WIDE.U32 R12, R12, R13, c[0x0][0x170] ;  /* 0x00005c000c0ce625 */ /* 0x000fe200078e000d */
[----:B------:R2:W5:Y:S04]  /*17d0*/  @!P1 LDG.E R16, [R8.64] ;  /* 0x0000000408109981 */ /* 0x000568000c1e1900 */
[----:B------:R2:W5:Y:S01]  /*17e0*/  @!P6 LDG.E R15, [R12.64] ;  /* 0x000000040c0fe981 */ /* 0x000562000c1e1900 */
[----:B------:R-:W-:Y:S01]  /*17f0*/  BSSY B0, `(.L_x_2002) ;  /* 0x000002b000007945 */ /* 0x000fe20003800000 */
[----:B------:R-:W-:Y:S05]  /*1800*/  @P0 BRA `(.L_x_2003) ;  /* 0x0000029000000947 */ /* 0x000fea0003800000 */
[C---:B--2--5:R-:W-:Y:S01]  /*1810*/  FADD.FTZ R2, |R21|.reuse, -RZ ;  /* 0x800000ff15027221 */ /* 0x064fe20000010200 */
[----:B------:R-:W-:Y:S01]  /*1820*/  FSETP.GT.FTZ.AND P0, PT, |R21|, 8.50705917302346158658e+37, PT ;  /* 0x7e8000001500780b */ /* 0x000fe20003f14200 */
[----:B------:R-:W-:Y:S01]  /*1830*/  BSSY B1, `(.L_x_2004) ;  /* 0x0000025000017945 */ /* 0x000fe20003800000 */
[----:B------:R-:W-:Y:S01]  /*1840*/  MOV R7, 0x3e800000 ;  /* 0x3e80000000077802 */ /* 0x000fe20000000f00 */
        /* <DEDUP_REMOVED lines=35> */
.L_x_2005:
[----:B------:R-:W-:Y:S05]  /*1a80*/  BSYNC B1 ;  /* 0x0000000000017941 */ /* 0x000fea0003800000 */
.L_x_2004:
[----:B------:R-:W-:Y:S02]  /*1a90*/  FMUL.FTZ R2, R6, R3 ;  /* 0x0000000306027220 */ /* 0x000fe40000410000 */
.L_x_2003:
[----:B------:R-:W-:Y:S05]  /*1aa0*/  BSYNC B0 ;  /* 0x0000000000007941 */ /* 0x000fea0003800000 */
.L_x_2002:
[----:B--2---:R-:W-:Y:S01]  /*1ab0*/  IADD3 R4, R14, 0x80, RZ ;  /* 0x000000800e047810 */ /* 0x004fe20007ffe0ff */
        /* <DEDUP_REMOVED lines=33> */
[----:B------:R-:W-:-:S03]  /*1cd0*/  HFMA2.MMA R7, -RZ, RZ, 1.75, 0 ;  /* 0x3f000000ff077435 */ /* 0x000fc600000001ff */
[----:B------:R-:W-:-:S07]  /*1ce0*/  FFMA.FTZ R5, R5, 0.69314718246459960938, R8 ;  /* 0x3f31721805057823 */ /* 0x000fce0000010008 */
[----:B------:R-:W-:Y:S01]  /*1cf0*/  LOP3.LUT R20, R7, 0x80000000, R20, 0xb8, !PT ;  /* 0x8000000007147812 */ /* 0x000fe200078eb814 */
[----:B------:R-:W-:Y:S05]  /*1d00*/  @!P0 BRA `(.L_x_2009) ;  /* 0x0000005000008947 */ /* 0x000fea0003800000 */
[C---:B------:R-:W-:Y:S02]  /*1d10*/  ISETP.GE.AND P0, PT, R3.reuse, -0x407fffff, PT ;  /* 0xbf8000010300780c */ /* 0x040fe40003f06270 */
[----:B------:R-:W-:-:S11]  /*1d20*/  FSETP.NEU.FTZ.AND P1, PT, R3, RZ, PT ;  /* 0x000000ff0300720b */ /* 0x000fd60003f3d000 */
[----:B------:R-:W-:-:S05]  /*1d30*/  @P0 MOV R6, 0x7f800000 ;  /* 0x7f80000000060802 */ /* 0x000fca0000000f00 */
[----:B------:R-:W-:-:S05]  /*1d40*/  @P0 FFMA.FTZ R5, R3, R6, +INF ;  /* 0x7f80000003050423 */ /* 0x000fca0000010006 */
[----:B------:R-:W-:Y:S02]  /*1d50*/  FSEL R5, R5, -RZ, P1 ;  /* 0x800000ff05057208 */ /* 0x000fe40000800000 */
.L_x_2009:
[----:B------:R-:W-:Y:S05]  /*1d60*/  BSYNC B1 ;  /* 0x0000000000017941 */ /* 0x000fea0003800000 */
.L_x_2008:
[----:B------:R-:W-:Y:S02]  /*1d70*/  FMUL.FTZ R3, R20, R5 ;  /* 0x0000000514037220 */ /* 0x000fe40000410000 */
.L_x_2007:
[----:B------:R-:W-:Y:S05]  /*1d80*/  BSYNC B0 ;  /* 0x0000000000007941 */ /* 0x000fea0003800000 */
.L_x_2006:
[----:B------:R-:W-:Y:S01]  /*1d90*/  IADD3 R6, R14, 0x100, RZ ;  /* 0x000001000e067810 */ /* 0x000fe20007ffe0ff */
[----:B------:R-:W-:Y:S03]  /*1da0*/  BSSY B0, `(.L_x_2010) ;  /* 0x000002c000007945 */ /* 0x000fe60003800000 */
[----:B------:R-:W-:-:S13]  /*1db0*/  ISETP.GE.AND P0, PT, R6, R11, PT ;  /* 0x0000000b0600720c */ /* 0x000fda0003f06270 */
[----:B------:R-:W-:Y:S05]  /*1dc0*/  @P0 BRA `(.L_x_2011) ;  /* 0x0000029000000947 */ /* 0x000fea0003800000 */
[C---:B-----5:R-:W-:Y:S01]  /*1dd0*/  FADD.FTZ R5, |R0|.reuse, -RZ ;  /* 0x800000ff00057221 */ /* 0x060fe20000010200 */
        /* <DEDUP_REMOVED lines=38> */
.L_x_2013:
[----:B------:R-:W-:Y:S05]  /*2040*/  BSYNC B1 ;  /* 0x0000000000017941 */ /* 0x000fea0003800000 */
.L_x_2012:
[----:B------:R-:W-:Y:S02]  /*2050*/  FMUL.FTZ R0, R9, R0 ;  /* 0x0000000009007220 */ /* 0x000fe40000410000 */
.L_x_2011:
[----:B------:R-:W-:Y:S05]  /*2060*/  BSYNC B0 ;  /* 0x0000000000007941 */ /* 0x000fea0003800000 */
.L_x_2010:
[----:B------:R-:W-:Y:S01]  /*2070*/  IADD3 R6, R14, 0x180, RZ ;  /* 0x000001800e067810 */ /* 0x000fe20007ffe0ff */
[----:B------:R-:W-:Y:S03]  /*2080*/  BSSY B0, `(.L_x_2014) ;  /* 0x000002c000007945 */ /* 0x000fe60003800000 */
[----:B------:R-:W-:-:S13]  /*2090*/  ISETP.GE.AND P0, PT, R6, R11, PT ;  /* 0x0000000b0600720c */ /* 0x000fda0003f06270 */
[----:B------:R-:W-:Y:S05]  /*20a0*/  @P0 BRA `(.L_x_2015) ;  /* 0x0000029000000947 */ /* 0x000fea0003800000 */
[C---:B-----5:R-:W-:Y:S01]  /*20b0*/  FADD.FTZ R5, |R19|.reuse, -RZ ;  /* 0x800000ff13057221 */ /* 0x060fe20000010200 */
        /* <DEDUP_REMOVED lines=38> */
.L_x_2017:
[----:B------:R-:W-:Y:S05]  /*2320*/  BSYNC B1 ;  /* 0x0000000000017941 */ /* 0x000fea0003800000 */
.L_x_2016:
[----:B------:R-:W-:Y:S02]  /*2330*/  FMUL.FTZ R5, R19, R6 ;  /* 0x0000000613057220 */ /* 0x000fe40000410000 */
.L_x_2015:
[----:B------:R-:W-:Y:S05]  /*2340*/  BSYNC B0 ;  /* 0x0000000000007941 */ /* 0x000fea0003800000 */
.L_x_2014:
        /* <DEDUP_REMOVED lines=43> */
.L_x_2021:
[----:B------:R-:W-:Y:S05]  /*2600*/  BSYNC B1 ;  /* 0x0000000000017941 */ /* 0x000fea0003800000 */
.L_x_2020:
[----:B------:R-:W-:Y:S02]  /*2610*/  FMUL.FTZ R6, R18, R7 ;  /* 0x0000000712067220 */ /* 0x000fe40000410000 */
.L_x_2019:
[----:B------:R-:W-:Y:S05]  /*2620*/  BSYNC B0 ;  /* 0x0000000000007941 */ /* 0x000fea0003800000 */
.L_x_2018:
        /* <DEDUP_REMOVED lines=43> */
.L_x_2025:
[----:B------:R-:W-:Y:S05]  /*28e0*/  BSYNC B1 ;  /* 0x0000000000017941 */ /* 0x000fea0003800000 */
.L_x_2024:
[----:B------:R-:W-:Y:S02]  /*28f0*/  FMUL.FTZ R7, R17, R8 ;  /* 0x0000000811077220 */ /* 0x000fe40000410000 */
.L_x_2023:
[----:B------:R-:W-:Y:S05]  /*2900*/  BSYNC B0 ;  /* 0x0000000000007941 */ /* 0x000fea0003800000 */
.L_x_2022:
        /* <DEDUP_REMOVED lines=10> */
[----:B0-----:R-:W-:Y:S01]  /*29b0*/  FADD.FTZ R13, R9, R9 ;  /* 0x00000009090d7221 */ /* 0x001fe20000010000 */
[----:B------:R-:W-:-:S03]  /*29c0*/  HFMA2.MMA R9, -RZ, RZ, 1.3056640625, -1.8671875 ;  /* 0x3d39bf78ff097435 */ /* 0x000fc600000001ff */
        /* <DEDUP_REMOVED lines=31> */
.L_x_2029:
[----:B------:R-:W-:Y:S05]  /*2bc0*/  BSYNC B1 ;  /* 0x0000000000017941 */ /* 0x000fea0003800000 */
.L_x_2028:
[----:B------:R-:W-:Y:S02]  /*2bd0*/  FMUL.FTZ R8, R16, R9 ;  /* 0x0000000910087220 */ /* 0x000fe40000410000 */
.L_x_2027:
[----:B------:R-:W-:Y:S05]  /*2be0*/  BSYNC B0 ;  /* 0x0000000000007941 */ /* 0x000fea0003800000 */
.L_x_2026:
        /* <DEDUP_REMOVED lines=43> */
.L_x_2033:
[----:B------:R-:W-:Y:S05]  /*2ea0*/  BSYNC B1 ;  /* 0x0000000000017941 */ /* 0x000fea0003800000 */
.L_x_2032:
[----:B------:R-:W-:Y:S02]  /*2eb0*/  FMUL.FTZ R9, R15, R12 ;  /* 0x0000000c0f097220 */ /* 0x000fe40000410000 */
.L_x_2031:
[----:B------:R-:W-:Y:S05]  /*2ec0*/  BSYNC B0 ;  /* 0x0000000000007941 */ /* 0x000fea0003800000 */
.L_x_2030:
[----:B------:R-:W-:Y:S01]  /*2ed0*/  ISETP.GE.AND P0, PT, R14, R11, PT ;  /* 0x0000000b0e00720c */ /* 0x000fe20003f06270 */
[----:B------:R-:W-:Y:S01]  /*2ee0*/  BSSY B0, `(.L_x_2034) ;  /* 0x0000033000007945 */ /* 0x000fe20003800000 */
[----:B------:R-:W-:Y:S11]  /*2ef0*/  BSSY B1, `(.L_x_2035) ;  /* 0x000002b000017945 */ /* 0x000ff60003800000 */
[----:B------:R-:W-:Y:S05]  /*2f00*/  @P0 BRA `(.L_x_2036) ;  /* 0x000000c000000947 */ /* 0x000fea0003800000 */
[----:B------:R-:W-:Y:S02]  /*2f10*/  IADD3 R12, R10, R14, RZ ;  /* 0x0000000e0a0c7210 */ /* 0x000fe40007ffe0ff */
[----:B------:R-:W-:-:S02]  /*2f20*/  MOV R13, 0x4 ;  /* 0x00000004000d7802 */ /* 0x000fc40000000f00 */
[----:B------:R-:W-:-:S03]  /*2f30*/  MOV R14, R4 ;  /* 0x00000004000e7202 */ /* 0x000fc60000000f00 */
[----:B------:R-:W-:Y:S01]  /*2f40*/  IMAD.WIDE.U32 R12, R12, R13, c[0x0][0x168] ;  /* 0x00005a000c0c7625 */ /* 0x000fe200078e000d */
[----:B------:R-:W-:-:S04]  /*2f50*/  ISETP.GE.AND P0, PT, R14, R11, PT ;  /* 0x0000000b0e00720c */ /* 0x000fc80003f06270 */
[----:B------:R0:W-:Y:S09]  /*2f60*/  STG.E [R12.64], R2 ;  /* 0x000000020c007986 */ /* 0x0001f2000c101904 */
[----:B------:R-:W-:Y:S05]  /*2f70*/  @P0 BRA `(.L_x_2037) ;  /* 0x000000c000000947 */ /* 0x000fea0003800000 */
[----:B0-----:R-:W-:Y:S01]  /*2f80*/  HFMA2.MMA R13, -RZ, RZ, 0, 2.384185791015625e-07 ;  /* 0x00000004ff0d7435 */ /* 0x001fe200000001ff */
[----:B------:R-:W-:-:S02]  /*2f90*/  IADD3 R12, R10, R14, RZ ;  /* 0x0000000e0a0c7210 */ /* 0x000fc40007ffe0ff */
[----:B------:R-:W-:-:S07]  /*2fa0*/  IADD3 R14, R14, 0x80, RZ ;  /* 0x000000800e0e7810 */ /* 0x000fce0007ffe0ff */
[----:B------:R-:W-:-:S05]  /*2fb0*/  IMAD.WIDE.U32 R12, R12, R13, c[0x0][0x168] ;  /* 0x00005a000c0c7625 */ /* 0x000fca00078e000d */
[----:B------:R0:W-:Y:S02]  /*2fc0*/  STG.E [R12.64], R3 ;  /* 0x000000030c007986 */ /* 0x0001e4000c101904 */
.L_x_2036:
[----:B------:R-:W-:-:S13]  /*2fd0*/  ISETP.GE.AND P0, PT, R14, R11, PT ;  /* 0x0000000b0e00720c */ /* 0x000fda0003f06270 */
[----:B------:R-:W-:Y:S05]  /*2fe0*/  @P0 BRA `(.L_x_2038) ;  /* 0x000000c000000947 */ /* 0x000fea0003800000 */
[----:B------:R-:W-:Y:S02]  /*2ff0*/  IADD3 R2, R10, R14, RZ ;  /* 0x0000000e0a027210 */ /* 0x000fe40007ffe0ff */
[----:B0-----:R-:W-:Y:S02]  /*3000*/  MOV R3, 0x4 ;  /* 0x0000000400037802 */ /* 0x001fe40000000f00 */
[----:B------:R-:W-:-:S03]  /*3010*/  IADD3 R14, R14, 0x80, RZ ;  /* 0x000000800e0e7810 */ /* 0x000fc60007ffe0ff */
[----:B------:R-:W-:-:S05]  /*3020*/  IMAD.WIDE.U32 R2, R2, R3, c[0x0][0x168] ;  /* 0x00005a0002027625 */ /* 0x000fca00078e0003 */
[----:B-----5:R0:W-:Y:S02]  /*3030*/  STG.E [R2.64], R0 ;  /* 0x0000000002007986 */ /* 0x0201e4000c101904 */
.L_x_2037:
[----:B------:R-:W-:-:S13]  /*3040*/  ISETP.GE.AND P0, PT, R14, R11, PT ;  /* 0x0000000b0e00720c */ /* 0x000fda0003f06270 */
[----:B------:R-:W-:Y:S05]  /*3050*/  @P0 BRA `(.L_x_2039) ;  /* 0x000000c000000947 */ /* 0x000fea0003800000 */
[----:B0-----:R-:W-:Y:S01]  /*3060*/  HFMA2.MMA R3, -RZ, RZ, 0, 2.384185791015625e-07 ;  /* 0x00000004ff037435 */ /* 0x001fe200000001ff */
[----:B------:R-:W-:Y:S02]  /*3070*/  IADD3 R2, R10, R14, RZ ;  /* 0x0000000e0a027210 */ /* 0x000fe40007ffe0ff */
[----:B------:R-:W-:-:S07]  /*3080*/  IADD3 R14, R14, 0x80, RZ ;  /* 0x000000800e0e7810 */ /* 0x000fce0007ffe0ff */
[----:B------:R-:W-:-:S05]  /*3090*/  IMAD.WIDE.U32 R2, R2, R3, c[0x0][0x168] ;  /* 0x00005a0002027625 */ /* 0x000fca00078e0003 */
[----:B------:R0:W-:Y:S02]  /*30a0*/  STG.E [R2.64], R5 ;  /* 0x0000000502007986 */ /* 0x0001e4000c101904 */
.L_x_2038:
[----:B------:R-:W-:-:S13]  /*30b0*/  ISETP.GE.AND P0, PT, R14, R11, PT ;  /* 0x0000000b0e00720c */ /* 0x000fda0003f06270 */
[----:B------:R-:W-:Y:S05]  /*30c0*/  @P0 BRA `(.L_x_2040) ;  /* 0x000000d000000947 */ /* 0x000fea0003800000 */
[----:B0-----:R-:W-:Y:S02]  /*30d0*/  IADD3 R2, R10, R14, RZ ;  /* 0x0000000e0a027210 */ /* 0x001fe40007ffe0ff */
[----:B------:R-:W-:Y:S02]  /*30e0*/  MOV R3, 0x4 ;  /* 0x0000000400037802 */ /* 0x000fe40000000f00 */
[----:B------:R-:W-:-:S03]  /*30f0*/  IADD3 R14, R14, 0x80, RZ ;  /* 0x000000800e0e7810 */ /* 0x000fc60007ffe0ff */
[----:B------:R-:W-:-:S05]  /*3100*/  IMAD.WIDE.U32 R2, R2, R3, c[0x0][0x168] ;  /* 0x00005a0002027625 */ /* 0x000fca00078e0003 */
[----:B------:R0:W-:Y:S02]  /*3110*/  STG.E [R2.64], R6 ;  /* 0x0000000602007986 */ /* 0x0001e4000c101904 */
.L_x_2039:
[----:B------:R-:W-:-:S13]  /*3120*/  ISETP.GE.AND P0, PT, R14, R11, PT ;  /* 0x0000000b0e00720c */ /* 0x000fda0003f06270 */
[----:B------:R-:W-:Y:S01]  /*3130*/  @P0 BREAK B1 ;  /* 0x0000000000010942 */ /* 0x000fe20003800000 */
[----:B------:R-:W-:Y:S05]  /*3140*/  @P0 BRA `(.L_x_2041) ;  /* 0x000000c000000947 */ /* 0x000fea0003800000 */
[----:B0-----:R-:W-:Y:S01]  /*3150*/  HFMA2.MMA R3, -RZ, RZ, 0, 2.384185791015625e-07 ;  /* 0x00000004ff037435 */ /* 0x001fe200000001ff */
[----:B------:R-:W-:Y:S02]  /*3160*/  IADD3 R2, R10, R14, RZ ;  /* 0x0000000e0a027210 */ /* 0x000fe40007ffe0ff */
[----:B------:R-:W-:-:S07]  /*3170*/  IADD3 R14, R14, 0x80, RZ ;  /* 0x000000800e0e7810 */ /* 0x000fce0007ffe0ff */
[----:B------:R-:W-:-:S05]  /*3180*/  IMAD.WIDE.U32 R2, R2, R3, c[0x0][0x168] ;  /* 0x00005a0002027625 */ /* 0x000fca00078e0003 */
[----:B------:R0:W-:Y:S02]  /*3190*/  STG.E [R2.64], R7 ;  /* 0x0000000702007986 */ /* 0x0001e4000c101904 */
.L_x_2040:
[----:B------:R-:W-:Y:S05]  /*31a0*/  BSYNC B1 ;  /* 0x0000000000017941 */ /* 0x000fea0003800000 */
.L_x_2035:
[----:B------:R-:W-:-:S13]  /*31b0*/  ISETP.GE.AND P0, PT, R14, R11, PT ;  /* 0x0000000b0e00720c */ /* 0x000fda0003f06270 */
[----:B0-----:R-:W-:Y:S02]  /*31c0*/  @!P0 IADD3 R2, R10, R14, RZ ;  /* 0x0000000e0a028210 */ /* 0x001fe40007ffe0ff */
[----:B------:R-:W-:Y:S02]  /*31d0*/  @!P0 MOV R3, 0x4 ;  /* 0x0000000400038802 */ /* 0x000fe40000000f00 */
[----:B------:R-:W-:-:S03]  /*31e0*/  @!P0 IADD3 R14, R14, 0x80, RZ ;  /* 0x000000800e0e8810 */ /* 0x000fc60007ffe0ff */
[----:B------:R-:W-:-:S05]  /*31f0*/  @!P0 IMAD.WIDE.U32 R2, R2, R3, c[0x0][0x168] ;  /* 0x00005a0002028625 */ /* 0x000fca00078e0003 */
[----:B------:R0:W-:Y:S02]  /*3200*/  @!P0 STG.E [R2.64], R8 ;  /* 0x0000000802008986 */ /* 0x0001e4000c101904 */
.L_x_2041:
[----:B------:R-:W-:Y:S05]  /*3210*/  BSYNC B0 ;  /* 0x0000000000007941 */ /* 0x000fea0003800000 */
.L_x_2034:
[----:B------:R-:W-:Y:S01]  /*3220*/  WARPSYNC 0xffffffff ;  /* 0xffffffff00007948 */ /* 0x000fe20003800000 */
[----:B------:R-:W-:-:S13]  /*3230*/  ISETP.GE.AND P0, PT, R14, R11, PT ;  /* 0x0000000b0e00720c */ /* 0x000fda0003f06270 */
[----:B------:R-:W-:Y:S05]  /*3240*/  @P0 EXIT ;  /* 0x000000000000094d */ /* 0x000fea0003800000 */
[----:B0-----:R-:W-:Y:S01]  /*3250*/  HFMA2.MMA R3, -RZ, RZ, 0, 2.384185791015625e-07 ;  /* 0x00000004ff037435 */ /* 0x001fe200000001ff */
[----:B------:R-:W-:-:S09]  /*3260*/  IADD3 R2, R10, R14, RZ ;  /* 0x0000000e0a027210 */ /* 0x000fd20007ffe0ff */
[----:B------:R-:W-:-:S05]  /*3270*/  IMAD.WIDE.U32 R2, R2, R3, c[0x0][0x168] ;  /* 0x00005a0002027625 */ /* 0x000fca00078e0003 */
[----:B------:R-:W-:Y:S01]  /*3280*/  STG.E [R2.64], R9 ;  /* 0x0000000902007986 */ /* 0x000fe2000c101904 */
[----:B------:R-:W-:Y:S05]  /*3290*/  EXIT ;  /* 0x000000000000794d */ /* 0x000fea0003800000 */
.L_x_2042:
        /* <DEDUP_REMOVED lines=14> */
.L_x_3093:


//--------------------- .text._ZN2at6native29vectorized_elementwise_kernelILi4EZZZNS0_17atanh_kernel_cudaERNS_18TensorIteratorBaseEENKUlvE0_clEvENKUlvE0_clEvEUlfE_St5arrayIPcLm2EEEEviT0_T1_ --------------------------
	.section	.text._ZN2at6native29vectorized_elementwise_kernelILi4EZZZNS0_17atanh_kernel_cudaERNS_18TensorIteratorBaseEENKUlvE0_clEvENKUlvE0_clEvEUlfE_St5arrayIPcLm2EEEEviT0_T1_,"ax",@progbits
	.sectioninfo	@"SHI_REGISTERS=32"
	.align	128
        .global         _ZN2at6native29vectorized_elementwise_kernelILi4EZZZNS0_17atanh_kernel_cudaERNS_18TensorIteratorBaseEENKUlvE0_clEvENKUlvE0_clEvEUlfE_St5arrayIPcLm2EEEEviT0_T1_
        .type           _ZN2at6native29vectorized_elementwise_kernelILi4EZZZNS0_17atanh_kernel_cudaERNS_18TensorIteratorBaseEENKUlvE0_clEvENKUlvE0_clEvEUlfE_St5arrayIPcLm2EEEEviT0_T1_,@function
        .size           _ZN2at6native29vectorized_elementwise_kernelILi4EZZZNS0_17atanh_kernel_cudaERNS_18TensorIteratorBaseEENKUlvE0_clEvENKUlvE0_clEvEUlfE_St5arrayIPcLm2EEEEviT0_T1_,(.L_x_3094 - _ZN2at6native29vectorized_elementwise_kernelILi4EZZZNS0_17atanh_kernel_cudaERNS_18TensorIteratorBaseEENKUlvE0_clEvENKUlvE0_clEvEUlfE_St5arrayIPcLm2EEEEviT0_T1_)
        .other          _ZN2at6native29vectorized_elementwise_kernelILi4EZZZNS0_17atanh_kernel_cudaERNS_18TensorIteratorBaseEENKUlvE0_clEvENKUlvE0_clEvEUlfE_St5arrayIPcLm2EEEEviT0_T1_,@"STO_CUDA_ENTRY STV_DEFAULT"
_ZN2at6native29vectorized_elementwise_kernelILi4EZZZNS0_17atanh_kernel_cudaERNS_18TensorIteratorBaseEENKUlvE0_clEvENKUlvE0_clEvEUlfE_St5arrayIPcLm2EEEEviT0_T1_:
.text._ZN2at6native29vectorized_elementwise_kernelILi4EZZZNS0_17atanh_kernel_cudaERNS_18TensorIteratorBaseEENKUlvE0_clEvENKUlvE0_clEvEUlfE_St5arrayIPcLm2EEEEviT0_T1_:
        /* <DEDUP_REMOVED lines=11> */
[----:B------:R-:W2:Y:S04]  /*00b0*/  LDG.E.128 R12, [R2.64] ;  /* 0x00000004020c7981 */ /* 0x000ea8000c1e1d00 */
[----:B------:R-:W3:Y:S01]  /*00c0*/  LDG.E.128 R8, [R2.64+0x800] ;  /* 0x0008000402087981 */ /* 0x000ee2000c1e1d00 */
[----:B------:R-:W-:Y:S01]  /*00d0*/  MOV R22, 0x3e800000 ;  /* 0x3e80000000167802 */ /* 0x000fe20000000f00 */
[----:B------:R-:W-:Y:S01]  /*00e0*/  HFMA2.MMA R23, -RZ, RZ, 1.3056640625, -1.8671875 ;  /* 0x3d39bf78ff177435 */ /* 0x000fe200000001ff */
[----:B------:R-:W-:Y:S01]  /*00f0*/  BSSY B0, `(.L_x_2044) ;  /* 0x0000086000007945 */ /* 0x000fe20003800000 */
[C---:B--2---:R-:W-:Y:S01]  /*0100*/  FADD.FTZ R0, |R12|.reuse, -RZ ;  /* 0x800000ff0c007221 */ /* 0x044fe20000010200 */
[----:B------:R-:W-:Y:S01]  /*0110*/  FSETP.GT.FTZ.AND P0, PT, |R12|, 8.50705917302346158658e+37, PT ;  /* 0x7e8000000c00780b */ /* 0x000fe20003f14200 */
[----:B------:R-:W-:-:S02]  /*0120*/  FADD.FTZ R4, |R13|, -RZ ;  /* 0x800000ff0d047221 */ /* 0x000fc40000010200 */
[----:B------:R-:W-:Y:S01]  /*0130*/  FADD.FTZ R0, -R0, 1 ;  /* 0x3f80000000007421 */ /* 0x000fe20000010100 */
[----:B---3--:R-:W-:Y:S01]  /*0140*/  FSETP.GT.FTZ.AND P1, PT, |R9|, 8.50705917302346158658e+37, PT ;  /* 0x7e8000000900780b */ /* 0x008fe20003f34200 */
[----:B------:R-:W-:Y:S02]  /*0150*/  FADD.FTZ R4, -R4, 1 ;  /* 0x3f80000004047421 */ /* 0x000fe40000010100 */
[----:B------:R-:W-:Y:S02]  /*0160*/  FADD.FTZ R3, |R14|, -RZ ;  /* 0x800000ff0e037221 */ /* 0x000fe40000010200 */
        /* <DEDUP_REMOVED lines=8> */
[----:B------:R-:W-:Y:S01]  /*01f0*/  FMUL.FTZ R6, |R13|, R6 ;  /* 0x000000060d067220 */ /* 0x000fe20000410200 */
[C---:B------:R-:W-:Y:S01]  /*0200*/  ISETP.GE.U32.AND P2, PT, R18.reuse, 0x7f800000, PT ;  /* 0x7f8000001200780c */ /* 0x040fe20003f46070 */
[----:B------:R-:W-:Y:S02]  /*0210*/  FADD.FTZ.RZ R2, R18, 1 ;  /* 0x3f80000012027421 */ /* 0x000fe4000001c000 */
[----:B------:R-:W0:Y:S01]  /*0220*/  MUFU.RCP R4, R4 ;  /* 0x0000000400047308 */ /* 0x000e220000001000 */
[----:B------:R-:W-:Y:S02]  /*0230*/  FSEL R16, R6, -2, !P0 ;  /* 0xc000000006107808 */ /* 0x000fe40004000000 */
[----:B------:R-:W-:-:S02]  /*0240*/  IADD3 R2, R2, -0x3f400000, RZ ;  /* 0xc0c0000002027810 */ /* 0x000fc40007ffe0ff */
[----:B------:R-:W-:Y:S02]  /*0250*/  FSETP.GT.FTZ.AND P0, PT, |R14|, 8.50705917302346158658e+37, PT ;  /* 0x7e8000000e00780b */ /* 0x000fe40003f14200 */
[----:B------:R-:W-:Y:S01]  /*0260*/  LOP3.LUT R25, R2, 0xff800000, RZ, 0xc0, !PT ;  /* 0xff80000002197812 */ /* 0x000fe200078ec0ff */
[C---:B------:R-:W-:Y:S01]  /*0270*/  FADD.FTZ.RZ R2, R16.reuse, 1 ;  /* 0x3f80000010027421 */ /* 0x040fe2000001c000 */
[----:B------:R-:W-:Y:S02]  /*0280*/  ISETP.GE.U32.AND P3, PT, R16, 0x7f800000, PT ;  /* 0x7f8000001000780c */ /* 0x000fe40003f66070 */
[----:B------:R-:W-:Y:S02]  /*0290*/  IADD3 R3, -R25, 0x40800000, RZ ;  /* 0x4080000019037810 */ /* 0x000fe40007ffe1ff */
[----:B------:R-:W-:Y:S02]  /*02a0*/  IADD3 R0, R18, -R25, RZ ;  /* 0x8000001912007210 */ /* 0x000fe40007ffe0ff */
[----:B------:R-:W-:Y:S01]  /*02b0*/  IADD3 R2, R2, -0x3f400000, RZ ;  /* 0xc0c0000002027810 */ /* 0x000fe20007ffe0ff */
[----:B------:R-:W-:Y:S01]  /*02c0*/  FFMA.FTZ R3, R3, R22, -1 ;  /* 0xbf80000003037423 */ /* 0x000fe20000010016 */
[----:B------:R-:W-:Y:S01]  /*02d0*/  I2F R25, R25 ;  /* 0x0000001900197306 */ /* 0x000fe20000201400 */
[----:B0-----:R-:W-:Y:S01]  /*02e0*/  FADD.FTZ R7, R4, R4 ;  /* 0x0000000404077221 */ /* 0x001fe20000010000 */
[----:B------:R-:W-:Y:S01]  /*02f0*/  LOP3.LUT R19, R2, 0xff800000, RZ, 0xc0, !PT ;  /* 0xff80000002137812 */ /* 0x000fe200078ec0ff */
[----:B------:R-:W-:-:S02]  /*0300*/  FADD.FTZ R0, R0, R3 ;  /* 0x0000000300007221 */ /* 0x000fc40000010000 */
[----:B------:R-:W-:Y:S01]  /*0310*/  FMUL.FTZ R7, |R14|, R7 ;  /* 0x000000070e077220 */ /* 0x000fe20000410200 */
[----:B------:R-:W-:Y:S01]  /*0320*/  IADD3 R5, -R19, 0x40800000, RZ ;  /* 0x4080000013057810 */ /* 0x000fe20007ffe1ff */
[----:B------:R-:W-:Y:S01]  /*0330*/  FFMA.FTZ R3, R0, -R23, 0.10546888411045074463 ;  /* 0x3dd8001200037423 */ /* 0x000fe20000010817 */
[----:B------:R-:W-:Y:S01]  /*0340*/  IADD3 R4, R16, -R19, RZ ;  /* 0x8000001310047210 */ /* 0x000fe20007ffe0ff */
[----:B------:R-:W-:Y:S01]  /*0350*/  FADD.FTZ R2, |R15|, -RZ ;  /* 0x800000ff0f027221 */ /* 0x000fe20000010200 */
[----:B------:R-:W-:Y:S01]  /*0360*/  FSEL R17, R7, -2, !P0 ;  /* 0xc000000007117808 */ /* 0x000fe20004000000 */
[C---:B------:R-:W-:Y:S01]  /*0370*/  FFMA.FTZ R3, R0.reuse, R3, -0.13229703903198242188 ;  /* 0xbe0778e000037423 */ /* 0x040fe20000010003 */
[----:B------:R-:W-:Y:S01]  /*0380*/  FSETP.GT.FTZ.AND P0, PT, |R15|, 8.50705917302346158658e+37, PT ;  /* 0x7e8000000f00780b */ /* 0x000fe20003f14200 */
[----:B------:R-:W-:Y:S01]  /*0390*/  FFMA.FTZ R5, R5, R22, -1 ;  /* 0xbf80000005057423 */ /* 0x000fe20000010016 */
[----:B------:R-:W-:Y:S01]  /*03a0*/  I2F R19, R19 ;  /* 0x0000001300137306 */ /* 0x000fe20000201400 */
[----:B------:R-:W-:-:S02]  /*03b0*/  FFMA.FTZ R3, R0, R3, 0.14491446316242218018 ;  /* 0x3e14647500037423 */ /* 0x000fc40000010003 */
[----:B------:R-:W-:Y:S02]  /*03c0*/  FADD.FTZ R4, R4, R5 ;  /* 0x0000000504047221 */ /* 0x000fe40000010000 */
[----:B------:R-:W-:Y:S02]  /*03d0*/  FFMA.FTZ R3, R0, R3, -0.16641564667224884033 ;  /* 0xbe2a68dd00037423 */ /* 0x000fe40000010003 */
[----:B------:R-:W-:Y:S02]  /*03e0*/  FFMA.FTZ R5, R4, -R23, 0.10546888411045074463 ;  /* 0x3dd8001204057423 */ /* 0x000fe40000010817 */
[----:B------:R-:W-:Y:S02]  /*03f0*/  FFMA.FTZ R3, R0, R3, 0.19988867640495300293 ;  /* 0x3e4caf9e00037423 */ /* 0x000fe40000010003 */
[----:B------:R-:W-:Y:S02]  /*0400*/  FADD.FTZ R2, -R2, 1 ;  /* 0x3f80000002027421 */ /* 0x000fe40000010100 */
[----:B------:R-:W-:-:S02]  /*0410*/  FADD.FTZ.RZ R6, R17, 1 ;  /* 0x3f80000011067421 */ /* 0x000fc4000001c000 */
[----:B------:R-:W-:Y:S02]  /*0420*/  FFMA.FTZ R3, R0, R3, -0.25000196695327758789 ;  /* 0xbe80004200037423 */ /* 0x000fe40000010003 */
[----:B------:R-:W-:Y:S01]  /*0430*/  FFMA.FTZ R5, R4, R5, -0.13229703903198242188 ;  /* 0xbe0778e004057423 */ /* 0x000fe20000010005 */
[----:B------:R-:W0:Y:S01]  /*0440*/  MUFU.RCP R2, R2 ;  /* 0x0000000200027308 */ /* 0x000e220000001000 */
[----:B------:R-:W-:Y:S01]  /*0450*/  FFMA.FTZ R3, R0, R3, 0.33333510160446166992 ;  /* 0x3eaaaae600037423 */ /* 0x000fe20000010003 */
[----:B------:R-:W-:Y:S01]  /*0460*/  IADD3 R6, R6, -0x3f400000, RZ ;  /* 0xc0c0000006067810 */ /* 0x000fe20007ffe0ff */
[----:B------:R-:W-:Y:S02]  /*0470*/  FFMA.FTZ R5, R4, R5, 0.14491446316242218018 ;  /* 0x3e14647504057423 */ /* 0x000fe40000010005 */
[----:B------:R-:W-:Y:S01]  /*0480*/  FFMA.FTZ R3, R0, R3, -0.5 ;  /* 0xbf00000000037423 */ /* 0x000fe20000010003 */
[----:B------:R-:W-:Y:S01]  /*0490*/  LOP3.LUT R6, R6, 0xff800000, RZ, 0xc0, !PT ;  /* 0xff80000006067812 */ /* 0x000fe200078ec0ff */
[----:B------:R-:W-:-:S02]  /*04a0*/  FFMA.FTZ R5, R4, R5, -0.16641564667224884033 ;  /* 0xbe2a68dd04057423 */ /* 0x000fc40000010005 */
[----:B------:R-:W-:Y:S01]  /*04b0*/  FMUL.FTZ R3, R0, R3 ;  /* 0x0000000300037220 */ /* 0x000fe20000410000 */
[----:B------:R-:W-:Y:S01]  /*04c0*/  IADD3 R29, -R6, 0x40800000, RZ ;  /* 0x40800000061d7810 */ /* 0x000fe20007ffe1ff */
[----:B------:R-:W-:Y:S02]  /*04d0*/  FFMA.FTZ R7, R4, R5, 0.19988867640495300293 ;  /* 0x3e4caf9e04077423 */ /* 0x000fe40000010005 */
[----:B------:R-:W-:Y:S01]  /*04e0*/  FFMA.FTZ R5, R0, R3, R0 ;  /* 0x0000000300057223 */ /* 0x000fe20000010000 */
[----:B------:R-:W-:Y:S01]  /*04f0*/  IADD3 R0, R17, -R6, RZ ;  /* 0x8000000611007210 */ /* 0x000fe20007ffe0ff */
[----:B------:R-:W-:Y:S01]  /*0500*/  FFMA.FTZ R7, R4, R7, -0.25000196695327758789 ;  /* 0xbe80004204077423 */ /* 0x000fe20000010007 */
[----:B------:R-:W1:Y:S01]  /*0510*/  I2F R6, R6 ;  /* 0x0000000600067306 */ /* 0x000e620000201400 */
[----:B------:R-:W-:Y:S02]  /*0520*/  FFMA.FTZ R29, R29, R22, -1 ;  /* 0xbf8000001d1d7423 */ /* 0x000fe40000010016 */
[----:B0-----:R-:W-:-:S02]  /*0530*/  FADD.FTZ R20, R2, R2 ;  /* 0x0000000202147221 */ /* 0x001fc40000010000 */
[----:B------:R-:W-:Y:S02]  /*0540*/  FFMA.FTZ R7, R4, R7, 0.33333510160446166992 ;  /* 0x3eaaaae604077423 */ /* 0x000fe40000010007 */
[----:B------:R-:W-:Y:S02]  /*0550*/  FADD.FTZ R2, R0, R29 ;  /* 0x0000001d00027221 */ /* 0x000fe40000010000 */
[----:B------:R-:W-:Y:S02]  /*0560*/  FMUL.FTZ R0, |R15|, R20 ;  /* 0x000000140f007220 */ /* 0x000fe40000410200 */
[----:B------:R-:W-:Y:S02]  /*0570*/  FFMA.FTZ R7, R4, R7, -0.5 ;  /* 0xbf00000004077423 */ /* 0x000fe40000010007 */
[----:B------:R-:W-:Y:S01]  /*0580*/  FFMA.FTZ R3, R2, -R23, 0.10546888411045074463 ;  /* 0x3dd8001202037423 */ /* 0x000fe20000010817 */
[----:B------:R-:W-:Y:S01]  /*0590*/  FSEL R0, R0, -2, !P0 ;  /* 0xc000000000007808 */ /* 0x000fe20004000000 */
[----:B------:R-:W-:Y:S01]  /*05a0*/  FMUL.FTZ R7, R4, R7 ;  /* 0x0000000704077220 */ /* 0x000fe20000410000 */
[----:B------:R-:W-:Y:S01]  /*05b0*/  FSETP.GT.FTZ.AND P0, PT, |R8|, 8.50705917302346158658e+37, PT ;  /* 0x7e8000000800780b */ /* 0x000fe20003f14200 */
[----:B------:R-:W-:-:S02]  /*05c0*/  FFMA.FTZ R3, R2, R3, -0.13229703903198242188 ;  /* 0xbe0778e002037423 */ /* 0x000fc40000010003 */
[----:B------:R-:W-:Y:S02]  /*05d0*/  FFMA.FTZ R4, R4, R7, R4 ;  /* 0x0000000704047223 */ /* 0x000fe40000010004 */
[----:B------:R-:W-:Y:S02]  /*05e0*/  FADD.FTZ.RZ R7, R0, 1 ;  /* 0x3f80000000077421 */ /* 0x000fe4000001c000 */
[C---:B------:R-:W-:Y:S02]  /*05f0*/  FFMA.FTZ R3, R2.reuse, R3, 0.14491446316242218018 ;  /* 0x3e14647502037423 */ /* 0x040fe40000010003 */
[----:B------:R-:W-:Y:S01]  /*0600*/  FMUL.FTZ R24, R25, 1.1920928955078125e-07 ;  /* 0x3400000019187820 */ /* 0x000fe20000410000 */
[----:B------:R-:W-:Y:S01]  /*0610*/  IADD3 R7, R7, -0x3f400000, RZ ;  /* 0xc0c0000007077810 */ /* 0x000fe20007ffe0ff */
[----:B------:R-:W-:Y:S02]  /*0620*/  FFMA.FTZ R3, R2, R3, -0.16641564667224884033 ;  /* 0xbe2a68dd02037423 */ /* 0x000fe40000010003 */
[----:B------:R-:W-:Y:S01]  /*0630*/  FFMA.FTZ R5, R24, 0.69314718246459960938, R5 ;  /* 0x3f31721818057823 */ /* 0x000fe20000010005 */
[----:B------:R-:W-:Y:S01]  /*0640*/  LOP3.LUT R7, R7, 0xff800000, RZ, 0xc0, !PT ;  /* 0xff80000007077812 */ /* 0x000fe200078ec0ff */
[----:B------:R-:W-:-:S02]  /*0650*/  FFMA.FTZ R3, R2, R3, 0.19988867640495300293 ;  /* 0x3e4caf9e02037423 */ /* 0x000fc40000010003 */
[----:B------:R-:W-:Y:S01]  /*0660*/  FADD.FTZ R24, |R9|, -RZ ;  /* 0x800000ff09187221 */ /* 0x000fe20000010200 */
[----:B------:R-:W-:Y:S01]  /*0670*/  IADD3 R29, -R7, 0x40800000, RZ ;  /* 0x40800000071d7810 */ /* 0x000fe20007ffe1ff */
[----:B------:R-:W-:Y:S01]  /*0680*/  FFMA.FTZ R3, R2, R3, -0.25000196695327758789 ;  /* 0xbe80004202037423 */ /* 0x000fe20000010003 */
[----:B------:R-:W-:Y:S01]  /*0690*/  IADD3 R20, R0, -R7, RZ ;  /* 0x8000000700147210 */ /* 0x000fe20007ffe0ff */
[----:B------:R-:W-:Y:S01]  /*06a0*/  FADD.FTZ R24, -R24, 1 ;  /* 0x3f80000018187421 */ /* 0x000fe20000010100 */
[----:B------:R-:W0:Y:S01]  /*06b0*/  I2F R7, R7 ;  /* 0x0000000700077306 */ /* 0x000e220000201400 */
[----:B------:R-:W-:Y:S02]  /*06c0*/  FFMA.FTZ R29, R29, R22, -1 ;  /* 0xbf8000001d1d7423 */ /* 0x000fe40000010016 */
[----:B------:R-:W-:Y:S02]  /*06d0*/  FFMA.FTZ R3, R2, R3, 0.33333510160446166992 ;  /* 0x3eaaaae602037423 */ /* 0x000fe40000010003 */
[----:B------:R-:W-:-:S02]  /*06e0*/  FADD.FTZ R20, R20, R29 ;  /* 0x0000001d14147221 */ /* 0x000fc40000010000 */
[----:B------:R-:W-:Y:S01]  /*06f0*/  FFMA.FTZ R3, R2, R3, -0.5 ;  /* 0xbf00000002037423 */ /* 0x000fe20000010003 */
[----:B------:R-:W-:Y:S01]  /*0700*/  MUFU.RCP R24, R24 ;  /* 0x0000001800187308 */ /* 0x000fe20000001000 */
[----:B------:R-:W-:Y:S02]  /*0710*/  FFMA.FTZ R29, R20, -R23, 0.10546888411045074463 ;  /* 0x3dd80012141d7423 */ /* 0x000fe40000010817 */
[----:B------:R-:W-:Y:S02]  /*0720*/  FMUL.FTZ R3, R2, R3 ;  /* 0x0000000302037220 */ /* 0x000fe40000410000 */
[----:B------:R-:W-:Y:S02]  /*0730*/  FFMA.FTZ R29, R20, R29, -0.13229703903198242188 ;  /* 0xbe0778e0141d7423 */ /* 0x000fe4000001001d */
[----:B------:R-:W-:Y:S02]  /*0740*/  FFMA.FTZ R3, R2, R3, R2 ;  /* 0x0000000302037223 */ /* 0x000fe40000010002 */
[----:B------:R-:W-:-:S02]  /*0750*/  FFMA.FTZ R29, R20, R29, 0.14491446316242218018 ;  /* 0x3e146475141d7423 */ /* 0x000fc4000001001d */
[----:B------:R-:W-:Y:S02]  /*0760*/  FMUL.FTZ R25, R19, 1.1920928955078125e-07 ;  /* 0x3400000013197820 */ /* 0x000fe40000410000 */
[----:B------:R-:W-:Y:S02]  /*0770*/  FFMA.FTZ R29, R20, R29, -0.16641564667224884033 ;  /* 0xbe2a68dd141d7423 */ /* 0x000fe4000001001d */
[----:B-1----:R-:W-:Y:S02]  /*0780*/  FMUL.FTZ R28, R6, 1.1920928955078125e-07 ;  /* 0x34000000061c7820 */ /* 0x002fe40000410000 */
[C---:B------:R-:W-:Y:S02]  /*0790*/  FFMA.FTZ R29, R20.reuse, R29, 0.19988867640495300293 ;  /* 0x3e4caf9e141d7423 */ /* 0x040fe4000001001d */
[----:B0-----:R-:W-:Y:S02]  /*07a0*/  FMUL.FTZ R7, R7, 1.1920928955078125e-07 ;  /* 0x3400000007077820 */ /* 0x001fe40000410000 */
[----:B------:R-:W-:-:S02]  /*07b0*/  FFMA.FTZ R29, R20, R29, -0.25000196695327758789 ;  /* 0xbe800042141d7423 */ /* 0x000fc4000001001d */
[----:B------:R-:W-:Y:S02]  /*07c0*/  FFMA.FTZ R4, R25, 0.69314718246459960938, R4 ;  /* 0x3f31721819047823 */ /* 0x000fe40000010004 */
[----:B------:R-:W-:Y:S02]  /*07d0*/  FFMA.FTZ R29, R20, R29, 0.33333510160446166992 ;  /* 0x3eaaaae6141d7423 */ /* 0x000fe4000001001d */
[----:B------:R-:W-:Y:S02]  /*07e0*/  FFMA.FTZ R3, R28, 0.69314718246459960938, R3 ;  /* 0x3f3172181c037823 */ /* 0x000fe40000010003 */
[----:B------:R-:W-:-:S04]  /*07f0*/  FFMA.FTZ R29, R20, R29, -0.5 ;  /* 0xbf000000141d7423 */ /* 0x000fc8000001001d */
[----:B------:R-:W-:-:S04]  /*0800*/  FMUL.FTZ R29, R20, R29 ;  /* 0x0000001d141d7220 */ /* 0x000fc80000410000 */
[----:B------:R-:W-:Y:S02]  /*0810*/  FFMA.FTZ R2, R20, R29, R20 ;  /* 0x0000001d14027223 */ /* 0x000fe40000010014 */
[----:B------:R-:W-:Y:S02]  /*0820*/  FADD.FTZ R20, |R8|, -RZ ;  /* 0x800000ff08147221 */ /* 0x000fe40000010200 */
[----:B------:R-:W-:Y:S02]  /*0830*/  FFMA.FTZ R2, R7, 0.69314718246459960938, R2 ;  /* 0x3f31721807027823 */ /* 0x000fe40000010002 */
[----:B------:R-:W-:-:S06]  /*0840*/  FADD.FTZ R20, -R20, 1 ;  /* 0x3f80000014147421 */ /* 0x000fcc0000010100 */
[----:B------:R-:W0:Y:S02]  /*0850*/  MUFU.RCP R20, R20 ;  /* 0x0000001400147308 */ /* 0x000e240000001000 */
[----:B0-----:R-:W-:Y:S02]  /*0860*/  FADD.FTZ R19, R20, R20 ;  /* 0x0000001414137221 */ /* 0x001fe40000010000 */
[----:B------:R-:W-:Y:S02]  /*0870*/  FADD.FTZ R20, R24, R24 ;  /* 0x0000001818147221 */ /* 0x000fe40000010000 */
[----:B------:R-:W-:Y:S02]  /*0880*/  FMUL.FTZ R6, |R8|, R19 ;  /* 0x0000001308067220 */ /* 0x000fe40000410200 */
[----:B------:R-:W-:-:S03]  /*0890*/  FMUL.FTZ R20, |R9|, R20 ;  /* 0x0000001409147220 */ /* 0x000fc60000410200 */
[----:B------:R-:W-:Y:S02]  /*08a0*/  FSEL R6, R6, -2, !P0 ;  /* 0xc000000006067808 */ /* 0x000fe40004000000 */
[----:B------:R-:W-:Y:S02]  /*08b0*/  ISETP.GE.U32.AND P0, PT, R17, 0x7f800000, PT ;  /* 0x7f8000001100780c */ /* 0x000fe40003f06070 */
[----:B------:R-:W-:Y:S01]  /*08c0*/  FSEL R7, R20, -2, !P1 ;  /* 0xc000000014077808 */ /* 0x000fe20004800000 */
[----:B------:R-:W-:-:S05]  /*08d0*/  FADD.FTZ.RZ R19, R6, 1 ;  /* 0x3f80000006137421 */ /* 0x000fca000001c000 */
[----:B------:R-:W-:Y:S01]  /*08e0*/  IADD3 R19, R19, -0x3f400000, RZ ;  /* 0xc0c0000013137810 */ /* 0x000fe20007ffe0ff */
[----:B------:R-:W-:Y:S05]  /*08f0*/  @!P2 BRA `(.L_x_2045) ;  /* 0x000000500000a947 */ /* 0x000fea0003800000 */
[----:B------:R-:W-:-:S13]  /*0900*/  ISETP.GE.AND P1, PT, R18, -0x407fffff, PT ;  /* 0xbf8000011200780c */ /* 0x000fda0003f26270 */
[----:B------:R-:W-:-:S05]  /*0910*/  @P1 MOV R25, 0x7f800000 ;  /* 0x7f80000000191802 */ /* 0x000fca0000000f00 */
[C---:B------:R-:W-:Y:S01]  /*0920*/  @P1 FFMA.FTZ R5, R18.reuse, R25, +INF ;  /* 0x7f80000012051423 */ /* 0x040fe20000010019 */
[----:B------:R-:W-:-:S04]  /*0930*/  FSETP.NEU.FTZ.AND P1, PT, R18, RZ, PT ;  /* 0x000000ff1200720b */ /* 0x000fc80003f3d000 */
[----:B------:R-:W-:-:S04]  /*0940*/  FSEL R5, R5, -RZ, P1 ;  /* 0x800000ff05057208 */ /* 0x000fc80000800000 */
.L_x_2045:
[----:B------:R-:W-:Y:S05]  /*0950*/  BSYNC B0 ;  /* 0x0000000000007941 */ /* 0x000fea0003800000 */
.L_x_2044:
[----:B------:R-:W-:Y:S01]  /*0960*/  BSSY B0, `(.L_x_2046) ;  /* 0x0000009000007945 */ /* 0x000fe20003800000 */
[----:B------:R-:W-:Y:S01]  /*0970*/  FADD.FTZ.RZ R18, R7, 1 ;  /* 0x3f80000007127421 */ /* 0x000fe2000001c000 */
[----:B------:R-:W-:Y:S01]  /*0980*/  LOP3.LUT R29, R19, 0xff800000, RZ, 0xc0, !PT ;  /* 0xff800000131d7812 */ /* 0x000fe200078ec0ff */
[----:B------:R-:W-:Y:S05]  /*0990*/  @!P3 BRA `(.L_x_2047) ;  /* 0x000000500000b947 */ /* 0x000fea0003800000 */
[----:B------:R-:W-:-:S13]  /*09a0*/  ISETP.GE.AND P1, PT, R16, -0x407fffff, PT ;  /* 0xbf8000011000780c */ /* 0x000fda0003f26270 */
[----:B------:R-:W-:-:S05]  /*09b0*/  @P1 MOV R19, 0x7f800000 ;  /* 0x7f80000000131802 */ /* 0x000fca0000000f00 */
[C---:B------:R-:W-:Y:S01]  /*09c0*/  @P1 FFMA.FTZ R4, R16.reuse, R19, +INF ;  /* 0x7f80000010041423 */ /* 0x040fe20000010013 */
[----:B------:R-:W-:-:S04]  /*09d0*/  FSETP.NEU.FTZ.AND P1, PT, R16, RZ, PT ;  /* 0x000000ff1000720b */ /* 0x000fc80003f3d000 */
[----:B------:R-:W-:-:S04]  /*09e0*/  FSEL R4, R4, -RZ, P1 ;  /* 0x800000ff04047208 */ /* 0x000fc80000800000 */
.L_x_2047:
[----:B------:R-:W-:Y:S05]  /*09f0*/  BSYNC B0 ;  /* 0x0000000000007941 */ /* 0x000fea0003800000 */
.L_x_2046:
[----:B------:R-:W-:Y:S01]  /*0a00*/  BSSY B0, `(.L_x_2048) ;  /* 0x0000009000007945 */ /* 0x000fe20003800000 */
[----:B------:R-:W-:Y:S02]  /*0a10*/  IADD3 R18, R18, -0x3f400000, RZ ;  /* 0xc0c0000012127810 */ /* 0x000fe40007ffe0ff */
[----:B------:R-:W-:Y:S01]  /*0a20*/  IADD3 R19, -R29, 0x40800000, RZ ;  /* 0x408000001d137810 */ /* 0x000fe20007ffe1ff */
[----:B------:R-:W-:Y:S05]  /*0a30*/  @!P0 BRA `(.L_x_2049) ;  /* 0x0000005000008947 */ /* 0x000fea0003800000 */
[----:B------:R-:W-:-:S13]  /*0a40*/  ISETP.GE.AND P0, PT, R17, -0x407fffff, PT ;  /* 0xbf8000011100780c */ /* 0x000fda0003f06270 */
[----:B------:R-:W-:-:S05]  /*0a50*/  @P0 MOV R16, 0x7f800000 ;  /* 0x7f80000000100802 */ /* 0x000fca0000000f00 */
[C---:B------:R-:W-:Y:S01]  /*0a60*/  @P0 FFMA.FTZ R3, R17.reuse, R16, +INF ;  /* 0x7f80000011030423 */ /* 0x040fe20000010010 */
[----:B------:R-:W-:-:S04]  /*0a70*/  FSETP.NEU.FTZ.AND P0, PT, R17, RZ, PT ;  /* 0x000000ff1100720b */ /* 0x000fc80003f1d000 */
[----:B------:R-:W-:-:S04]  /*0a80*/  FSEL R3, R3, -RZ, P0 ;  /* 0x800000ff03037208 */ /* 0x000fc80000000000 */
.L_x_2049:
[----:B------:R-:W-:Y:S05]  /*0a90*/  BSYNC B0 ;  /* 0x0000000000007941 */ /* 0x000fea0003800000 */
.L_x_2048:
[----:B------:R-:W-:Y:S01]  /*0aa0*/  ISETP.GE.U32.AND P0, PT, R0, 0x7f800000, PT ;  /* 0x7f8000000000780c */ /* 0x000fe20003f06070 */
[----:B------:R-:W-:Y:S01]  /*0ab0*/  FFMA.FTZ R19, R19, R22, -1 ;  /* 0xbf80000013137423 */ /* 0x000fe20000010016 */
[----:B------:R-:W-:Y:S01]  /*0ac0*/  LOP3.LUT R24, R18, 0xff800000, RZ, 0xc0, !PT ;  /* 0xff80000012187812 */ /* 0x000fe200078ec0ff */
[----:B------:R-:W-:Y:S01]  /*0ad0*/  BSSY B0, `(.L_x_2050) ;  /* 0x000000c000007945 */ /* 0x000fe20003800000 */
[----:B------:R-:W-:Y:S02]  /*0ae0*/  IADD3 R18, R6, -R29, RZ ;  /* 0x8000001d06127210 */ /* 0x000fe40007ffe0ff */
[----:B------:R-:W-:Y:S02]  /*0af0*/  IADD3 R17, -R24, 0x40800000, RZ ;  /* 0x4080000018117810 */ /* 0x000fe40007ffe1ff */
[----:B------:R-:W-:Y:S01]  /*0b00*/  IADD3 R16, R7, -R24, RZ ;  /* 0x8000001807107210 */ /* 0x000fe20007ffe0ff */
[----:B------:R-:W-:Y:S02]  /*0b10*/  FADD.FTZ R18, R18, R19 ;  /* 0x0000001312127221 */ /* 0x000fe40000010000 */
[----:B------:R-:W-:-:S02]  /*0b20*/  FFMA.FTZ R17, R17, R22, -1 ;  /* 0xbf80000011117423 */ /* 0x000fc40000010016 */
[----:B------:R-:W-:Y:S05]  /*0b30*/  @!P0 BRA `(.L_x_2051) ;  /* 0x0000005000008947 */ /* 0x000fea0003800000 */
[----:B------:R-:W-:-:S13]  /*0b40*/  ISETP.GE.AND P0, PT, R0, -0x407fffff, PT ;  /* 0xbf8000010000780c */ /* 0x000fda0003f06270 */
[----:B------:R-:W-:-:S05]  /*0b50*/  @P0 MOV R19, 0x7f800000 ;  /* 0x7f80000000130802 */ /* 0x000fca0000000f00 */
[C---:B------:R-:W-:Y:S01]  /*0b60*/  @P0 FFMA.FTZ R2, R0.reuse, R19, +INF ;  /* 0x7f80000000020423 */ /* 0x040fe20000010013 */
[----:B------:R-:W-:-:S04]  /*0b70*/  FSETP.NEU.FTZ.AND P0, PT, R0, RZ, PT ;  /* 0x000000ff0000720b */ /* 0x000fc80003f1d000 */
[----:B------:R-:W-:-:S04]  /*0b80*/  FSEL R2, R2, -RZ, P0 ;  /* 0x800000ff02027208 */ /* 0x000fc80000000000 */
.L_x_2051:
[----:B------:R-:W-:Y:S05]  /*0b90*/  BSYNC B0 ;  /* 0x0000000000007941 */ /* 0x000fea0003800000 */
.L_x_2050:
[C---:B------:R-:W-:Y:S01]  /*0ba0*/  FADD.FTZ R19, |R10|.reuse, -RZ ;  /* 0x800000ff0a137221 */ /* 0x040fe20000010200 */
[----:B------:R-:W-:Y:S01]  /*0bb0*/  FSETP.GT.FTZ.AND P0, PT, |R10|, 8.50705917302346158658e+37, PT ;  /* 0x7e8000000a00780b */ /* 0x000fe20003f14200 */
[----:B------:R-:W-:Y:S01]  /*0bc0*/  FADD.FTZ R0, R16, R17 ;  /* 0x0000001110007221 */ /* 0x000fe20000010000 */
[----:B------:R-:W-:Y:S01]  /*0bd0*/  I2F R24, R24 ;  /* 0x0000001800187306 */ /* 0x000fe20000201400 */
[----:B------:R-:W-:Y:S01]  /*0be0*/  FFMA.FTZ R17, R18, -R23, 0.10546888411045074463 ;  /* 0x3dd8001212117423 */ /* 0x000fe20000010817 */
[----:B------:R-:W-:Y:S01]  /*0bf0*/  ISETP.GE.U32.AND P2, PT, R6, 0x7f800000, PT ;  /* 0x7f8000000600780c */ /* 0x000fe20003f46070 */
[----:B------:R-:W-:Y:S01]  /*0c00*/  FADD.FTZ R16, -R19, 1 ;  /* 0x3f80000013107421 */ /* 0x000fe20000010100 */
[----:B------:R-:W-:Y:S01]  /*0c10*/  BSSY B0, `(.L_x_2052) ;  /* 0x0000060000007945 */ /* 0x000fe20003800000 */
[----:B------:R-:W-:Y:S01]  /*0c20*/  FFMA.FTZ R17, R18, R17, -0.13229703903198242188 ;  /* 0xbe0778e012117423 */ /* 0x000fe20000010011 */
[----:B------:R-:W-:Y:S01]  /*0c30*/  ISETP.GE.U32.AND P4, PT, R7, 0x7f800000, PT ;  /* 0x7f8000000700780c */ /* 0x000fe20003f86070 */
[----:B------:R-:W-:-:S02]  /*0c40*/  FFMA.FTZ R19, R0, -R23, 0.10546888411045074463 ;  /* 0x3dd8001200137423 */ /* 0x000fc40000010817 */
[----:B------:R-:W0:Y:S01]  /*0c50*/  MUFU.RCP R16, R16 ;  /* 0x0000001000107308 */ /* 0x000e220000001000 */
[----:B------:R-:W-:Y:S02]  /*0c60*/  FFMA.FTZ R17, R18, R17, 0.14491446316242218018 ;  /* 0x3e14647512117423 */ /* 0x000fe40000010011 */
[----:B------:R-:W-:Y:S02]  /*0c70*/  FFMA.FTZ R19, R0, R19, -0.13229703903198242188 ;  /* 0xbe0778e000137423 */ /* 0x000fe40000010013 */
[----:B------:R-:W-:Y:S02]  /*0c80*/  FFMA.FTZ R17, R18, R17, -0.16641564667224884033 ;  /* 0xbe2a68dd12117423 */ /* 0x000fe40000010011 */
[----:B------:R-:W-:Y:S02]  /*0c90*/  FFMA.FTZ R19, R0, R19, 0.14491446316242218018 ;  /* 0x3e14647500137423 */ /* 0x000fe40000010013 */
[----:B------:R-:W-:Y:S02]  /*0ca0*/  FFMA.FTZ R17, R18, R17, 0.19988867640495300293 ;  /* 0x3e4caf9e12117423 */ /* 0x000fe40000010011 */
[----:B------:R-:W-:-:S02]  /*0cb0*/  FFMA.FTZ R19, R0, R19, -0.16641564667224884033 ;  /* 0xbe2a68dd00137423 */ /* 0x000fc40000010013 */
[----:B------:R-:W-:Y:S02]  /*0cc0*/  FFMA.FTZ R17, R18, R17, -0.25000196695327758789 ;  /* 0xbe80004212117423 */ /* 0x000fe40000010011 */
[----:B------:R-:W-:Y:S02]  /*0cd0*/  FFMA.FTZ R19, R0, R19, 0.19988867640495300293 ;  /* 0x3e4caf9e00137423 */ /* 0x000fe40000010013 */
[----:B0-----:R-:W-:Y:S02]  /*0ce0*/  FADD.FTZ R25, R16, R16 ;  /* 0x0000001010197221 */ /* 0x001fe40000010000 */
[----:B------:R-:W-:Y:S02]  /*0cf0*/  FFMA.FTZ R17, R18, R17, 0.33333510160446166992 ;  /* 0x3eaaaae612117423 */ /* 0x000fe40000010011 */
[----:B------:R-:W-:Y:S02]  /*0d00*/  FMUL.FTZ R16, |R10|, R25 ;  /* 0x000000190a107220 */ /* 0x000fe40000410200 */
[----:B------:R-:W-:-:S02]  /*0d10*/  FFMA.FTZ R17, R18, R17, -0.5 ;  /* 0xbf00000012117423 */ /* 0x000fc40000010011 */
[----:B------:R-:W-:Y:S01]  /*0d20*/  FFMA.FTZ R25, R0, R19, -0.25000196695327758789 ;  /* 0xbe80004200197423 */ /* 0x000fe20000010013 */
[----:B------:R-:W-:Y:S01]  /*0d30*/  FSEL R16, R16, -2, !P0 ;  /* 0xc000000010107808 */ /* 0x000fe20004000000 */
[----:B------:R-:W-:Y:S01]  /*0d40*/  FMUL.FTZ R17, R18, R17 ;  /* 0x0000001112117220 */ /* 0x000fe20000410000 */
[----:B------:R-:W-:Y:S01]  /*0d50*/  FSETP.GT.FTZ.AND P0, PT, |R11|, 8.50705917302346158658e+37, PT ;  /* 0x7e8000000b00780b */ /* 0x000fe20003f14200 */
[----:B------:R-:W-:Y:S02]  /*0d60*/  FFMA.FTZ R25, R0, R25, 0.33333510160446166992 ;  /* 0x3eaaaae600197423 */ /* 0x000fe40000010019 */
[----:B------:R-:W-:Y:S02]  /*0d70*/  FFMA.FTZ R19, R18, R17, R18 ;  /* 0x0000001112137223 */ /* 0x000fe40000010012 */
[----:B------:R-:W-:Y:S02]  /*0d80*/  FADD.FTZ.RZ R17, R16, 1 ;  /* 0x3f80000010117421 */ /* 0x000fe4000001c000 */
[----:B------:R-:W-:-:S02]  /*0d90*/  FFMA.FTZ R25, R0, R25, -0.5 ;  /* 0xbf00000000197423 */ /* 0x000fc40000010019 */
[----:B------:R-:W-:Y:S01]  /*0da0*/  IMAD.WIDE.U32 R26, R27, R26, c[0x0][0x168] ;  /* 0x00005a001b1a7625 */ /* 0x000fe200078e001a */
[----:B------:R-:W-:-:S03]  /*0db0*/  IADD3 R17, R17, -0x3f400000, RZ ;  /* 0xc0c0000011117810 */ /* 0x000fc60007ffe0ff */
[----:B------:R-:W-:Y:S01]  /*0dc0*/  FMUL.FTZ R25, R0, R25 ;  /* 0x0000001900197220 */ /* 0x000fe20000410000 */
[----:B------:R-:W-:Y:S01]  /*0dd0*/  LOP3.LUT R18, R17, 0xff800000, RZ, 0xc0, !PT ;  /* 0xff80000011127812 */ /* 0x000fe200078ec0ff */
[----:B------:R-:W-:-:S03]  /*0de0*/  IMAD.WIDE R26, R21, 0x10, R26 ;  /* 0x00000010151a7825 */ /* 0x000fc600078e021a */
[----:B------:R-:W-:Y:S01]  /*0df0*/  IADD3 R17, -R18, 0x40800000, RZ ;  /* 0x4080000012117810 */ /* 0x000fe20007ffe1ff */
[----:B------:R-:W-:Y:S01]  /*0e00*/  FFMA.FTZ R0, R0, R25, R0 ;  /* 0x0000001900007223 */ /* 0x000fe20000010000 */
[----:B------:R-:W-:Y:S02]  /*0e10*/  IADD3 R20, R16, -R18, RZ ;  /* 0x8000001210147210 */ /* 0x000fe40007ffe0ff */
[----:B------:R-:W-:Y:S01]  /*0e20*/  I2F R18, R18 ;  /* 0x0000001200127306 */ /* 0x000fe20000201400 */
        /* <DEDUP_REMOVED lines=10> */
[----:B------:R-:W-:Y:S02]  /*0ed0*/  FMUL.FTZ R25, R20, R17 ;  /* 0x0000001114197220 */ /* 0x000fe40000410000 */
[----:B------:R-:W-:Y:S02]  /*0ee0*/  FMUL.FTZ R17, R24, 1.1920928955078125e-07 ;  /* 0x3400000018117820 */ /* 0x000fe40000410000 */
[----:B------:R-:W-:Y:S02]  /*0ef0*/  FFMA.FTZ R20, R20, R25, R20 ;  /* 0x0000001914147223 */ /* 0x000fe40000010014 */
[----:B------:R-:W-:Y:S02]  /*0f00*/  FFMA.FTZ R0, R17, 0.69314718246459960938, R0 ;  /* 0x3f31721811007823 */ /* 0x000fe40000010000 */
[----:B------:R-:W-:-:S04]  /*0f10*/  FADD.FTZ R17, |R11|, -RZ ;  /* 0x800000ff0b117221 */ /* 0x000fc80000010200 */
[----:B------:R-:W-:-:S06]  /*0f20*/  FADD.FTZ R25, -R17, 1 ;  /* 0x3f80000011197421 */ /* 0x000fcc0000010100 */
[----:B------:R-:W0:Y:S02]  /*0f30*/  MUFU.RCP R25, R25 ;  /* 0x0000001900197308 */ /* 0x000e240000001000 */
[----:B0-----:R-:W-:-:S04]  /*0f40*/  FADD.FTZ R24, R25, R25 ;  /* 0x0000001919187221 */ /* 0x001fc80000010000 */
[----:B------:R-:W-:-:S05]  /*0f50*/  FMUL.FTZ R17, |R11|, R24 ;  /* 0x000000180b117220 */ /* 0x000fca0000410200 */
[----:B------:R-:W-:Y:S02]  /*0f60*/  FSEL R17, R17, -2, !P0 ;  /* 0xc000000011117808 */ /* 0x000fe40004000000 */
[----:B------:R-:W-:Y:S02]  /*0f70*/  ISETP.GE.U32.AND P0, PT, R16, 0x7f800000, PT ;  /* 0x7f8000001000780c */ /* 0x000fe40003f06070 */
[C---:B------:R-:W-:Y:S01]  /*0f80*/  ISETP.GE.U32.AND P1, PT, R17.reuse, 0x7f800000, PT ;  /* 0x7f8000001100780c */ /* 0x040fe20003f26070 */
[----:B------:R-:W-:-:S05]  /*0f90*/  FADD.FTZ.RZ R24, R17, 1 ;  /* 0x3f80000011187421 */ /* 0x000fca000001c000 */
[----:B------:R-:W-:-:S04]  /*0fa0*/  IADD3 R24, R24, -0x3f400000, RZ ;  /* 0xc0c0000018187810 */ /* 0x000fc80007ffe0ff */
[----:B------:R-:W-:-:S04]  /*0fb0*/  LOP3.LUT R28, R24, 0xff800000, RZ, 0xc0, !PT ;  /* 0xff800000181c7812 */ /* 0x000fc800078ec0ff */
[----:B------:R-:W-:Y:S01]  /*0fc0*/  IADD3 R24, -R28, 0x40800000, RZ ;  /* 0x408000001c187810 */ /* 0x000fe20007ffe1ff */
[----:B------:R-:W-:Y:S04]  /*0fd0*/  I2F R21, R28 ;  /* 0x0000001c00157306 */ /* 0x000fe80000201400 */
[----:B------:R-:W-:Y:S01]  /*0fe0*/  FFMA.FTZ R24, R24, R22, -1 ;  /* 0xbf80000018187423 */ /* 0x000fe20000010016 */
[----:B------:R-:W-:-:S05]  /*0ff0*/  IADD3 R22, R17, -R28, RZ ;  /* 0x8000001c11167210 */ /* 0x000fca0007ffe0ff */
[----:B------:R-:W-:Y:S02]  /*1000*/  FADD.FTZ R22, R22, R24 ;  /* 0x0000001816167221 */ /* 0x000fe40000010000 */
[----:B------:R-:W0:Y:S02]  /*1010*/  I2F R24, R29 ;  /* 0x0000001d00187306 */ /* 0x000e240000201400 */
[----:B------:R-:W-:-:S04]  /*1020*/  FFMA.FTZ R23, R22, -R23, 0.10546888411045074463 ;  /* 0x3dd8001216177423 */ /* 0x000fc80000010817 */
[----:B------:R-:W-:-:S04]  /*1030*/  FFMA.FTZ R23, R22, R23, -0.13229703903198242188 ;  /* 0xbe0778e016177423 */ /* 0x000fc80000010017 */
[----:B------:R-:W-:-:S04]  /*1040*/  FFMA.FTZ R23, R22, R23, 0.14491446316242218018 ;  /* 0x3e14647516177423 */ /* 0x000fc80000010017 */
[----:B------:R-:W-:Y:S02]  /*1050*/  FFMA.FTZ R23, R22, R23, -0.16641564667224884033 ;  /* 0xbe2a68dd16177423 */ /* 0x000fe40000010017 */
[----:B0-----:R-:W-:Y:S02]  /*1060*/  FMUL.FTZ R24, R24, 1.1920928955078125e-07 ;  /* 0x3400000018187820 */ /* 0x001fe40000410000 */
[----:B------:R-:W-:Y:S02]  /*1070*/  FFMA.FTZ R23, R22, R23, 0.19988867640495300293 ;  /* 0x3e4caf9e16177423 */ /* 0x000fe40000010017 */
[----:B------:R-:W-:Y:S02]  /*1080*/  FFMA.FTZ R19, R24, 0.69314718246459960938, R19 ;  /* 0x3f31721818137823 */ /* 0x000fe40000010013 */
[----:B------:R-:W-:Y:S01]  /*1090*/  FFMA.FTZ R25, R22, R23, -0.25000196695327758789 ;  /* 0xbe80004216197423 */ /* 0x000fe20000010017 */
[----:B------:R-:W-:-:S03]  /*10a0*/  HFMA2.MMA R23, -RZ, RZ, 1.75, 0 ;  /* 0x3f000000ff177435 */ /* 0x000fc600000001ff */
[----:B------:R-:W-:-:S04]  /*10b0*/  FFMA.FTZ R25, R22, R25, 0.33333510160446166992 ;  /* 0x3eaaaae616197423 */ /* 0x000fc80000010019 */
[----:B------:R-:W-:-:S03]  /*10c0*/  FFMA.FTZ R25, R22, R25, -0.5 ;  /* 0xbf00000016197423 */ /* 0x000fc60000010019 */
[C---:B------:R-:W-:Y:S01]  /*10d0*/  LOP3.LUT R12, R23.reuse, 0x80000000, R12, 0xb8, !PT ;  /* 0x80000000170c7812 */ /* 0x040fe200078eb80c */
[C---:B------:R-:W-:Y:S01]  /*10e0*/  FMUL.FTZ R25, R22.reuse, R25 ;  /* 0x0000001916197220 */ /* 0x040fe20000410000 */
[C---:B------:R-:W-:Y:S02]  /*10f0*/  LOP3.LUT R13, R23.reuse, 0x80000000, R13, 0xb8, !PT ;  /* 0x80000000170d7812 */ /* 0x040fe400078eb80d */
[C---:B------:R-:W-:Y:S01]  /*1100*/  LOP3.LUT R14, R23.reuse, 0x80000000, R14, 0xb8, !PT ;  /* 0x80000000170e7812 */ /* 0x040fe200078eb80e */
[----:B------:R-:W-:Y:S01]  /*1110*/  FFMA.FTZ R25, R22, R25, R22 ;  /* 0x0000001916197223 */ /* 0x000fe20000010016 */
[C---:B------:R-:W-:Y:S02]  /*1120*/  LOP3.LUT R15, R23.reuse, 0x80000000, R15, 0xb8, !PT ;  /* 0x80000000170f7812 */ /* 0x040fe400078eb80f */
[C---:B------:R-:W-:Y:S02]  /*1130*/  LOP3.LUT R9, R23.reuse, 0x80000000, R9, 0xb8, !PT ;  /* 0x8000000017097812 */ /* 0x040fe400078eb809 */
[----:B------:R-:W-:-:S02]  /*1140*/  LOP3.LUT R8, R23, 0x80000000, R8, 0xb8, !PT ;  /* 0x8000000017087812 */ /* 0x000fc400078eb808 */
[C---:B------:R-:W-:Y:S02]  /*1150*/  LOP3.LUT R10, R23.reuse, 0x80000000, R10, 0xb8, !PT ;  /* 0x80000000170a7812 */ /* 0x040fe400078eb80a */
[----:B------:R-:W-:Y:S01]  /*1160*/  LOP3.LUT R11, R23, 0x80000000, R11, 0xb8, !PT ;  /* 0x80000000170b7812 */ /* 0x000fe200078eb80b */
[----:B------:R-:W-:Y:S02]  /*1170*/  FMUL.FTZ R23, R18, 1.1920928955078125e-07 ;  /* 0x3400000012177820 */ /* 0x000fe40000410000 */
[----:B------:R-:W-:Y:S02]  /*1180*/  FMUL.FTZ R18, R21, 1.1920928955078125e-07 ;  /* 0x3400000015127820 */ /* 0x000fe40000410000 */
[----:B------:R-:W-:Y:S02]  /*1190*/  FFMA.FTZ R21, R23, 0.69314718246459960938, R20 ;  /* 0x3f31721817157823 */ /* 0x000fe40000010014 */
[----:B------:R-:W-:Y:S01]  /*11a0*/  FFMA.FTZ R18, R18, 0.69314718246459960938, R25 ;  /* 0x3f31721812127823 */ /* 0x000fe20000010019 */
[----:B------:R-:W-:Y:S05]  /*11b0*/  @!P2 BRA `(.L_x_2053) ;  /* 0x000000500000a947 */ /* 0x000fea0003800000 */
[C---:B------:R-:W-:Y:S02]  /*11c0*/  ISETP.GE.AND P2, PT, R6.reuse, -0x407fffff, PT ;  /* 0xbf8000010600780c */ /* 0x040fe40003f46270 */
[----:B------:R-:W-:-:S11]  /*11d0*/  FSETP.NEU.FTZ.AND P3, PT, R6, RZ, PT ;  /* 0x000000ff0600720b */ /* 0x000fd60003f7d000 */
[----:B------:R-:W-:-:S05]  /*11e0*/  @P2 MOV R23, 0x7f800000 ;  /* 0x7f80000000172802 */ /* 0x000fca0000000f00 */
[----:B------:R-:W-:-:S05]  /*11f0*/  @P2 FFMA.FTZ R19, R6, R23, +INF ;  /* 0x7f80000006132423 */ /* 0x000fca0000010017 */
[----:B------:R-:W-:Y:S02]  /*1200*/  FSEL R19, R19, -RZ, P3 ;  /* 0x800000ff13137208 */ /* 0x000fe40001800000 */
.L_x_2053:
[----:B------:R-:W-:Y:S05]  /*1210*/  BSYNC B0 ;  /* 0x0000000000007941 */ /* 0x000fea0003800000 */
.L_x_2052:
[----:B------:R-:W-:Y:S01]  /*1220*/  BSSY B0, `(.L_x_2054) ;  /* 0x0000007000007945 */ /* 0x000fe20003800000 */
[----:B------:R-:W-:Y:S05]  /*1230*/  @!P4 BRA `(.L_x_2055) ;  /* 0x000000500000c947 */ /* 0x000fea0003800000 */
[C---:B------:R-:W-:Y:S02]  /*1240*/  ISETP.GE.AND P2, PT, R7.reuse, -0x407fffff, PT ;  /* 0xbf8000010700780c */ /* 0x040fe40003f46270 */
[----:B------:R-:W-:-:S11]  /*1250*/  FSETP.NEU.FTZ.AND P3, PT, R7, RZ, PT ;  /* 0x000000ff0700720b */ /* 0x000fd60003f7d000 */
[----:B------:R-:W-:-:S05]  /*1260*/  @P2 MOV R6, 0x7f800000 ;  /* 0x7f80000000062802 */ /* 0x000fca0000000f00 */
[----:B------:R-:W-:-:S05]  /*1270*/  @P2 FFMA.FTZ R0, R7, R6, +INF ;  /* 0x7f80000007002423 */ /* 0x000fca0000010006 */
[----:B------:R-:W-:Y:S02]  /*1280*/  FSEL R0, R0, -RZ, P3 ;  /* 0x800000ff00007208 */ /* 0x000fe40001800000 */
.L_x_2055:
[----:B------:R-:W-:Y:S05]  /*1290*/  BSYNC B0 ;  /* 0x0000000000007941 */ /* 0x000fea0003800000 */
.L_x_2054:
[----:B------:R-:W-:Y:S01]  /*12a0*/  BSSY B0, `(.L_x_2056) ;  /* 0x0000007000007945 */ /* 0x000fe20003800000 */
[----:B------:R-:W-:Y:S05]  /*12b0*/  @!P0 BRA `(.L_x_2057) ;  /* 0x0000005000008947 */ /* 0x000fea0003800000 */
[C---:B------:R-:W-:Y:S02]  /*12c0*/  ISETP.GE.AND P0, PT, R16.reuse, -0x407fffff, PT ;  /* 0xbf8000011000780c */ /* 0x040fe40003f06270 */
[----:B------:R-:W-:-:S11]  /*12d0*/  FSETP.NEU.FTZ.AND P2, PT, R16, RZ, PT ;  /* 0x000000ff1000720b */ /* 0x000fd60003f5d000 */
[----:B------:R-:W-:-:S05]  /*12e0*/  @P0 MOV R7, 0x7f800000 ;  /* 0x7f80000000070802 */ /* 0x000fca0000000f00 */
[----:B------:R-:W-:-:S05]  /*12f0*/  @P0 FFMA.FTZ R21, R16, R7, +INF ;  /* 0x7f80000010150423 */ /* 0x000fca0000010007 */
[----:B------:R-:W-:Y:S02]  /*1300*/  FSEL R21, R21, -RZ, P2 ;  /* 0x800000ff15157208 */ /* 0x000fe40001000000 */
.L_x_2057:
[----:B------:R-:W-:Y:S05]  /*1310*/  BSYNC B0 ;  /* 0x0000000000007941 */ /* 0x000fea0003800000 */
.L_x_2056:
[----:B------:R-:W-:Y:S01]  /*1320*/  BSSY B0, `(.L_x_2058) ;  /* 0x0000007000007945 */ /* 0x000fe20003800000 */
[----:B------:R-:W-:Y:S05]  /*1330*/  @!P1 BRA `(.L_x_2059) ;  /* 0x0000005000009947 */ /* 0x000fea0003800000 */
[C---:B------:R-:W-:Y:S02]  /*1340*/  ISETP.GE.AND P0, PT, R17.reuse, -0x407fffff, PT ;  /* 0xbf8000011100780c */ /* 0x040fe40003f06270 */
[----:B------:R-:W-:-:S11]  /*1350*/  FSETP.NEU.FTZ.AND P1, PT, R17, RZ, PT ;  /* 0x000000ff1100720b */ /* 0x000fd60003f3d000 */
[----:B------:R-:W-:-:S05]  /*1360*/  @P0 MOV R6, 0x7f800000 ;  /* 0x7f80000000060802 */ /* 0x000fca0000000f00 */
[----:B------:R-:W-:-:S05]  /*1370*/  @P0 FFMA.FTZ R18, R17, R6, +INF ;  /* 0x7f80000011120423 */ /* 0x000fca0000010006 */
[----:B------:R-:W-:Y:S02]  /*1380*/  FSEL R18, R18, -RZ, P1 ;  /* 0x800000ff12127208 */ /* 0x000fe40000800000 */
.L_x_2059:
[----:B------:R-:W-:Y:S05]  /*1390*/  BSYNC B0 ;  /* 0x0000000000007941 */ /* 0x000fea0003800000 */
.L_x_2058:
[----:B------:R-:W-:Y:S02]  /*13a0*/  FMUL.FTZ R12, R12, R5 ;  /* 0x000000050c0c7220 */ /* 0x000fe40000410000 */
[----:B------:R-:W-:Y:S02]  /*13b0*/  FMUL.FTZ R13, R13, R4 ;  /* 0x000000040d0d7220 */ /* 0x000fe40000410000 */
[----:B------:R-:W-:Y:S02]  /*13c0*/  FMUL.FTZ R14, R14, R3 ;  /* 0x000000030e0e7220 */ /* 0x000fe40000410000 */
[----:B------:R-:W-:Y:S02]  /*13d0*/  FMUL.FTZ R15, R15, R2 ;  /* 0x000000020f0f7220 */ /* 0x000fe40000410000 */
[----:B------:R-:W-:Y:S02]  /*13e0*/  FMUL.FTZ R9, R9, R0 ;  /* 0x0000000009097220 */ /* 0x000fe40000410000 */
[----:B------:R-:W-:Y:S01]  /*13f0*/  FMUL.FTZ R8, R8, R19 ;  /* 0x0000001308087220 */ /* 0x000fe20000410000 */
[----:B------:R-:W-:Y:S01]  /*1400*/  STG.E.128 [R26.64], R12 ;  /* 0x0000000c1a007986 */ /* 0x000fe2000c101d04 */
[----:B------:R-:W-:-:S02]  /*1410*/  FMUL.FTZ R10, R10, R21 ;  /* 0x000000150a0a7220 */ /* 0x000fc40000410000 */
[----:B------:R-:W-:-:S05]  /*1420*/  FMUL.FTZ R11, R11, R18 ;  /* 0x000000120b0b7220 */ /* 0x000fca0000410000 */
[----:B------:R-:W-:Y:S01]  /*1430*/  STG.E.128 [R26.64+0x800], R8 ;  /* 0x000800081a007986 */ /* 0x000fe2000c101d04 */
[----:B------:R-:W-:Y:S05]  /*1440*/  EXIT ;  /* 0x000000000000794d */ /* 0x000fea0003800000 */
.L_x_2043:
[----:B------:R-:W0:Y:S01]  /*1450*/  S2R R13, SR_TID.X ;  /* 0x00000000000d7919 */ /* 0x000e220000002100 */
[----:B------:R-:W-:Y:S01]  /*1460*/  CS2R R18, SRZ ;  /* 0x0000000000127805 */ /* 0x000fe2000001ff00 */
[----:B------:R-:W-:Y:S02]  /*1470*/  HFMA2.MMA R20, -RZ, RZ, 0, 0 ;  /* 0x00000000ff147435 */ /* 0x000fe400000001ff */
[----:B------:R-:W-:Y:S01]  /*1480*/  HFMA2.MMA R0, -RZ, RZ, 0, 0 ;  /* 0x00000000ff007435 */ /* 0x000fe200000001ff */
[----:B0-----:R-:W-:Y:S02]  /*1490*/  ISETP.GE.AND P0, PT, R13, R12, PT ;  /* 0x0000000c0d00720c */ /* 0x001fe40003f06270 */
[----:B------:R-:W-:-:S11]  /*14a0*/  MOV R22, R13 ;  /* 0x0000000d00167202 */ /* 0x000fd60000000f00 */
        /* <DEDUP_REMOVED lines=67> */
[----:B------:R-:W-:Y:S02]  /*18e0*/  MOV R6, 0x3d39bf78 ;  /* 0x3d39bf7800067802 */ /* 0x000fe40000000f00 */
[----:B------:R-:W-:Y:S01]  /*18f0*/  MOV R7, 0x3f000000 ;  /* 0x3f00000000077802 */ /* 0x000fe20000000f00 */
[----:B------:R-:W-:-:S03]  /*1900*/  FADD.FTZ R3, R4, R3 ;  /* 0x0000000304037221 */ /* 0x000fc60000010000 */
[----:B------:R-:W-:Y:S01]  /*1910*/  LOP3.LUT R20, R7, 0x80000000, R20, 0xb8, !PT ;  /* 0x8000000007147812 */ /* 0x000fe200078eb814 */
        /* <DEDUP_REMOVED lines=18> */
.L_x_2063:
[----:B------:R-:W-:Y:S05]  /*1a40*/  BSYNC B1 ;  /* 0x0000000000017941 */ /* 0x000fea0003800000 */
.L_x_2062:
[----:B------:R-:W-:Y:S02]  /*1a50*/  FMUL.FTZ R2, R20, R3 ;  /* 0x0000000314027220 */ /* 0x000fe40000410000 */
.L_x_2061:
[----:B------:R-:W-:Y:S05]  /*1a60*/  BSYNC B0 ;  /* 0x0000000000007941 */ /* 0x000fea0003800000 */
.L_x_2060:
[----:B--2---:R-:W-:Y:S01]  /*1a70*/  IADD3 R3, R13, 0x80, RZ ;  /* 0x000000800d037810 */ /* 0x004fe20007ffe0ff */
        /* <DEDUP_REMOVED lines=42> */
.L_x_2067:
[----:B------:R-:W-:Y:S05]  /*1d20*/  BSYNC B1 ;  /* 0x0000000000017941 */ /* 0x000fea0003800000 */
.L_x_2066:
[----:B------:R-:W-:Y:S02]  /*1d30*/  FMUL.FTZ R4, R8, R5 ;  /* 0x0000000508047220 */ /* 0x000fe40000410000 */
.L_x_2065:
[----:B------:R-:W-:Y:S05]  /*1d40*/  BSYNC B0 ;  /* 0x0000000000007941 */ /* 0x000fea0003800000 */
.L_x_2064:
        /* <DEDUP_REMOVED lines=43> */
.L_x_2071:
[----:B------:R-:W-:Y:S05]  /*2000*/  BSYNC B1 ;  /* 0x0000000000017941 */ /* 0x000fea0003800000 */
.L_x_2070:
[----:B------:R-:W-:Y:S02]  /*2010*/  FMUL.FTZ R0, R9, R0 ;  /* 0x0000000009007220 */ /* 0x000fe40000410000 */
.L_x_2069:
[----:B------:R-:W-:Y:S05]  /*2020*/  BSYNC B0 ;  /* 0x0000000000007941 */ /* 0x000fea0003800000 */
.L_x_2068:
        /* <DEDUP_REMOVED lines=43> */
.L_x_2075:
[----:B------:R-:W-:Y:S05]  /*22e0*/  BSYNC B1 ;  /* 0x0000000000017941 */ /* 0x000fea0003800000 */
.L_x_2074:
[----:B------:R-:W-:Y:S02]  /*22f0*/  FMUL.FTZ R5, R9, R6 ;  /* 0x0000000609057220 */ /* 0x000fe40000410000 */
.L_x_2073:
[----:B------:R-:W-:Y:S05]  /*2300*/  BSYNC B0 ;  /* 0x0000000000007941 */ /* 0x000fea0003800000 */
.L_x_2072:
        /* <DEDUP_REMOVED lines=43> */
.L_x_2079:
[----:B------:R-:W-:Y:S05]  /*25c0*/  BSYNC B1 ;  /* 0x0000000000017941 */ /* 0x000fea0003800000 */
.L_x_2078:
[----:B------:R-:W-:Y:S02]  /*25d0*/  FMUL.FTZ R6, R10, R7 ;  /* 0x000000070a067220 */ /* 0x000fe40000410000 */
.L_x_2077:
[----:B------:R-:W-:Y:S05]  /*25e0*/  BSYNC B0 ;  /* 0x0000000000007941 */ /* 0x000fea0003800000 */
.L_x_2076:
        /* <DEDUP_REMOVED lines=43> */
.L_x_2083:
[----:B------:R-:W-:Y:S05]  /*28a0*/  BSYNC B1 ;  /* 0x0000000000017941 */ /* 0x000fea0003800000 */
.L_x_2082:
[----:B------:R-:W-:Y:S02]  /*28b0*/  FMUL.FTZ R7, R11, R8 ;  /* 0x000000080b077220 */ /* 0x000fe40000410000 */
.L_x_2081:
[----:B------:R-:W-:Y:S05]  /*28c0*/  BSYNC B0 ;  /* 0x0000000000007941 */ /* 0x000fea0003800000 */
.L_x_2080:
        /* <DEDUP_REMOVED lines=43> */
.L_x_2087:
[----:B------:R-:W-:Y:S05]  /*2b80*/  BSYNC B1 ;  /* 0x0000000000017941 */ /* 0x000fea0003800000 */
.L_x_2086:
[----:B------:R-:W-:Y:S02]  /*2b90*/  FMUL.FTZ R8, R16, R9 ;  /* 0x0000000910087220 */ /* 0x000fe40000410000 */
.L_x_2085:
[----:B------:R-:W-:Y:S05]  /*2ba0*/  BSYNC B0 ;  /* 0x0000000000007941 */ /* 0x000fea0003800000 */
.L_x_2084:
        /* <DEDUP_REMOVED lines=43> */
.L_x_2091:
[----:B------:R-:W-:Y:S05]  /*2e60*/  BSYNC B1 ;  /* 0x0000000000017941 */ /* 0x000fea0003800000 */
.L_x_2090:
[----:B------:R-:W-:Y:S02]  /*2e70*/  FMUL.FTZ R9, R15, R10 ;  /* 0x0000000a0f097220 */ /* 0x000fe40000410000 */
.L_x_2089:
[----:B------:R-:W-:Y:S05]  /*2e80*/  BSYNC B0 ;  /* 0x0000000000007941 */ /* 0x000fea0003800000 */
.L_x_2088:
        /* <DEDUP_REMOVED lines=11> */
[----:B------:R-:W-:Y:S01]  /*2f40*/  HFMA2.MMA R3, -RZ, RZ, 0, 2.384185791015625e-07 ;  /* 0x00000004ff037435 */ /* 0x000fe200000001ff */
[----:B0-----:R-:W-:-:S02]  /*2f50*/  IADD3 R2, R27, R13, RZ ;  /* 0x0000000d1b027210 */ /* 0x001fc40007ffe0ff */
[----:B------:R-:W-:-:S07]  /*2f60*/  IADD3 R13, R13, 0x80, RZ ;  /* 0x000000800d0d7810 */ /* 0x000fce0007ffe0ff */
[----:B------:R-:W-:-:S05]  /*2f70*/  IMAD.WIDE.U32 R2, R2, R3, c[0x0][0x168] ;  /* 0x00005a0002027625 */ /* 0x000fca00078e0003 */
[----:B------:R0:W-:Y:S02]  /*2f80*/  STG.E [R2.64], R4 ;  /* 0x0000000402007986 */ /* 0x0001e4000c101904 */
.L_x_2094:
[----:B------:R-:W-:-:S13]  /*2f90*/  ISETP.GE.AND P0, PT, R13, R12, PT ;  /* 0x0000000c0d00720c */ /* 0x000fda0003f06270 */
[----:B------:R-:W-:Y:S05]  /*2fa0*/  @P0 BRA `(.L_x_2096) ;  /* 0x000000c000000947 */ /* 0x000fea0003800000 */
[----:B0-----:R-:W-:Y:S02]  /*2fb0*/  IADD3 R2, R27, R13, RZ ;  /* 0x0000000d1b027210 */ /* 0x001fe40007ffe0ff */
[----:B------:R-:W-:Y:S02]  /*2fc0*/  MOV R3, 0x4 ;  /* 0x0000000400037802 */ /* 0x000fe40000000f00 */
[----:B------:R-:W-:-:S03]  /*2fd0*/  IADD3 R13, R13, 0x80, RZ ;  /* 0x000000800d0d7810 */ /* 0x000fc60007ffe0ff */
[----:B------:R-:W-:-:S05]  /*2fe0*/  IMAD.WIDE.U32 R2, R2, R3, c[0x0][0x168] ;  /* 0x00005a0002027625 */ /* 0x000fca00078e0003 */
[----:B-----5:R0:W-:Y:S02]  /*2ff0*/  STG.E [R2.64], R0 ;  /* 0x0000000002007986 */ /* 0x0201e4000c101904 */
.L_x_2095:
[----:B------:R-:W-:-:S13]  /*3000*/  ISETP.GE.AND P0, PT, R13, R12, PT ;  /* 0x0000000c0d00720c */ /* 0x000fda0003f06270 */
[----:B------:R-:W-:Y:S05]  /*3010*/  @P0 BRA `(.L_x_2097) ;  /* 0x000000c000000947 */ /* 0x000fea0003800000 */
[----:B0-----:R-:W-:Y:S01]  /*3020*/  HFMA2.MMA R3, -RZ, RZ, 0, 2.384185791015625e-07 ;  /* 0x00000004ff037435 */ /* 0x001fe200000001ff */
[----:B------:R-:W-:Y:S02]  /*3030*/  IADD3 R2, R27, R13, RZ ;  /* 0x0000000d1b027210 */ /* 0x000fe40007ffe0ff */
[----:B------:R-:W-:-:S07]  /*3040*/  IADD3 R13, R13, 0x80, RZ ;  /* 0x000000800d0d7810 */ /* 0x000fce0007ffe0ff */
[----:B------:R-:W-:-:S05]  /*3050*/  IMAD.WIDE.U32 R2, R2, R3, c[0x0][0x168] ;  /* 0x00005a0002027625 */ /* 0x000fca00078e0003 */
[----:B------:R0:W-:Y:S02]  /*3060*/  STG.E [R2.64], R5 ;  /* 0x0000000502007986 */ /* 0x0001e4000c101904 */
.L_x_2096:
[----:B------:R-:W-:-:S13]  /*3070*/  ISETP.GE.AND P0, PT, R13, R12, PT ;  /* 0x0000000c0d00720c */ /* 0x000fda0003f06270 */
[----:B------:R-:W-:Y:S05]  /*3080*/  @P0 BRA `(.L_x_2098) ;  /* 0x000000d000000947 */ /* 0x000fea0003800000 */
[----:B0-----:R-:W-:Y:S02]  /*3090*/  IADD3 R2, R27, R13, RZ ;  /* 0x0000000d1b027210 */ /* 0x001fe40007ffe0ff */
[----:B------:R-:W-:Y:S02]  /*30a0*/  MOV R3, 0x4 ;  /* 0x0000000400037802 */ /* 0x000fe40000000f00 */
[----:B------:R-:W-:-:S03]  /*30b0*/  IADD3 R13, R13, 0x80, RZ ;  /* 0x000000800d0d7810 */ /* 0x000fc60007ffe0ff */
[----:B------:R-:W-:-:S05]  /*30c0*/  IMAD.WIDE.U32 R2, R2, R3, c[0x0][0x168] ;  /* 0x00005a0002027625 */ /* 0x000fca00078e0003 */
[----:B------:R0:W-:Y:S02]  /*30d0*/  STG.E [R2.64], R6 ;  /* 0x0000000602007986 */ /* 0x0001e4000c101904 */
.L_x_2097:
        /* <DEDUP_REMOVED lines=8> */
.L_x_2098:
[----:B------:R-:W-:Y:S05]  /*3160*/  BSYNC B1 ;  /* 0x0000000000017941 */ /* 0x000fea0003800000 */
.L_x_2093:
[----:B------:R-:W-:-:S13]  /*3170*/  ISETP.GE.AND P0, PT, R13, R12, PT ;  /* 0x0000000c0d00720c */ /* 0x000fda0003f06270 */
[----:B0-----:R-:W-:Y:S02]  /*3180*/  @!P0 IADD3 R2, R27, R13, RZ ;  /* 0x0000000d1b028210 */ /* 0x001fe40007ffe0ff */
[----:B------:R-:W-:Y:S02]  /*3190*/  @!P0 MOV R3, 0x4 ;  /* 0x0000000400038802 */ /* 0x000fe40000000f00 */
[----:B------:R-:W-:-:S03]  /*31a0*/  @!P0 IADD3 R13, R13, 0x80, RZ ;  /* 0x000000800d0d8810 */ /* 0x000fc60007ffe0ff */
[----:B------:R-:W-:-:S05]  /*31b0*/  @!P0 IMAD.WIDE.U32 R2, R2, R3, c[0x0][0x168] ;  /* 0x00005a0002028625 */ /* 0x000fca00078e0003 */
[----:B------:R0:W-:Y:S02]  /*31c0*/  @!P0 STG.E [R2.64], R8 ;  /* 0x0000000802008986 */ /* 0x0001e4000c101904 */
.L_x_2099:
[----:B------:R-:W-:Y:S05]  /*31d0*/  BSYNC B0 ;  /* 0x0000000000007941 */ /* 0x000fea0003800000 */
.L_x_2092:
        /* <DEDUP_REMOVED lines=8> */
.L_x_2100:
        /* <DEDUP_REMOVED lines=10> */
.L_x_3094:


//--------------------- .text._ZN2at6native29vectorized_elementwise_kernelILi8EZZZNS0_17atanh_kernel_cudaERNS_18TensorIteratorBaseEENKUlvE0_clEvENKUlvE0_clEvEUlfE_St5arrayIPcLm2EEEEviT0_T1_ --------------------------
	.section	.text._ZN2at6native29vectorized_elementwise_kernelILi8EZZZNS0_17atanh_kernel_cudaERNS_18TensorIteratorBaseEENKUlvE0_clEvENKUlvE0_clEvEUlfE_St5arrayIPcLm2EEEEviT0_T1_,"ax",@progbits
	.sectioninfo	@"SHI_REGISTERS=4"
	.align	128
        .global         _ZN2at6native29vectorized_elementwise_kernelILi8EZZZNS0_17atanh_kernel_cudaERNS_18TensorIteratorBaseEENKUlvE0_clEvENKUlvE0_clEvEUlfE_St5arrayIPcLm2EEEEviT0_T1_
        .type           _ZN2at6native29vectorized_elementwise_kernelILi8EZZZNS0_17atanh_kernel_cudaERNS_18TensorIteratorBaseEENKUlvE0_clEvENKUlvE0_clEvEUlfE_St5arrayIPcLm2EEEEviT0_T1_,@function
        .size           _ZN2at6native29vectorized_elementwise_kernelILi8EZZZNS0_17atanh_kernel_cudaERNS_18TensorIteratorBaseEENKUlvE0_clEvENKUlvE0_clEvEUlfE_St5arrayIPcLm2EEEEviT0_T1_,(.L_x_3095 - _ZN2at6native29vectorized_elementwise_kernelILi8EZZZNS0_17atanh_kernel_cudaERNS_18TensorIteratorBaseEENKUlvE0_clEvENKUlvE0_clEvEUlfE_St5arrayIPcLm2EEEEviT0_T1_)
        .other          _ZN2at6native29vectorized_elementwise_kernelILi8EZZZNS0_17atanh_kernel_cudaERNS_18TensorIteratorBaseEENKUlvE0_clEvENKUlvE0_clEvEUlfE_St5arrayIPcLm2EEEEviT0_T1_,@"STO_CUDA_ENTRY STV_DEFAULT"
_ZN2at6native29vectorized_elementwise_kernelILi8EZZZNS0_17atanh_kernel_cudaERNS_18TensorIteratorBaseEENKUlvE0_clEvENKUlvE0_clEvEUlfE_St5arrayIPcLm2EEEEviT0_T1_:
.text._ZN2at6native29vectorized_elementwise_kernelILi8EZZZNS0_17atanh_kernel_cudaERNS_18TensorIteratorBaseEENKUlvE0_clEvENKUlvE0_clEvEUlfE_St5arrayIPcLm2EEEEviT0_T1_:
[----:B------:R-:W-:Y:S02]  /*0000*/  MOV R1, c[0x0][0x28] ;  /* 0x00000a0000017a02 */ /* 0x000fe40000000f00 */
[----:B------:R-:W-:Y:S05]  /*0010*/  EXIT ;  /* 0x000000000000794d */ /* 0x000fea0003800000 */
.L_x_2101:
        /* <DEDUP_REMOVED lines=14> */
.L_x_3095:


//--------------------- .text._ZN2at6native18elementwise_kernelILi128ELi4EZNS0_15gpu_kernel_implIZZZNS0_17atanh_kernel_cudaERNS_18TensorIteratorBaseEENKUlvE0_clEvENKUlvE_clEvEUldE_EEvS4_RKT_EUliE_EEviT1_ --------------------------
	.section	.text._ZN2at6native18elementwise_kernelILi128ELi4EZNS0_15gpu_kernel_implIZZZNS0_17atanh_kernel_cudaERNS_18TensorIteratorBaseEENKUlvE0_clEvENKUlvE_clEvEUldE_EEvS4_RKT_EUliE_EEviT1_,"ax",@progbits
	.sectioninfo	@"SHI_REGISTERS=34"
	.align	128
        .global         _ZN2at6native18elementwise_kernelILi128ELi4EZNS0_15gpu_kernel_implIZZZNS0_17atanh_kernel_cudaERNS_18TensorIteratorBaseEENKUlvE0_clEvENKUlvE_clEvEUldE_EEvS4_RKT_EUliE_EEviT1_
        .type           _ZN2at6native18elementwise_kernelILi128ELi4EZNS0_15gpu_kernel_implIZZZNS0_17atanh_kernel_cudaERNS_18TensorIteratorBaseEENKUlvE0_clEvENKUlvE_clEvEUldE_EEvS4_RKT_EUliE_EEviT1_,@function
        .size           _ZN2at6native18elementwise_kernelILi128ELi4EZNS0_15gpu_kernel_implIZZZNS0_17atanh_kernel_cudaERNS_18TensorIteratorBaseEENKUlvE0_clEvENKUlvE_clEvEUldE_EEvS4_RKT_EUliE_EEviT1_,(.L_x_3069 - _ZN2at6native18elementwise_kernelILi128ELi4EZNS0_15gpu_kernel_implIZZZNS0_17atanh_kernel_cudaERNS_18TensorIteratorBaseEENKUlvE0_clEvENKUlvE_clEvEUldE_EEvS4_RKT_EUliE_EEviT1_)
        .other          _ZN2at6native18elementwise_kernelILi128ELi4EZNS0_15gpu_kernel_implIZZZNS0_17atanh_kernel_cudaERNS_18TensorIteratorBaseEENKUlvE0_clEvENKUlvE_clEvEUldE_EEvS4_RKT_EUliE_EEviT1_,@"STO_CUDA_ENTRY STV_DEFAULT"
_ZN2at6native18elementwise_kernelILi128ELi4EZNS0_15gpu_kernel_implIZZZNS0_17atanh_kernel_cudaERNS_18TensorIteratorBaseEENKUlvE0_clEvENKUlvE_clEvEUldE_EEvS4_RKT_EUliE_EEviT1_:
.text._ZN2at6native18elementwise_kernelILi128ELi4EZNS0_15gpu_kernel_implIZZZNS0_17atanh_kernel_cudaERNS_18TensorIteratorBaseEENKUlvE0_clEvENKUlvE_clEvEUldE_EEvS4_RKT_EUliE_EEviT1_:
        /* <DEDUP_REMOVED lines=237> */
.L_x_2104:
        /* <DEDUP_REMOVED lines=17> */
[----:B--2---:R0:W1:Y:S01]  /*0fe0*/  I2F.F64.S16 R22, R4 ;  /* 0x0000000400167312 */ /* 0x0040620000101c00 */
[----:B------:R-:W-:Y:S05]  /*0ff0*/  BRA `(.L_x_2110) ;  /* 0x00000e2000007947 */ /* 0x000fea0003800000 */
.L_x_2108:
[----:B------:R-:W2:Y:S02]  /*1000*/  LDG.E.U8 R4, [R4.64] ;  /* 0x0000002404047981 */ /* 0x000ea4000c1e1100 */
[----:B--2---:R0:W1:Y:S01]  /*1010*/  I2F.F64.U16 R22, R4 ;  /* 0x0000000400167312 */ /* 0x0040620000101800 */
[----:B------:R-:W-:Y:S05]  /*1020*/  BRA `(.L_x_2110) ;  /* 0x00000df000007947 */ /* 0x000fea0003800000 */
.L_x_2107:
[----:B------:R-:W-:-:S13]  /*1030*/  ISETP.NE.AND P0, PT, R3, 0x2, PT ;  /* 0x000000020300780c */ /* 0x000fda0003f05270 */
[----:B------:R-:W-:Y:S05]  /*1040*/  @!P0 BRA `(.L_x_2111) ;  /* 0x000000a000008947 */ /* 0x000fea0003800000 */
[----:B------:R-:W-:-:S13]  /*1050*/  ISETP.NE.AND P0, PT, R3, 0x3, PT ;  /* 0x000000030300780c */ /* 0x000fda0003f05270 */
[----:B------:R-:W-:Y:S05]  /*1060*/  @!P0 BRA `(.L_x_2112) ;  /* 0x0000005000008947 */ /* 0x000fea0003800000 */
[----:B------:R-:W-:-:S13]  /*1070*/  ISETP.NE.AND P0, PT, R3, 0x4, PT ;  /* 0x000000040300780c */ /* 0x000fda0003f05270 */
[----:B------:R-:W-:Y:S05]  /*1080*/  @P0 BRA `(.L_x_2109) ;  /* 0x00000bf000000947 */ /* 0x000fea0003800000 */
[----:B------:R-:W2:Y:S02]  /*1090*/  LDG.E.64 R22, [R4.64] ;  /* 0x0000002404167981 */ /* 0x000ea4000c1e1b00 */
[----:B--2---:R-:W0:Y:S01]  /*10a0*/  I2F.F64.S64 R22, R22 ;  /* 0x0000001600167312 */ /* 0x004e220000301c00 */
[----:B------:R-:W-:Y:S05]  /*10b0*/  BRA `(.L_x_2110) ;  /* 0x00000d6000007947 */ /* 0x000fea0003800000 */
.L_x_2112:
[----:B------:R-:W2:Y:S02]  /*10c0*/  LDG.E R4, [R4.64] ;  /* 0x0000002404047981 */ /* 0x000ea4000c1e1900 */
[----:B--2---:R0:W1:Y:S01]  /*10d0*/  I2F.F64 R22, R4 ;  /* 0x0000000400167312 */ /* 0x0040620000201c00 */
[----:B------:R-:W-:Y:S05]  /*10e0*/  BRA `(.L_x_2110) ;  /* 0x00000d3000007947 */ /* 0x000fea0003800000 */
.L_x_2111:
[----:B------:R-:W2:Y:S02]  /*10f0*/  LDG.E.U16 R4, [R4.64] ;  /* 0x0000002404047981 */ /* 0x000ea4000c1e1500 */
[----:B--2---:R0:W1:Y:S01]  /*1100*/  I2F.F64.S16 R22, R4 ;  /* 0x0000000400167312 */ /* 0x0040620000101c00 */
[----:B------:R-:W-:Y:S05]  /*1110*/  BRA `(.L_x_2110) ;  /* 0x00000d0000007947 */ /* 0x000fea0003800000 */
.L_x_2106:
[----:B------:R-:W-:-:S13]  /*1120*/  ISETP.GT.AND P0, PT, R3, 0x6, PT ;  /* 0x000000060300780c */ /* 0x000fda0003f04270 */
[----:B------:R-:W-:Y:S05]  /*1130*/  @P0 BRA `(.L_x_2113) ;  /* 0x000000d000000947 */ /* 0x000fea0003800000 */
[----:B------:R-:W-:-:S13]  /*1140*/  ISETP.NE.AND P0, PT, R3, 0x5, PT ;  /* 0x000000050300780c */ /* 0x000fda0003f05270 */
[----:B------:R-:W-:Y:S05]  /*1150*/  @!P0 BRA `(.L_x_2114) ;  /* 0x0000006000008947 */ /* 0x000fea0003800000 */
[----:B------:R-:W-:-:S13]  /*1160*/  ISETP.NE.AND P0, PT, R3, 0x6, PT ;  /* 0x000000060300780c */ /* 0x000fda0003f05270 */
[----:B------:R-:W-:Y:S05]  /*1170*/  @P0 BRA `(.L_x_2109) ;  /* 0x00000b0000000947 */ /* 0x000fea0003800000 */
[----:B------:R-:W2:Y:S02]  /*1180*/  LDG.E R22, [R4.64] ;  /* 0x0000002404167981 */ /* 0x000ea4000c1e1900 */
[----:B--2---:R-:W-:-:S06]  /*1190*/  FMUL.FTZ R22, R22, 1 ;  /* 0x3f80000016167820 */ /* 0x004fcc0000410000 */
[----:B------:R-:W0:Y:S01]  /*11a0*/  F2F.F64.F32 R22, R22 ;  /* 0x0000001600167310 */ /* 0x000e220000201800 */
[----:B------:R-:W-:Y:S05]  /*11b0*/  BRA `(.L_x_2110) ;  /* 0x00000c6000007947 */ /* 0x000fea0003800000 */
.L_x_2114:
[----:B------:R-:W2:Y:S02]  /*11c0*/  LDG.E.U16 R0, [R4.64] ;  /* 0x0000002404007981 */ /* 0x000ea4000c1e1500 */
[----:B--2---:R-:W-:-:S05]  /*11d0*/  HADD2.F32 R0, -RZ, R0.H0_H0 ;  /* 0x20000000ff007230 */ /* 0x004fca0000004100 */
[----:B------:R-:W-:-:S04]  /*11e0*/  FMUL.FTZ R0, R0, 1 ;  /* 0x3f80000000007820 */ /* 0x000fc80000410000 */
[----:B------:R0:W1:Y:S01]  /*11f0*/  F2F.F64.F32 R22, R0 ;  /* 0x0000000000167310 */ /* 0x0000620000201800 */
[----:B------:R-:W-:Y:S05]  /*1200*/  BRA `(.L_x_2110) ;  /* 0x00000c1000007947 */ /* 0x000fea0003800000 */
.L_x_2113:
[----:B------:R-:W-:-:S13]  /*1210*/  ISETP.NE.AND P0, PT, R3, 0x7, PT ;  /* 0x000000070300780c */ /* 0x000fda0003f05270 */
[----:B------:R-:W-:Y:S05]  /*1220*/  @!P0 BRA `(.L_x_2115) ;  /* 0x000000d000008947 */ /* 0x000fea0003800000 */
        /* <DEDUP_REMOVED lines=8> */
.L_x_2116:
[----:B------:R-:W2:Y:S02]  /*12b0*/  LDG.E.U16 R4, [R4.64] ;  /* 0x0000002404047981 */ /* 0x000ea4000c1e1500 */
[----:B--2---:R-:W-:-:S05]  /*12c0*/  HADD2.F32 R0, -RZ, R4.H0_H0 ;  /* 0x20000004ff007230 */ /* 0x004fca0000004100 */
[----:B------:R-:W-:-:S04]  /*12d0*/  FMUL.FTZ R0, R0, 1 ;  /* 0x3f80000000007820 */ /* 0x000fc80000410000 */
[----:B------:R0:W1:Y:S01]  /*12e0*/  F2F.F64.F32 R22, R0 ;  /* 0x0000000000167310 */ /* 0x0000620000201800 */
[----:B------:R-:W-:Y:S05]  /*12f0*/  BRA `(.L_x_2110) ;  /* 0x00000b2000007947 */ /* 0x000fea0003800000 */
.L_x_2115:
[----:B------:R0:W5:Y:S01]  /*1300*/  LDG.E.64 R22, [R4.64] ;  /* 0x0000002404167981 */ /* 0x000162000c1e1b00 */
[----:B------:R-:W-:Y:S05]  /*1310*/  BRA `(.L_x_2110) ;  /* 0x00000b0000007947 */ /* 0x000fea0003800000 */
.L_x_2105:
        /* <DEDUP_REMOVED lines=8> */
[----:B------:R-:W2:Y:S01]  /*13a0*/  LDG.E.U8 R4, [R4.64] ;  /* 0x0000002404047981 */ /* 0x000ea2000c1e1100 */
[----:B------:R-:W-:Y:S01]  /*13b0*/  IMAD.MOV.U32 R22, RZ, RZ, RZ ;  /* 0x000000ffff167224 */ /* 0x000fe200078e00ff */
[----:B--2---:R-:W-:-:S04]  /*13c0*/  ISETP.NE.AND P0, PT, R4, RZ, PT ;  /* 0x000000ff0400720c */ /* 0x004fc80003f05270 */
[----:B------:R-:W-:Y:S01]  /*13d0*/  FSEL R23, RZ, 1.875, !P0 ;  /* 0x3ff00000ff177808 */ /* 0x000fe20004000000 */
[----:B------:R-:W-:Y:S05]  /*13e0*/  BRA `(.L_x_2110) ;  /* 0x00000a3000007947 */ /* 0x000fea0003800000 */
.L_x_2119:
[----:B------:R0:W5:Y:S01]  /*13f0*/  LDG.E.64 R22, [R4.64] ;  /* 0x0000002404167981 */ /* 0x000162000c1e1b00 */
[----:B------:R-:W-:Y:S05]  /*1400*/  BRA `(.L_x_2110) ;  /* 0x00000a1000007947 */ /* 0x000fea0003800000 */
.L_x_2118:
        /* <DEDUP_REMOVED lines=24> */
[----:B------:R-:W-:-:S05]  /*1590*/  LOP3.LUT R7, R7, 0x80000000, R0, 0xf8, !PT ;  /* 0x8000000007077812 */ /* 0x000fca00078ef800 */
[----:B------:R-:W-:-:S04]  /*15a0*/  FMUL.FTZ R7, R7, 1 ;  /* 0x3f80000007077820 */ /* 0x000fc80000410000 */
[----:B------:R0:W1:Y:S01]  /*15b0*/  F2F.F64.F32 R22, R7 ;  /* 0x0000000700167310 */ /* 0x0000620000201800 */
[----:B------:R-:W-:Y:S05]  /*15c0*/  BRA `(.L_x_2110) ;  /* 0x0000085000007947 */ /* 0x000fea0003800000 */
.L_x_2121:
        /* <DEDUP_REMOVED lines=11> */
[----:B------:R-:W-:-:S05]  /*1680*/  LOP3.LUT R0, R3, 0x80000000, R0, 0xf8, !PT ;  /* 0x8000000003007812 */ /* 0x000fca00078ef800 */
[----:B------:R-:W-:-:S04]  /*1690*/  FMUL.FTZ R0, R0, 1 ;  /* 0x3f80000000007820 */ /* 0x000fc80000410000 */
[----:B------:R0:W1:Y:S01]  /*16a0*/  F2F.F64.F32 R22, R0 ;  /* 0x0000000000167310 */ /* 0x0000620000201800 */
[----:B------:R-:W-:Y:S05]  /*16b0*/  BRA `(.L_x_2110) ;  /* 0x0000076000007947 */ /* 0x000fea0003800000 */
.L_x_2120:
[----:B------:R-:W2:Y:S02]  /*16c0*/  LDG.E.U16 R0, [R4.64] ;  /* 0x0000002404007981 */ /* 0x000ea4000c1e1500 */
[----:B--2---:R-:W-:-:S05]  /*16d0*/  PRMT R0, RZ, 0x5410, R0 ;  /* 0x00005410ff007816 */ /* 0x004fca0000000000 */
[----:B------:R-:W-:-:S04]  /*16e0*/  FMUL.FTZ R0, R0, 1 ;  /* 0x3f80000000007820 */ /* 0x000fc80000410000 */
[----:B------:R0:W1:Y:S01]  /*16f0*/  F2F.F64.F32 R22, R0 ;  /* 0x0000000000167310 */ /* 0x0000620000201800 */
[----:B------:R-:W-:Y:S05]  /*1700*/  BRA `(.L_x_2110) ;  /* 0x0000071000007947 */ /* 0x000fea0003800000 */
.L_x_2117:
        /* <DEDUP_REMOVED lines=9> */
[----:B--2---:R0:W1:Y:S01]  /*17a0*/  I2F.F64.U16 R22, R4 ;  /* 0x0000000400167312 */ /* 0x0040620000101800 */
[----:B------:R-:W-:Y:S05]  /*17b0*/  BRA `(.L_x_2110) ;  /* 0x0000066000007947 */ /* 0x000fea0003800000 */
.L_x_2124:
        /* <DEDUP_REMOVED lines=21> */
.L_x_2128:
[----:B------:R-:W-:Y:S05]  /*1910*/  BSYNC B1 ;  /* 0x0000000000017941 */ /* 0x000fea0003800000 */
.L_x_2127:
[----:B------:R-:W-:Y:S01]  /*1920*/  LEA R5, R0, 0x3b800000, 0x17 ;  /* 0x3b80000000057811 */ /* 0x000fe200078eb8ff */
[----:B------:R-:W-:-:S05]  /*1930*/  IMAD.SHL.U32 R0, R3, 0x100000, RZ ;  /* 0x0010000003007824 */ /* 0x000fca00078e00ff */
[----:B------:R-:W-:Y:S02]  /*1940*/  LOP3.LUT R0, R5, R0, R6, 0xfe, !PT ;  /* 0x0000000005007212 */ /* 0x000fe400078efe06 */
.L_x_2126:
[----:B------:R-:W-:Y:S05]  /*1950*/  BSYNC B0 ;  /* 0x0000000000007941 */ /* 0x000fea0003800000 */
.L_x_2125:
[----:B------:R-:W-:-:S04]  /*1960*/  FMUL.FTZ R0, R0, 1 ;  /* 0x3f80000000007820 */ /* 0x000fc80000410000 */
[----:B------:R0:W1:Y:S01]  /*1970*/  F2F.F64.F32 R22, R0 ;  /* 0x0000000000167310 */ /* 0x0000620000201800 */
[----:B------:R-:W-:Y:S05]  /*1980*/  BRA `(.L_x_2110) ;  /* 0x0000049000007947 */ /* 0x000fea0003800000 */
.L_x_2123:
        /* <DEDUP_REMOVED lines=21> */
.L_x_2132:
[----:B------:R-:W-:Y:S05]  /*1ae0*/  BSYNC B1 ;  /* 0x0000000000017941 */ /* 0x000fea0003800000 */
.L_x_2131:
[----:B------:R-:W-:Y:S01]  /*1af0*/  LEA R5, R0, 0x37800000, 0x17 ;  /* 0x3780000000057811 */ /* 0x000fe200078eb8ff */
[----:B------:R-:W-:-:S05]  /*1b00*/  IMAD.SHL.U32 R0, R3, 0x200000, RZ ;  /* 0x0020000003007824 */ /* 0x000fca00078e00ff */
[----:B------:R-:W-:Y:S02]  /*1b10*/  LOP3.LUT R0, R5, R0, R6, 0xfe, !PT ;  /* 0x0000000005007212 */ /* 0x000fe400078efe06 */
.L_x_2130:
[----:B------:R-:W-:Y:S05]  /*1b20*/  BSYNC B0 ;  /* 0x0000000000007941 */ /* 0x000fea0003800000 */
.L_x_2129:
[----:B------:R-:W-:-:S04]  /*1b30*/  FMUL.FTZ R0, R0, 1 ;  /* 0x3f80000000007820 */ /* 0x000fc80000410000 */
[----:B------:R0:W1:Y:S01]  /*1b40*/  F2F.F64.F32 R22, R0 ;  /* 0x0000000000167310 */ /* 0x0000620000201800 */
[----:B------:R-:W-:Y:S05]  /*1b50*/  BRA `(.L_x_2110) ;  /* 0x000002c000007947 */ /* 0x000fea0003800000 */
.L_x_2122:
        /* <DEDUP_REMOVED lines=14> */
.L_x_2136:
[----:B------:R-:W-:Y:S05]  /*1c40*/  BSYNC B0 ;  /* 0x0000000000007941 */ /* 0x000fea0003800000 */
.L_x_2135:
[----:B------:R-:W-:-:S04]  /*1c50*/  FMUL.FTZ R0, R0, 1 ;  /* 0x3f80000000007820 */ /* 0x000fc80000410000 */
[----:B------:R0:W1:Y:S01]  /*1c60*/  F2F.F64.F32 R22, R0 ;  /* 0x0000000000167310 */ /* 0x0000620000201800 */
[----:B------:R-:W-:Y:S05]  /*1c70*/  BRA `(.L_x_2110) ;  /* 0x000001a000007947 */ /* 0x000fea0003800000 */
.L_x_2109:
        /* <DEDUP_REMOVED lines=19> */
[----:B------:R-:W-:Y:S01]  /*1db0*/  CS2R R22, SRZ ;  /* 0x0000000000167805 */ /* 0x000fe2000001ff00 */
[----:B------:R-:W-:Y:S05]  /*1dc0*/  BRA `(.L_x_2110) ;  /* 0x0000005000007947 */ /* 0x000fea0003800000 */
.L_x_2134:
[----:B------:R-:W2:Y:S02]  /*1dd0*/  LDG.E.64 R22, [R4.64] ;  /* 0x0000002404167981 */ /* 0x000ea4000c1e1b00 */
[----:B--2---:R-:W0:Y:S01]  /*1de0*/  I2F.F64.U64 R22, R22 ;  /* 0x0000001600167312 */ /* 0x004e220000301800 */
[----:B------:R-:W-:Y:S05]  /*1df0*/  BRA `(.L_x_2110) ;  /* 0x0000002000007947 */ /* 0x000fea0003800000 */
.L_x_2133:
[----:B------:R-:W2:Y:S02]  /*1e00*/  LDG.E R4, [R4.64] ;  /* 0x0000002404047981 */ /* 0x000ea4000c1e1900 */
[----:B--2---:R0:W1:Y:S02]  /*1e10*/  I2F.F64.U32 R22, R4 ;  /* 0x0000000400167312 */ /* 0x0040640000201800 */
.L_x_2110:
[C---:B01---5:R-:W0:Y:S01]  /*1e20*/  DADD R12, -|R22|.reuse, 1 ;  /* 0x3ff00000160c7429 */ /* 0x063e220000000300 */
[----:B------:R-:W-:Y:S01]  /*1e30*/  IMAD.MOV.U32 R4, RZ, RZ, 0x1 ;  /* 0x00000001ff047424 */ /* 0x000fe200078e00ff */
[----:B------:R-:W-:Y:S02]  /*1e40*/  BSSY B1, `(.L_x_2137) ;  /* 0x0000013000017945 */ /* 0x000fe40003800000 */
[----:B------:R-:W1:-:S02]  /*1e50*/  DADD R14, |R22|, |R22| ;  /* 0x00000000160e7229 */ /* 0x000e440000000616 */
[----:B0-----:R-:W0:Y:S08]  /*1e60*/  MUFU.RCP64H R5, R13 ;  /* 0x0000000d00057308 */ /* 0x001e300000001800 */
[----:B-1----:R-:W-:Y:S01]  /*1e70*/  FSETP.GEU.AND P1, PT, |R15|, 6.5827683646048100446e-37, PT ;  /* 0x036000000f00780b */ /* 0x002fe20003f2e200 */
[----:B0-----:R-:W0:-:S06]  /*1e80*/  DFMA R6, -R12, R4, 1 ;  /* 0x3ff000000c06742b */ /* 0x001e0c0000000104 */
[----:B0-----:R-:W0:-:S06]  /*1e90*/  DFMA R6, R6, R6, R6 ;  /* 0x000000060606722b */ /* 0x001e0c0000000006 */
[----:B0-----:R-:W0:-:S06]  /*1ea0*/  DFMA R6, R4, R6, R4 ;  /* 0x000000060406722b */ /* 0x001e0c0000000004 */
[----:B0-----:R-:W0:-:S06]  /*1eb0*/  DFMA R4, -R12, R6, 1 ;  /* 0x3ff000000c04742b */ /* 0x001e0c0000000106 */
[----:B0-----:R-:W0:-:S06]  /*1ec0*/  DFMA R4, R6, R4, R6 ;  /* 0x000000040604722b */ /* 0x001e0c0000000006 */
[----:B0-----:R-:W0:-:S06]  /*1ed0*/  DMUL R24, R14, R4 ;  /* 0x000000040e187228 */ /* 0x001e0c0000000000 */
[----:B0-----:R-:W0:-:S06]  /*1ee0*/  DFMA R6, -R12, R24, R14 ;  /* 0x000000180c06722b */ /* 0x001e0c000000010e */
[----:B0-----:R-:W0:-:S10]  /*1ef0*/  DFMA R24, R4, R6, R24 ;  /* 0x000000060418722b */ /* 0x001e140000000018 */
[----:B0-----:R-:W-:-:S05]  /*1f00*/  FFMA R0, RZ, R13, R25 ;  /* 0x0000000dff007223 */ /* 0x001fca0000000019 */
[----:B------:R-:W-:-:S13]  /*1f10*/  FSETP.GT.AND P0, PT, |R0|, 1.469367938527859385e-39, PT ;  /* 0x001000000000780b */ /* 0x000fda0003f04200 */
[----:B------:R-:W-:Y:S05]  /*1f20*/  @P0 BRA P1, `(.L_x_2138) ;  /* 0x0000004000000947 */ /* 0x000fea0000800000 */
[----:B------:R-:W-:Y:S02]  /*1f30*/  MOV R0, 0x1f50 ;  /* 0x00001f5000007802 */ /* 0x000fe40000000f00 */
[----:B------:R-:W-:Y:S05]  /*1f40*/  CALL.REL.NOINC `($__internal_0_$__cuda_sm20_div_rn_f64_full) ;  /* 0x0000b8b000007944 */ /* 0x000fea0003c00000 */
[----:B------:R-:W-:Y:S02]  /*1f50*/  IMAD.MOV.U32 R24, RZ, RZ, R26 ;  /* 0x000000ffff187224 */ /* 0x000fe400078e001a */
[----:B------:R-:W-:Y:S02]  /*1f60*/  IMAD.MOV.U32 R25, RZ, RZ, R27 ;  /* 0x000000ffff197224 */ /* 0x000fe400078e001b */
.L_x_2138:
[----:B------:R-:W-:Y:S05]  /*1f70*/  BSYNC B1 ;  /* 0x0000000000017941 */ /* 0x000fea0003800000 */
.L_x_2137:
[C---:B------:R-:W-:Y:S01]  /*1f80*/  FSETP.GEU.FTZ.AND P1, PT, R25.reuse, 1.7916666269302368164, PT ;  /* 0x3fe555551900780b */ /* 0x040fe20003f3e000 */
[----:B------:R-:W-:Y:S01]  /*1f90*/  BSSY B1, `(.L_x_2139) ;  /* 0x0000067000017945 */ /* 0x000fe20003800000 */
[----:B------:R-:W-:-:S13]  /*1fa0*/  FSETP.GT.FTZ.AND P0, PT, R25, -1.6999999284744262695, PT ;  /* 0xbfd999991900780b */ /* 0x000fda0003f14000 */
[----:B------:R-:W-:Y:S05]  /*1fb0*/  @P0 BRA !P1, `(.L_x_2140) ;  /* 0x000003e000000947 */ /* 0x000fea0004800000 */
[----:B------:R-:W2:-:S10]  /*1fc0*/  DADD R24, R24, 1 ;  /* 0x3ff0000018187429 */ /* 0x000e940000000000 */
[----:B--2---:R-:W-:Y:S01]  /*1fd0*/  ISETP.GT.AND P0, PT, R25, 0xfffff, PT ;  /* 0x000fffff1900780c */ /* 0x004fe20003f04270 */
[----:B------:R-:W-:Y:S02]  /*1fe0*/  IMAD.MOV.U32 R4, RZ, RZ, R24 ;  /* 0x000000ffff047224 */ /* 0x000fe400078e0018 */
[--C-:B------:R-:W-:Y:S02]  /*1ff0*/  IMAD.MOV.U32 R5, RZ, RZ, R25.reuse ;  /* 0x000000ffff057224 */ /* 0x100fe400078e0019 */
[----:B------:R-:W-:-:S08]  /*2000*/  IMAD.MOV.U32 R3, RZ, RZ, R25 ;  /* 0x000000ffff037224 */ /* 0x000fd000078e0019 */
[----:B------:R-:W2:-:S10]  /*2010*/  @!P0 DMUL R4, R4, 1.80143985094819840000e+16 ;  /* 0x4350000004048828 */ /* 0x000e940000000000 */
[----:B--2---:R-:W-:Y:S02]  /*2020*/  @!P0 IMAD.MOV.U32 R3, RZ, RZ, R5 ;  /* 0x000000ffff038224 */ /* 0x004fe400078e0005 */
[----:B------:R-:W-:-:S03]  /*2030*/  @!P0 IMAD.MOV.U32 R24, RZ, RZ, R4 ;  /* 0x000000ffff188224 */ /* 0x000fc600078e0004 */
[----:B------:R-:W-:-:S04]  /*2040*/  IADD3 R0, R3, -0x1, RZ ;  /* 0xffffffff03007810 */ /* 0x000fc80007ffe0ff */
[----:B------:R-:W-:Y:S01]  /*2050*/  ISETP.GE.U32.AND P1, PT, R0, 0x7fefffff, PT ;  /* 0x7fefffff0000780c */ /* 0x000fe20003f26070 */
[----:B------:R-:W-:Y:S02]  /*2060*/  IMAD.MOV.U32 R0, RZ, RZ, -0x3ff ;  /* 0xfffffc01ff007424 */ /* 0x000fe400078e00ff */
[----:B------:R-:W-:-:S10]  /*2070*/  @!P0 IMAD.MOV.U32 R0, RZ, RZ, -0x435 ;  /* 0xfffffbcbff008424 */ /* 0x000fd400078e00ff */
[----:B------:R-:W-:Y:S01]  /*2080*/  @P1 IMAD.MOV.U32 R6, RZ, RZ, 0x0 ;  /* 0x00000000ff061424 */ /* 0x000fe200078e00ff */
[----:B------:R-:W-:Y:S01]  /*2090*/  @P1 FSETP.NEU.FTZ.AND P2, PT, R5, RZ, PT ;  /* 0x000000ff0500120b */ /* 0x000fe20003f5d000 */
[----:B------:R-:W-:-:S06]  /*20a0*/  @P1 IMAD.MOV.U32 R7, RZ, RZ, 0x7ff00000 ;  /* 0x7ff00000ff071424 */ /* 0x000fcc00078e00ff */
[----:B------:R-:W2:-:S10]  /*20b0*/  @P1 DFMA R6, R4, R6, +INF ;  /* 0x7ff000000406142b */ /* 0x000e940000000006 */
[----:B--2---:R-:W-:Y:S02]  /*20c0*/  @P1 FSEL R10, R6, RZ, P2 ;  /* 0x000000ff060a1208 */ /* 0x004fe40001000000 */
[----:B------:R-:W-:Y:S01]  /*20d0*/  @P1 FSEL R11, R7, -QNAN , P2 ;  /* 0xfff00000070b1808 */ /* 0x000fe20001000000 */
[----:B------:R-:W-:Y:S05]  /*20e0*/  @P1 BRA `(.L_x_2141) ;  /* 0x0000051000001947 */ /* 0x000fea0003800000 */
[C---:B------:R-:W-:Y:S01]  /*20f0*/  LOP3.LUT R4, R3.reuse, 0x800fffff, RZ, 0xc0, !PT ;  /* 0x800fffff03047812 */ /* 0x040fe200078ec0ff */
[----:B------:R-:W-:Y:S01]  /*2100*/  IMAD.MOV.U32 R6, RZ, RZ, RZ ;  /* 0x000000ffff067224 */ /* 0x000fe200078e00ff */
[----:B------:R-:W-:Y:S01]  /*2110*/  LEA.HI R0, R3, R0, RZ, 0xc ;  /* 0x0000000003007211 */ /* 0x000fe200078f60ff */
[----:B------:R-:W-:Y:S01]  /*2120*/  IMAD.MOV.U32 R14, RZ, RZ, 0x3ae80f1e ;  /* 0x3ae80f1eff0e7424 */ /* 0x000fe200078e00ff */
[----:B------:R-:W-:Y:S01]  /*2130*/  LOP3.LUT R5, R4, 0x3ff00000, RZ, 0xfc, !PT ;  /* 0x3ff0000004057812 */ /* 0x000fe200078efcff */
[----:B------:R-:W-:Y:S02]  /*2140*/  IMAD.MOV.U32 R4, RZ, RZ, R24 ;  /* 0x000000ffff047224 */ /* 0x000fe400078e0018 */
[----:B------:R-:W-:Y:S01]  /*2150*/  IMAD.MOV.U32 R15, RZ, RZ, 0x3eb1380b ;  /* 0x3eb1380bff0f7424 */ /* 0x000fe200078e00ff */
[----:B------:R-:W-:-:S13]  /*2160*/  ISETP.GE.AND P0, PT, R5, 0x3ff6a09f, PT ;  /* 0x3ff6a09f0500780c */ /* 0x000fda0003f06270 */
[----:B------:R-:W-:Y:S02]  /*2170*/  @P0 IADD3 R7, R5, -0x100000, RZ ;  /* 0xfff0000005070810 */ /* 0x000fe40007ffe0ff */
[----:B------:R-:W-:-:S03]  /*2180*/  @P0 IADD3 R0, R0, 0x1, RZ ;  /* 0x0000000100000810 */ /* 0x000fc60007ffe0ff */
[----:B------:R-:W-:-:S06]  /*2190*/  @P0 IMAD.MOV.U32 R5, RZ, RZ, R7 ;  /* 0x000000ffff050224 */ /* 0x000fcc00078e0007 */
[----:B------:R-:W2:-:S04]  /*21a0*/  DADD R12, R4, 1 ;  /* 0x3ff00000040c7429 */ /* 0x000e880000000000 */
[----:B------:R-:W-:Y:S02]  /*21b0*/  DADD R4, R4, -1 ;  /* 0xbff0000004047429 */ /* 0x000fe40000000000 */
[----:B--2---:R-:W2:Y:S02]  /*21c0*/  MUFU.RCP64H R7, R13 ;  /* 0x0000000d00077308 */ /* 0x004ea40000001800 */
[----:B--2---:R2:W3:Y:S02]  /*21d0*/  DFMA R8, -R12, R6, 1 ;  /* 0x3ff000000c08742b */ /* 0x0044e40000000106 */
[----:B--2---:R-:W-:Y:S01]  /*21e0*/  LOP3.LUT R12, R0, 0x80000000, RZ, 0x3c, !PT ;  /* 0x80000000000c7812 */ /* 0x004fe200078e3cff */
[----:B------:R-:W-:-:S03]  /*21f0*/  IMAD.MOV.U32 R13, RZ, RZ, 0x43300000 ;  /* 0x43300000ff0d7424 */ /* 0x000fc600078e00ff */
[----:B---3--:R-:W2:-:S04]  /*2200*/  DFMA R8, R8, R8, R8 ;  /* 0x000000080808722b */ /* 0x008e880000000008 */
[----:B------:R-:W-:-:S04]  /*2210*/  DADD R12, R12, c[0x2][0x38] ;  /* 0x00800e000c0c7629 */ /* 0x000fc80000000000 */
[----:B--2---:R-:W2:-:S06]  /*2220*/  DFMA R6, R6, R8, R6 ;  /* 0x000000080606722b */ /* 0x004e8c0000000006 */
[----:B--2---:R-:W2:-:S06]  /*2230*/  DMUL R8, R6, R4 ;  /* 0x0000000406087228 */ /* 0x004e8c0000000000 */
[----:B--2---:R-:W2:-:S06]  /*2240*/  DFMA R8, R6, R4, R8 ;  /* 0x000000040608722b */ /* 0x004e8c0000000008 */
[----:B--2---:R-:W2:-:S04]  /*2250*/  DMUL R10, R8, R8 ;  /* 0x00000008080a7228 */ /* 0x004e880000000000 */
[----:B-1----:R-:W1:-:S04]  /*2260*/  DADD R20, R4, -R8 ;  /* 0x0000000004147229 */ /* 0x002e480000000808 */
[----:B--2---:R-:W2:-:S04]  /*2270*/  DFMA R14, R10, R14, c[0x2][0x0] ;  /* 0x008000000a0e762b */ /* 0x004e88000000000e */
[----:B-1----:R-:W1:-:S04]  /*2280*/  DADD R24, R20, R20 ;  /* 0x0000000014187229 */ /* 0x002e480000000014 */
[----:B--2---:R-:W2:-:S04]  /*2290*/  DFMA R14, R10, R14, c[0x2][0x8] ;  /* 0x008002000a0e762b */ /* 0x004e88000000000e */
[----:B-1----:R-:W1:-:S04]  /*22a0*/  DFMA R24, R4, -R8, R24 ;  /* 0x800000080418722b */ /* 0x002e480000000018 */
[----:B--2---:R-:W2:-:S04]  /*22b0*/  DFMA R14, R10, R14, c[0x2][0x10] ;  /* 0x008004000a0e762b */ /* 0x004e88000000000e */
[----:B-1----:R-:W-:-:S04]  /*22c0*/  DMUL R24, R6, R24 ;  /* 0x0000001806187228 */ /* 0x002fc80000000000 */
[----:B--2---:R-:W1:-:S06]  /*22d0*/  DFMA R14, R10, R14, c[0x2][0x18] ;  /* 0x008006000a0e762b */ /* 0x004e4c000000000e */
[----:B-1----:R-:W1:-:S06]  /*22e0*/  DFMA R14, R10, R14, c[0x2][0x20] ;  /* 0x008008000a0e762b */ /* 0x002e4c000000000e */
[----:B-1----:R-:W1:-:S04]  /*22f0*/  DFMA R20, R10, R14, c[0x2][0x28] ;  /* 0x00800a000a14762b */ /* 0x002e48000000000e */
[----:B------:R-:W2:-:S04]  /*2300*/  DFMA R14, R12, c[0x2][0x40], R8 ;  /* 0x008010000c0e7a2b */ /* 0x000e880000000008 */
[----:B-1----:R-:W1:-:S04]  /*2310*/  DFMA R20, R10, R20, c[0x2][0x30] ;  /* 0x00800c000a14762b */ /* 0x002e480000000014 */
[----:B--2---:R-:W2:-:S04]  /*2320*/  DFMA R4, -R12, c[0x2][0x40], R14 ;  /* 0x008010000c047a2b */ /* 0x004e88000000010e */
[----:B-1----:R-:W1:-:S04]  /*2330*/  DMUL R20, R10, R20 ;  /* 0x000000140a147228 */ /* 0x002e480000000000 */
[----:B--2---:R-:W-:-:S04]  /*2340*/  DADD R4, -R8, R4 ;  /* 0x0000000008047229 */ /* 0x004fc80000000104 */
[----:B-1----:R-:W1:-:S06]  /*2350*/  DFMA R20, R8, R20, R24 ;  /* 0x000000140814722b */ /* 0x002e4c0000000018 */
[----:B-1----:R-:W1:-:S06]  /*2360*/  DADD R4, R20, -R4 ;  /* 0x0000000014047229 */ /* 0x002e4c0000000804 */
[----:B-1----:R-:W1:-:S06]  /*2370*/  DFMA R4, R12, c[0x2][0x48], R4 ;  /* 0x008012000c047a2b */ /* 0x002e4c0000000004 */
[----:B-1----:R1:W2:Y:S01]  /*2380*/  DADD R10, R14, R4 ;  /* 0x000000000e0a7229 */ /* 0x0022a20000000004 */
[----:B------:R-:W-:Y:S05]  /*2390*/  BRA `(.L_x_2141) ;  /* 0x0000026000007947 */ /* 0x000fea0003800000 */
.L_x_2140:
[----:B------:R-:W2:Y:S01]  /*23a0*/  DADD R12, R24, 2 ;  /* 0x40000000180c7429 */ /* 0x000ea20000000000 */
[----:B------:R-:W-:Y:S01]  /*23b0*/  IMAD.MOV.U32 R4, RZ, RZ, 0x1 ;  /* 0x00000001ff047424 */ /* 0x000fe200078e00ff */
[----:B------:R-:W-:Y:S01]  /*23c0*/  FSETP.GEU.AND P1, PT, |R25|, 6.5827683646048100446e-37, PT ;  /* 0x036000001900780b */ /* 0x000fe20003f2e200 */
[----:B------:R-:W-:Y:S03]  /*23d0*/  BSSY B2, `(.L_x_2142) ;  /* 0x0000013000027945 */ /* 0x000fe60003800000 */
[----:B--2---:R-:W2:Y:S02]  /*23e0*/  MUFU.RCP64H R5, R13 ;  /* 0x0000000d00057308 */ /* 0x004ea40000001800 */
[----:B--2---:R-:W2:-:S06]  /*23f0*/  DFMA R6, -R12, R4, 1 ;  /* 0x3ff000000c06742b */ /* 0x004e8c0000000104 */
[----:B--2---:R-:W2:-:S06]  /*2400*/  DFMA R6, R6, R6, R6 ;  /* 0x000000060606722b */ /* 0x004e8c0000000006 */
[----:B--2---:R-:W2:-:S06]  /*2410*/  DFMA R6, R4, R6, R4 ;  /* 0x000000060406722b */ /* 0x004e8c0000000004 */
[----:B--2---:R-:W2:-:S06]  /*2420*/  DFMA R4, -R12, R6, 1 ;  /* 0x3ff000000c04742b */ /* 0x004e8c0000000106 */
[----:B--2---:R-:W2:-:S06]  /*2430*/  DFMA R4, R6, R4, R6 ;  /* 0x000000040604722b */ /* 0x004e8c0000000006 */
[----:B--2---:R-:W2:-:S06]  /*2440*/  DMUL R6, R4, R24 ;  /* 0x0000001804067228 */ /* 0x004e8c0000000000 */
[----:B--2---:R-:W2:-:S06]  /*2450*/  DFMA R8, -R12, R6, R24 ;  /* 0x000000060c08722b */ /* 0x004e8c0000000118 */
[----:B--2---:R-:W2:-:S10]  /*2460*/  DFMA R4, R4, R8, R6 ;  /* 0x000000080404722b */ /* 0x004e940000000006 */
[----:B--2---:R-:W-:-:S05]  /*2470*/  FFMA R0, RZ, R13, R5 ;  /* 0x0000000dff007223 */ /* 0x004fca0000000005 */
[----:B------:R-:W-:-:S13]  /*2480*/  FSETP.GT.AND P0, PT, |R0|, 1.469367938527859385e-39, PT ;  /* 0x001000000000780b */ /* 0x000fda0003f04200 */
[----:B------:R-:W-:Y:S05]  /*2490*/  @P0 BRA P1, `(.L_x_2143) ;  /* 0x0000006000000947 */ /* 0x000fea0000800000 */
[----:B------:R-:W-:Y:S01]  /*24a0*/  IMAD.MOV.U32 R14, RZ, RZ, R24 ;  /* 0x000000ffff0e7224 */ /* 0x000fe200078e0018 */
[----:B------:R-:W-:Y:S01]  /*24b0*/  MOV R0, 0x24e0 ;  /* 0x000024e000007802 */ /* 0x000fe20000000f00 */
[----:B------:R-:W-:Y:S02]  /*24c0*/  IMAD.MOV.U32 R15, RZ, RZ, R25 ;  /* 0x000000ffff0f7224 */ /* 0x000fe400078e0019 */
[----:B01----:R-:W-:Y:S05]  /*24d0*/  CALL.REL.NOINC `($__internal_0_$__cuda_sm20_div_rn_f64_full) ;  /* 0x0000b32000007944 */ /* 0x003fea0003c00000 */
[----:B------:R-:W-:Y:S02]  /*24e0*/  IMAD.MOV.U32 R4, RZ, RZ, R26 ;  /* 0x000000ffff047224 */ /* 0x000fe400078e001a */
[----:B------:R-:W-:Y:S02]  /*24f0*/  IMAD.MOV.U32 R5, RZ, RZ, R27 ;  /* 0x000000ffff057224 */ /* 0x000fe400078e001b */
.L_x_2143:
[----:B------:R-:W-:Y:S05]  /*2500*/  BSYNC B2 ;  /* 0x0000000000027941 */ /* 0x000fea0003800000 */
.L_x_2142:
[----:B------:R-:W2:Y:S01]  /*2510*/  DMUL R4, R4, R24 ;  /* 0x0000001804047228 */ /* 0x000ea20000000000 */
[----:B------:R-:W-:Y:S02]  /*2520*/  IMAD.MOV.U32 R10, RZ, RZ, 0x2fbe14b5 ;  /* 0x2fbe14b5ff0a7424 */ /* 0x000fe400078e00ff */
[----:B------:R-:W-:-:S03]  /*2530*/  IMAD.MOV.U32 R11, RZ, RZ, 0x3eb372fb ;  /* 0x3eb372fbff0b7424 */ /* 0x000fc600078e00ff */
[----:B--2---:R-:W2:-:S06]  /*2540*/  DADD R6, -R4, R24 ;  /* 0x0000000004067229 */ /* 0x004e8c0000000118 */
[----:B--2---:R-:W2:-:S06]  /*2550*/  DMUL R8, R6, R6 ;  /* 0x0000000606087228 */ /* 0x004e8c0000000000 */
[----:B--2---:R-:W2:-:S06]  /*2560*/  DFMA R10, R8, R10, c[0x2][0x50] ;  /* 0x00801400080a762b */ /* 0x004e8c000000000a */
[----:B--2---:R-:W2:-:S06]  /*2570*/  DFMA R10, R8, R10, c[0x2][0x58] ;  /* 0x00801600080a762b */ /* 0x004e8c000000000a */
[----:B--2---:R-:W2:-:S06]  /*2580*/  DFMA R10, R8, R10, c[0x2][0x60] ;  /* 0x00801800080a762b */ /* 0x004e8c000000000a */
[----:B--2---:R-:W2:-:S06]  /*2590*/  DFMA R10, R8, R10, c[0x2][0x68] ;  /* 0x00801a00080a762b */ /* 0x004e8c000000000a */
[----:B--2---:R-:W2:-:S06]  /*25a0*/  DFMA R10, R8, R10, c[0x2][0x70] ;  /* 0x00801c00080a762b */ /* 0x004e8c000000000a */
[----:B--2---:R-:W2:-:S06]  /*25b0*/  DFMA R10, R8, R10, c[0x2][0x78] ;  /* 0x00801e00080a762b */ /* 0x004e8c000000000a */
[----:B--2---:R-:W2:-:S06]  /*25c0*/  DFMA R10, R8, R10, c[0x2][0x80] ;  /* 0x00802000080a762b */ /* 0x004e8c000000000a */
[----:B--2---:R-:W2:-:S06]  /*25d0*/  DMUL R10, R8, R10 ;  /* 0x0000000a080a7228 */ /* 0x004e8c0000000000 */
[----:B--2---:R-:W2:-:S06]  /*25e0*/  DFMA R10, R6, R10, -R4 ;  /* 0x0000000a060a722b */ /* 0x004e8c0000000804 */
[----:B--2---:R2:W3:-:S06]  /*25f0*/  DADD R10, R10, R24 ;  /* 0x000000000a0a7229 */ /* 0x0044cc0000000018 */
.L_x_2141:
[----:B------:R-:W-:Y:S05]  /*2600*/  BSYNC B1 ;  /* 0x0000000000017941 */ /* 0x000fea0003800000 */
.L_x_2139:
[----:B------:R-:W4:Y:S01]  /*2610*/  LDC.U8 R3, c[0x0][0x371] ;  /* 0x0000dc40ff037b82 */ /* 0x000f220000000000 */
[----:B--23--:R-:W2:-:S10]  /*2620*/  DMUL R10, R10, 0.5 ;  /* 0x3fe000000a0a7828 */ /* 0x00ce940000000000 */
[----:B-12---:R-:W-:Y:S01]  /*2630*/  LOP3.LUT R5, R11, 0x80000000, R23, 0xb8, !PT ;  /* 0x800000000b057812 */ /* 0x006fe200078eb817 */
[----:B------:R-:W-:Y:S01]  /*2640*/  IMAD.MOV.U32 R4, RZ, RZ, R10 ;  /* 0x000000ffff047224 */ /* 0x000fe200078e000a */
[----:B----4-:R-:W-:-:S04]  /*2650*/  PRMT R0, R3, 0x9910, RZ ;  /* 0x0000991003007816 */ /* 0x010fc800000000ff */
        /* <DEDUP_REMOVED lines=10> */
[----:B------:R-:W1:Y:S02]  /*2700*/  F2I.F64.TRUNC R5, R4 ;  /* 0x0000000400057311 */ /* 0x000e64000030d100 */
[----:B-1----:R1:W-:Y:S01]  /*2710*/  STG.E.U8 [R16.64], R5 ;  /* 0x0000000510007986 */ /* 0x0023e2000c101124 */
[----:B------:R-:W-:Y:S05]  /*2720*/  BRA `(.L_x_2149) ;  /* 0x00000f1000007947 */ /* 0x000fea0003800000 */
.L_x_2147:
[----:B------:R-:W1:Y:S02]  /*2730*/  F2I.S64.F64.TRUNC R4, R4 ;  /* 0x0000000400047311 */ /* 0x000e64000030d900 */
[----:B-1----:R-:W-:-:S05]  /*2740*/  IMAD.MOV.U32 R3, RZ, RZ, R4 ;  /* 0x000000ffff037224 */ /* 0x002fca00078e0004 */
[----:B------:R1:W-:Y:S01]  /*2750*/  STG.E.U8 [R16.64], R3 ;  /* 0x0000000310007986 */ /* 0x0003e2000c101124 */
[----:B------:R-:W-:Y:S05]  /*2760*/  BRA `(.L_x_2149) ;  /* 0x00000ed000007947 */ /* 0x000fea0003800000 */
.L_x_2146:
[----:B------:R-:W-:-:S13]  /*2770*/  ISETP.NE.AND P0, PT, R0, 0x2, PT ;  /* 0x000000020000780c */ /* 0x000fda0003f05270 */
[----:B------:R-:W-:Y:S05]  /*2780*/  @!P0 BRA `(.L_x_2150) ;  /* 0x000000a000008947 */ /* 0x000fea0003800000 */
[----:B------:R-:W-:-:S13]  /*2790*/  ISETP.NE.AND P0, PT, R0, 0x3, PT ;  /* 0x000000030000780c */ /* 0x000fda0003f05270 */
[----:B------:R-:W-:Y:S05]  /*27a0*/  @!P0 BRA `(.L_x_2151) ;  /* 0x0000005000008947 */ /* 0x000fea0003800000 */
[----:B------:R-:W-:-:S13]  /*27b0*/  ISETP.NE.AND P0, PT, R0, 0x4, PT ;  /* 0x000000040000780c */ /* 0x000fda0003f05270 */
[----:B------:R-:W-:Y:S05]  /*27c0*/  @P0 BRA `(.L_x_2148) ;  /* 0x00000ce000000947 */ /* 0x000fea0003800000 */
[----:B------:R-:W1:Y:S02]  /*27d0*/  F2I.S64.F64.TRUNC R4, R4 ;  /* 0x0000000400047311 */ /* 0x000e64000030d900 */
[----:B-1----:R1:W-:Y:S01]  /*27e0*/  STG.E.64 [R16.64], R4 ;  /* 0x0000000410007986 */ /* 0x0023e2000c101b24 */
[----:B------:R-:W-:Y:S05]  /*27f0*/  BRA `(.L_x_2149) ;  /* 0x00000e4000007947 */ /* 0x000fea0003800000 */
.L_x_2151:
[----:B------:R-:W1:Y:S02]  /*2800*/  F2I.F64.TRUNC R5, R4 ;  /* 0x0000000400057311 */ /* 0x000e64000030d100 */
[----:B-1----:R1:W-:Y:S01]  /*2810*/  STG.E [R16.64], R5 ;  /* 0x0000000510007986 */ /* 0x0023e2000c101924 */
[----:B------:R-:W-:Y:S05]  /*2820*/  BRA `(.L_x_2149) ;  /* 0x00000e1000007947 */ /* 0x000fea0003800000 */
.L_x_2150:
[----:B------:R-:W1:Y:S02]  /*2830*/  F2I.F64.TRUNC R5, R4 ;  /* 0x0000000400057311 */ /* 0x000e64000030d100 */
[----:B-1----:R1:W-:Y:S01]  /*2840*/  STG.E.U16 [R16.64], R5 ;  /* 0x0000000510007986 */ /* 0x0023e2000c101524 */
[----:B------:R-:W-:Y:S05]  /*2850*/  BRA `(.L_x_2149) ;  /* 0x00000de000007947 */ /* 0x000fea0003800000 */
.L_x_2145:
[----:B------:R-:W-:-:S13]  /*2860*/  ISETP.GT.AND P0, PT, R0, 0x6, PT ;  /* 0x000000060000780c */ /* 0x000fda0003f04270 */
[----:B------:R-:W-:Y:S05]  /*2870*/  @P0 BRA `(.L_x_2152) ;  /* 0x000000f000000947 */ /* 0x000fea0003800000 */
[----:B------:R-:W-:-:S13]  /*2880*/  ISETP.NE.AND P0, PT, R0, 0x5, PT ;  /* 0x000000050000780c */ /* 0x000fda0003f05270 */
[----:B------:R-:W-:Y:S05]  /*2890*/  @!P0 BRA `(.L_x_2153) ;  /* 0x0000007000008947 */ /* 0x000fea0003800000 */
[----:B------:R-:W-:-:S13]  /*28a0*/  ISETP.NE.AND P0, PT, R0, 0x6, PT ;  /* 0x000000060000780c */ /* 0x000fda0003f05270 */
[----:B------:R-:W-:Y:S05]  /*28b0*/  @P0 BRA `(.L_x_2148) ;  /* 0x00000bf000000947 */ /* 0x000fea0003800000 */
[----:B------:R-:W1:Y:S01]  /*28c0*/  F2F.F32.F64 R3, R4 ;  /* 0x0000000400037310 */ /* 0x000e620000301000 */
[----:B------:R-:W1:-:S14]  /*28d0*/  DSETP.GEU.AND P0, PT, |R4|, c[0x2][0x88], PT ;  /* 0x008022000400762a */ /* 0x000e5c0003f0e200 */
[----:B-1----:R-:W-:-:S05]  /*28e0*/  @!P0 FMUL R3, R3, 1.175494350822287508e-38 ;  /* 0x0080000003038820 */ /* 0x002fca0000400000 */
[----:B------:R1:W-:Y:S01]  /*28f0*/  STG.E [R16.64], R3 ;  /* 0x0000000310007986 */ /* 0x0003e2000c101924 */
[----:B------:R-:W-:Y:S05]  /*2900*/  BRA `(.L_x_2149) ;  /* 0x00000d3000007947 */ /* 0x000fea0003800000 */
.L_x_2153:
[----:B------:R-:W1:Y:S01]  /*2910*/  F2F.F32.F64 R0, R4 ;  /* 0x0000000400007310 */ /* 0x000e620000301000 */
[----:B------:R-:W1:-:S14]  /*2920*/  DSETP.GEU.AND P0, PT, |R4|, c[0x2][0x88], PT ;  /* 0x008022000400762a */ /* 0x000e5c0003f0e200 */
[----:B-1----:R-:W-:-:S05]  /*2930*/  @!P0 FMUL R0, R0, 1.175494350822287508e-38 ;  /* 0x0080000000008820 */ /* 0x002fca0000400000 */
[----:B------:R-:W-:-:S05]  /*2940*/  F2FP.PACK_AB R0, RZ, R0 ;  /* 0x00000000ff00723e */ /* 0x000fca00000000ff */
[----:B------:R1:W-:Y:S01]  /*2950*/  STG.E.U16 [R16.64], R0 ;  /* 0x0000000010007986 */ /* 0x0003e2000c101524 */
[----:B------:R-:W-:Y:S05]  /*2960*/  BRA `(.L_x_2149) ;  /* 0x00000cd000007947 */ /* 0x000fea0003800000 */
.L_x_2152:
[----:B------:R-:W-:-:S13]  /*2970*/  ISETP.NE.AND P0, PT, R0, 0x7, PT ;  /* 0x000000070000780c */ /* 0x000fda0003f05270 */
[----:B------:R-:W-:Y:S05]  /*2980*/  @!P0 BRA `(.L_x_2154) ;  /* 0x0000011000008947 */ /* 0x000fea0003800000 */
[----:B------:R-:W-:-:S13]  /*2990*/  ISETP.NE.AND P0, PT, R0, 0x8, PT ;  /* 0x000000080000780c */ /* 0x000fda0003f05270 */
[----:B------:R-:W-:Y:S05]  /*29a0*/  @!P0 BRA `(.L_x_2155) ;  /* 0x0000008000008947 */ /* 0x000fea0003800000 */
[----:B------:R-:W-:-:S13]  /*29b0*/  ISETP.NE.AND P0, PT, R0, 0x9, PT ;  /* 0x000000090000780c */ /* 0x000fda0003f05270 */
[----:B------:R-:W-:Y:S05]  /*29c0*/  @P0 BRA `(.L_x_2148) ;  /* 0x00000ae000000947 */ /* 0x000fea0003800000 */
[----:B------:R-:W1:Y:S01]  /*29d0*/  F2F.F32.F64 R6, R4 ;  /* 0x0000000400067310 */ /* 0x000e620000301000 */
[----:B------:R-:W1:Y:S01]  /*29e0*/  DSETP.GEU.AND P0, PT, |R4|, c[0x2][0x88], PT ;  /* 0x008022000400762a */ /* 0x000e620003f0e200 */
[----:B------:R-:W-:-:S13]  /*29f0*/  IMAD.MOV.U32 R7, RZ, RZ, RZ ;  /* 0x000000ffff077224 */ /* 0x000fda00078e00ff */
[----:B-1----:R-:W-:-:S05]  /*2a00*/  @!P0 FMUL R6, R6, 1.175494350822287508e-38 ;  /* 0x0080000006068820 */ /* 0x002fca0000400000 */
[----:B------:R1:W-:Y:S01]  /*2a10*/  STG.E.64 [R16.64], R6 ;  /* 0x0000000610007986 */ /* 0x0003e2000c101b24 */
[----:B------:R-:W-:Y:S05]  /*2a20*/  BRA `(.L_x_2149) ;  /* 0x00000c1000007947 */ /* 0x000fea0003800000 */
.L_x_2155:
[----:B------:R-:W1:Y:S01]  /*2a30*/  F2F.F32.F64 R0, R4 ;  /* 0x0000000400007310 */ /* 0x000e620000301000 */
[----:B------:R-:W1:-:S14]  /*2a40*/  DSETP.GEU.AND P0, PT, |R4|, c[0x2][0x88], PT ;  /* 0x008022000400762a */ /* 0x000e5c0003f0e200 */
[----:B-1----:R-:W-:-:S05]  /*2a50*/  @!P0 FMUL R0, R0, 1.175494350822287508e-38 ;  /* 0x0080000000008820 */ /* 0x002fca0000400000 */
[----:B------:R-:W-:-:S04]  /*2a60*/  F2FP.PACK_AB R3, RZ, R0 ;  /* 0x00000000ff03723e */ /* 0x000fc800000000ff */
[----:B------:R-:W-:-:S05]  /*2a70*/  PRMT R3, R3, 0x5410, RZ ;  /* 0x0000541003037816 */ /* 0x000fca00000000ff */
[----:B------:R1:W-:Y:S01]  /*2a80*/  STG.E [R16.64], R3 ;  /* 0x0000000310007986 */ /* 0x0003e2000c101924 */
[----:B------:R-:W-:Y:S05]  /*2a90*/  BRA `(.L_x_2149) ;  /* 0x00000ba000007947 */ /* 0x000fea0003800000 */
.L_x_2154:
[----:B------:R1:W-:Y:S01]  /*2aa0*/  STG.E.64 [R16.64], R4 ;  /* 0x0000000410007986 */ /* 0x0003e2000c101b24 */
[----:B------:R-:W-:Y:S05]  /*2ab0*/  BRA `(.L_x_2149) ;  /* 0x00000b8000007947 */ /* 0x000fea0003800000 */
.L_x_2144:
        /* <DEDUP_REMOVED lines=8> */
[----:B------:R-:W1:-:S06]  /*2b40*/  DSETP.NEU.AND P0, PT, R4, RZ, PT ;  /* 0x000000ff0400722a */ /* 0x000e4c0003f0d000 */
[----:B-1----:R-:W-:-:S05]  /*2b50*/  SEL R3, RZ, 0x1, !P0 ;  /* 0x00000001ff037807 */ /* 0x002fca0004000000 */
[----:B------:R1:W-:Y:S01]  /*2b60*/  STG.E.U8 [R16.64], R3 ;  /* 0x0000000310007986 */ /* 0x0003e2000c101124 */
[----:B------:R-:W-:Y:S05]  /*2b70*/  BRA `(.L_x_2149) ;  /* 0x00000ac000007947 */ /* 0x000fea0003800000 */
.L_x_2158:
[----:B------:R-:W-:-:S05]  /*2b80*/  CS2R R6, SRZ ;  /* 0x0000000000067805 */ /* 0x000fca000001ff00 */
[----:B------:R1:W-:Y:S01]  /*2b90*/  STG.E.128 [R16.64], R4 ;  /* 0x0000000410007986 */ /* 0x0003e2000c101d24 */
[----:B------:R-:W-:Y:S05]  /*2ba0*/  BRA `(.L_x_2149) ;  /* 0x00000a9000007947 */ /* 0x000fea0003800000 */
.L_x_2157:
        /* <DEDUP_REMOVED lines=8> */
[----:B------:R-:W-:-:S13]  /*2c30*/  BSSY B0, `(.L_x_2161) ;  /* 0x000000f000007945 */ /* 0x000fda0003800000 */
[----:B-1----:R-:W-:-:S05]  /*2c40*/  @!P0 FMUL R9, R9, 1.175494350822287508e-38 ;  /* 0x0080000009098820 */ /* 0x002fca0000400000 */
        /* <DEDUP_REMOVED lines=13> */
.L_x_2162:
[----:B------:R-:W-:Y:S05]  /*2d20*/  BSYNC B0 ;  /* 0x0000000000007941 */ /* 0x000fea0003800000 */
.L_x_2161:
[----:B------:R-:W-:-:S05]  /*2d30*/  LOP3.LUT R7, R0, R7, RZ, 0xfc, !PT ;  /* 0x0000000700077212 */ /* 0x000fca00078efcff */
[----:B------:R1:W-:Y:S01]  /*2d40*/  STG.E.U8 [R16.64], R7 ;  /* 0x0000000710007986 */ /* 0x0003e2000c101124 */
[----:B------:R-:W-:Y:S05]  /*2d50*/  BRA `(.L_x_2149) ;  /* 0x000008e000007947 */ /* 0x000fea0003800000 */
.L_x_2160:
[----:B------:R-:W1:Y:S01]  /*2d60*/  F2F.F32.F64 R7, R4 ;  /* 0x0000000400077310 */ /* 0x000e620000301000 */
[----:B------:R-:W1:Y:S01]  /*2d70*/  DSETP.GEU.AND P0, PT, |R4|, c[0x2][0x88], PT ;  /* 0x008022000400762a */ /* 0x000e620003f0e200 */
[----:B------:R-:W-:-:S13]  /*2d80*/  BSSY B0, `(.L_x_2163) ;  /* 0x0000010000007945 */ /* 0x000fda0003800000 */
[----:B-1----:R-:W-:-:S05]  /*2d90*/  @!P0 FMUL R7, R7, 1.175494350822287508e-38 ;  /* 0x0080000007078820 */ /* 0x002fca0000400000 */
        /* <DEDUP_REMOVED lines=11> */
.L_x_2164:
[----:B------:R-:W-:Y:S01]  /*2e50*/  IMAD.MOV.U32 R0, RZ, RZ, 0x7f ;  /* 0x0000007fff007424 */ /* 0x000fe200078e00ff */
[----:B------:R-:W-:-:S04]  /*2e60*/  ISETP.GT.U32.AND P0, PT, R3, 0x7f800000, PT ;  /* 0x7f8000000300780c */ /* 0x000fc80003f04070 */
[----:B------:R-:W-:-:S04]  /*2e70*/  SEL R0, R0, 0x7c, P0 ;  /* 0x0000007c00007807 */ /* 0x000fc80000000000 */
.L_x_2165:
[----:B------:R-:W-:Y:S05]  /*2e80*/  BSYNC B0 ;  /* 0x0000000000007941 */ /* 0x000fea0003800000 */
.L_x_2163:
[----:B------:R-:W-:-:S04]  /*2e90*/  LOP3.LUT R3, R7, 0x80000000, RZ, 0xc0, !PT ;  /* 0x8000000007037812 */ /* 0x000fc800078ec0ff */
[----:B------:R-:W-:-:S04]  /*2ea0*/  SHF.R.U32.HI R3, RZ, 0x18, R3 ;  /* 0x00000018ff037819 */ /* 0x000fc80000011603 */
[----:B------:R-:W-:-:S05]  /*2eb0*/  LOP3.LUT R3, R0, R3, RZ, 0xfc, !PT ;  /* 0x0000000300037212 */ /* 0x000fca00078efcff */
[----:B------:R1:W-:Y:S01]  /*2ec0*/  STG.E.U8 [R16.64], R3 ;  /* 0x0000000310007986 */ /* 0x0003e2000c101124 */
[----:B------:R-:W-:Y:S05]  /*2ed0*/  BRA `(.L_x_2149) ;  /* 0x0000076000007947 */ /* 0x000fea0003800000 */
.L_x_2159:
[----:B------:R-:W1:Y:S01]  /*2ee0*/  F2F.F32.F64 R0, R4 ;  /* 0x0000000400007310 */ /* 0x000e620000301000 */
[----:B------:R-:W1:-:S14]  /*2ef0*/  DSETP.GEU.AND P0, PT, |R4|, c[0x2][0x88], PT ;  /* 0x008022000400762a */ /* 0x000e5c0003f0e200 */
[----:B-1----:R-:W-:-:S05]  /*2f00*/  @!P0 FMUL R0, R0, 1.175494350822287508e-38 ;  /* 0x0080000000008820 */ /* 0x002fca0000400000 */
[----:B------:R-:W-:-:S05]  /*2f10*/  F2FP.BF16.PACK_AB R0, RZ, R0 ;  /* 0x00000000ff00723e */ /* 0x000fca00000010ff */
[----:B------:R1:W-:Y:S01]  /*2f20*/  STG.E.U16 [R16.64], R0 ;  /* 0x0000000010007986 */ /* 0x0003e2000c101524 */
[----:B------:R-:W-:Y:S05]  /*2f30*/  BRA `(.L_x_2149) ;  /* 0x0000070000007947 */ /* 0x000fea0003800000 */
.L_x_2156:
        /* <DEDUP_REMOVED lines=8> */
[----:B------:R-:W1:Y:S02]  /*2fc0*/  F2I.U32.F64.TRUNC R5, R4 ;  /* 0x0000000400057311 */ /* 0x000e64000030d000 */
[----:B-1----:R1:W-:Y:S01]  /*2fd0*/  STG.E.U16 [R16.64], R5 ;  /* 0x0000000510007986 */ /* 0x0023e2000c101524 */
[----:B------:R-:W-:Y:S05]  /*2fe0*/  BRA `(.L_x_2149) ;  /* 0x0000065000007947 */ /* 0x000fea0003800000 */
.L_x_2168:
[----:B------:R-:W1:Y:S01]  /*2ff0*/  F2F.F32.F64 R7, R4 ;  /* 0x0000000400077310 */ /* 0x000e620000301000 */
[----:B------:R-:W1:Y:S01]  /*3000*/  DSETP.GEU.AND P0, PT, |R4|, c[0x2][0x88], PT ;  /* 0x008022000400762a */ /* 0x000e620003f0e200 */
[----:B------:R-:W-:Y:S01]  /*3010*/  BSSY B0, `(.L_x_2169) ;  /* 0x0000015000007945 */ /* 0x000fe20003800000 */
[----:B------:R-:W-:-:S12]  /*3020*/  IMAD.MOV.U32 R8, RZ, RZ, 0x80 ;  /* 0x00000080ff087424 */ /* 0x000fd800078e00ff */
[----:B-1----:R-:W-:-:S05]  /*3030*/  @!P0 FMUL R7, R7, 1.175494350822287508e-38 ;  /* 0x0080000007078820 */ /* 0x002fca0000400000 */
        /* <DEDUP_REMOVED lines=14> */
.L_x_2171:
[----:B------:R-:W-:-:S04]  /*3120*/  LOP3.LUT R3, R7, 0x80000000, RZ, 0xc0, !PT ;  /* 0x8000000007037812 */ /* 0x000fc800078ec0ff */
[----:B------:R-:W-:-:S04]  /*3130*/  SHF.R.U32.HI R3, RZ, 0x18, R3 ;  /* 0x00000018ff037819 */ /* 0x000fc80000011603 */
[----:B------:R-:W-:-:S04]  /*3140*/  LOP3.LUT R0, R0, R3, RZ, 0xfc, !PT ;  /* 0x0000000300007212 */ /* 0x000fc800078efcff */
[----:B------:R-:W-:Y:S02]  /*3150*/  PRMT R8, R0, 0x7610, R8 ;  /* 0x0000761000087816 */ /* 0x000fe40000000008 */
.L_x_2170:
[----:B------:R-:W-:Y:S05]  /*3160*/  BSYNC B0 ;  /* 0x0000000000007941 */ /* 0x000fea0003800000 */
.L_x_2169:
[----:B------:R1:W-:Y:S01]  /*3170*/  STG.E.U8 [R16.64], R8 ;  /* 0x0000000810007986 */ /* 0x0003e2000c101124 */
[----:B------:R-:W-:Y:S05]  /*3180*/  BRA `(.L_x_2149) ;  /* 0x000004b000007947 */ /* 0x000fea0003800000 */
.L_x_2167:
        /* <DEDUP_REMOVED lines=19> */
.L_x_2174:
[----:B------:R-:W-:-:S04]  /*32c0*/  LOP3.LUT R3, R7, 0x80000000, RZ, 0xc0, !PT ;  /* 0x8000000007037812 */ /* 0x000fc800078ec0ff */
[----:B------:R-:W-:-:S04]  /*32d0*/  SHF.R.U32.HI R3, RZ, 0x18, R3 ;  /* 0x00000018ff037819 */ /* 0x000fc80000011603 */
[----:B------:R-:W-:-:S04]  /*32e0*/  LOP3.LUT R0, R0, R3, RZ, 0xfc, !PT ;  /* 0x0000000300007212 */ /* 0x000fc800078efcff */
[----:B------:R-:W-:Y:S02]  /*32f0*/  PRMT R8, R0, 0x7610, R8 ;  /* 0x0000761000087816 */ /* 0x000fe40000000008 */
.L_x_2173:
[----:B------:R-:W-:Y:S05]  /*3300*/  BSYNC B0 ;  /* 0x0000000000007941 */ /* 0x000fea0003800000 */
.L_x_2172:
[----:B------:R1:W-:Y:S01]  /*3310*/  STG.E.U8 [R16.64], R8 ;  /* 0x0000000810007986 */ /* 0x0003e2000c101124 */
[----:B------:R-:W-:Y:S05]  /*3320*/  BRA `(.L_x_2149) ;  /* 0x0000031000007947 */ /* 0x000fea0003800000 */
.L_x_2166:
[----:B------:R-:W-:-:S13]  /*3330*/  ISETP.NE.AND P0, PT, R0, 0x1c, PT ;  /* 0x0000001c0000780c */ /* 0x000fda0003f05270 */
[----:B------:R-:W-:Y:S05]  /*3340*/  @!P0 BRA `(.L_x_2175) ;  /* 0x000002d000008947 */ /* 0x000fea0003800000 */
[----:B------:R-:W-:-:S13]  /*3350*/  ISETP.NE.AND P0, PT, R0, 0x1d, PT ;  /* 0x0000001d0000780c */ /* 0x000fda0003f05270 */
[----:B------:R-:W-:Y:S05]  /*3360*/  @!P0 BRA `(.L_x_2176) ;  /* 0x0000028000008947 */ /* 0x000fea0003800000 */
[----:B------:R-:W-:-:S13]  /*3370*/  ISETP.NE.AND P0, PT, R0, 0x2c, PT ;  /* 0x0000002c0000780c */ /* 0x000fda0003f05270 */
[----:B------:R-:W-:Y:S05]  /*3380*/  @P0 BRA `(.L_x_2148) ;  /* 0x0000012000000947 */ /* 0x000fea0003800000 */
[----:B------:R-:W1:Y:S01]  /*3390*/  F2F.F32.F64 R8, R4 ;  /* 0x0000000400087310 */ /* 0x000e620000301000 */
[----:B------:R-:W1:-:S14]  /*33a0*/  DSETP.GEU.AND P0, PT, |R4|, c[0x2][0x88], PT ;  /* 0x008022000400762a */ /* 0x000e5c0003f0e200 */
[----:B-1----:R-:W-:Y:S01]  /*33b0*/  @!P0 FMUL R8, R8, 1.175494350822287508e-38 ;  /* 0x0080000008088820 */ /* 0x002fe20000400000 */
        /* <DEDUP_REMOVED lines=15> */
.L_x_2148:
[----:B------:R-:W-:Y:S01]  /*34b0*/  MOV R14, 0x0 ;  /* 0x00000000000e7802 */ /* 0x000fe20000000f00 */
[----:B------:R-:W-:Y:S02]  /*34c0*/  IMAD.MOV.U32 R4, RZ, RZ, c[0x4][0x128] ;  /* 0x01004a00ff047624 */ /* 0x000fe400078e00ff */
[----:B------:R-:W-:Y:S02]  /*34d0*/  IMAD.MOV.U32 R5, RZ, RZ, c[0x4][0x12c] ;  /* 0x01004b00ff057624 */ /* 0x000fe400078e00ff */
[----:B------:R-:W-:Y:S01]  /*34e0*/  IMAD.MOV.U32 R6, RZ, RZ, c[0x4][0x130] ;  /* 0x01004c00ff067624 */ /* 0x000fe200078e00ff */
[----:B------:R-:W1:Y:S01]  /*34f0*/  LDC.64 R14, c[0x4][R14] ;  /* 0x010000000e0e7b82 */ /* 0x000e620000000a00 */
        /* <DEDUP_REMOVED lines=13> */
[----:B01----:R-:W-:Y:S05]  /*35d0*/  CALL.ABS.NOINC R14 ;  /* 0x000000000e007343 */ /* 0x003fea0003c00000 */
[----:B------:R-:W-:Y:S05]  /*35e0*/  BRA `(.L_x_2149) ;  /* 0x0000005000007947 */ /* 0x000fea0003800000 */
.L_x_2176:
[----:B------:R-:W1:Y:S02]  /*35f0*/  F2I.U64.F64.TRUNC R4, R4 ;  /* 0x0000000400047311 */ /* 0x000e64000030d800 */
[----:B-1----:R1:W-:Y:S01]  /*3600*/  STG.E.64 [R16.64], R4 ;  /* 0x0000000410007986 */ /* 0x0023e2000c101b24 */
[----:B------:R-:W-:Y:S05]  /*3610*/  BRA `(.L_x_2149) ;  /* 0x0000002000007947 */ /* 0x000fea0003800000 */
.L_x_2175:
[----:B------:R-:W1:Y:S02]  /*3620*/  F2I.U32.F64.TRUNC R5, R4 ;  /* 0x0000000400057311 */ /* 0x000e64000030d000 */
[----:B-1----:R1:W-:Y:S02]  /*3630*/  STG.E [R16.64], R5 ;  /* 0x0000000510007986 */ /* 0x0023e4000c101924 */
.L_x_2149:
[----:B------:R-:W-:-:S05]  /*3640*/  IMAD R2, R2, 0x200, R19 ;  /* 0x0000020002027824 */ /* 0x000fca00078e0213 */
[----:B-1----:R-:W-:Y:S02]  /*3650*/  IADD3 R17, R2, 0x80, RZ ;  /* 0x0000008002117810 */ /* 0x002fe40007ffe0ff */
.L_x_2103:
[----:B------:R-:W-:Y:S05]  /*3660*/  BSYNC B6 ;  /* 0x0000000000067941 */ /* 0x000fea0003800000 */
.L_x_2102:
[----:B------:R-:W-:Y:S01]  /*3670*/  ISETP.GE.AND P0, PT, R17, c[0x0][0x160], PT ;  /* 0x0000580011007a0c */ /* 0x000fe20003f06270 */
[----:B------:R-:W-:-:S12]  /*3680*/  BSSY B6, `(.L_x_2177) ;  /* 0x00006ba000067945 */ /* 0x000fd80003800000 */
[----:B------:R-:W-:Y:S05]  /*3690*/  @P0 BRA `(.L_x_2178) ;  /* 0x00006b8000000947 */ /* 0x000fea0003800000 */
[----:B------:R-:W-:Y:S01]  /*36a0*/  ISETP.NE.AND P0, PT, RZ, c[0x0][0x168], PT ;  /* 0x00005a00ff007a0c */ /* 0x000fe20003f05270 */
[----:B------:R-:W-:Y:S02]  /*36b0*/  IMAD.MOV.U32 R0, RZ, RZ, RZ ;  /* 0x000000ffff007224 */ /* 0x000fe400078e00ff */
        /* <DEDUP_REMOVED lines=226> */
.L_x_2179:
[----:B------:R-:W1:Y:S01]  /*44e0*/  LDC.U8 R5, c[0x0][0x372] ;  /* 0x0000dc80ff057b82 */ /* 0x000e620000000000 */
[----:B------:R-:W-:Y:S02]  /*44f0*/  IADD3 R18, P0, R18, c[0x0][0x360], RZ ;  /* 0x0000d80012127a10 */ /* 0x000fe40007f1e0ff */
[----:B------:R-:W-:-:S03]  /*4500*/  IADD3 R2, P1, R0, c[0x0][0x368], RZ ;  /* 0x0000da0000027a10 */ /* 0x000fc60007f3e0ff */
[----:B------:R-:W-:Y:S02]  /*4510*/  IMAD.X R19, RZ, RZ, c[0x0][0x364], P0 ;  /* 0x0000d900ff137624 */ /* 0x000fe400000e06ff */
[----:B------:R-:W-:Y:S01]  /*4520*/  IMAD.X R3, RZ, RZ, c[0x0][0x36c], P1 ;  /* 0x0000db00ff037624 */ /* 0x000fe200008e06ff */
[----:B-1----:R-:W-:-:S04]  /*4530*/  PRMT R4, R5, 0x9910, RZ ;  /* 0x0000991005047816 */ /* 0x002fc800000000ff */
        /* <DEDUP_REMOVED lines=11> */
[----:B--2---:R1:W2:Y:S01]  /*45f0*/  I2F.F64.S16 R24, R2 ;  /* 0x0000000200187312 */ /* 0x0042a20000101c00 */
[----:B------:R-:W-:Y:S05]  /*4600*/  BRA `(.L_x_2185) ;  /* 0x00000e2000007947 */ /* 0x000fea0003800000 */
.L_x_2183:
[----:B------:R-:W2:Y:S02]  /*4610*/  LDG.E.U8 R2, [R2.64] ;  /* 0x0000002402027981 */ /* 0x000ea4000c1e1100 */
[----:B--2---:R1:W2:Y:S01]  /*4620*/  I2F.F64.U16 R24, R2 ;  /* 0x0000000200187312 */ /* 0x0042a20000101800 */
[----:B------:R-:W-:Y:S05]  /*4630*/  BRA `(.L_x_2185) ;  /* 0x00000df000007947 */ /* 0x000fea0003800000 */
.L_x_2182:
[----:B------:R-:W-:-:S13]  /*4640*/  ISETP.NE.AND P0, PT, R4, 0x2, PT ;  /* 0x000000020400780c */ /* 0x000fda0003f05270 */
[----:B------:R-:W-:Y:S05]  /*4650*/  @!P0 BRA `(.L_x_2186) ;  /* 0x000000a000008947 */ /* 0x000fea0003800000 */
[----:B------:R-:W-:-:S13]  /*4660*/  ISETP.NE.AND P0, PT, R4, 0x3, PT ;  /* 0x000000030400780c */ /* 0x000fda0003f05270 */
[----:B------:R-:W-:Y:S05]  /*4670*/  @!P0 BRA `(.L_x_2187) ;  /* 0x0000005000008947 */ /* 0x000fea0003800000 */
[----:B------:R-:W-:-:S13]  /*4680*/  ISETP.NE.AND P0, PT, R4, 0x4, PT ;  /* 0x000000040400780c */ /* 0x000fda0003f05270 */
[----:B------:R-:W-:Y:S05]  /*4690*/  @P0 BRA `(.L_x_2184) ;  /* 0x00000bf000000947 */ /* 0x000fea0003800000 */
[----:B------:R-:W2:Y:S02]  /*46a0*/  LDG.E.64 R24, [R2.64] ;  /* 0x0000002402187981 */ /* 0x000ea4000c1e1b00 */
[----:B--2---:R-:W1:Y:S01]  /*46b0*/  I2F.F64.S64 R24, R24 ;  /* 0x0000001800187312 */ /* 0x004e620000301c00 */
[----:B------:R-:W-:Y:S05]  /*46c0*/  BRA `(.L_x_2185) ;  /* 0x00000d6000007947 */ /* 0x000fea0003800000 */
.L_x_2187:
[----:B------:R-:W2:Y:S02]  /*46d0*/  LDG.E R2, [R2.64] ;  /* 0x0000002402027981 */ /* 0x000ea4000c1e1900 */
[----:B--2---:R1:W2:Y:S01]  /*46e0*/  I2F.F64 R24, R2 ;  /* 0x0000000200187312 */ /* 0x0042a20000201c00 */
[----:B------:R-:W-:Y:S05]  /*46f0*/  BRA `(.L_x_2185) ;  /* 0x00000d3000007947 */ /* 0x000fea0003800000 */
.L_x_2186:
[----:B------:R-:W2:Y:S02]  /*4700*/  LDG.E.U16 R2, [R2.64] ;  /* 0x0000002402027981 */ /* 0x000ea4000c1e1500 */
[----:B--2---:R1:W2:Y:S01]  /*4710*/  I2F.F64.S16 R24, R2 ;  /* 0x0000000200187312 */ /* 0x0042a20000101c00 */
[----:B------:R-:W-:Y:S05]  /*4720*/  BRA `(.L_x_2185) ;  /* 0x00000d0000007947 */ /* 0x000fea0003800000 */
.L_x_2181:
        /* <DEDUP_REMOVED lines=8> */
[----:B------:R-:W1:Y:S01]  /*47b0*/  F2F.F64.F32 R24, R24 ;  /* 0x0000001800187310 */ /* 0x000e620000201800 */
[----:B------:R-:W-:Y:S05]  /*47c0*/  BRA `(.L_x_2185) ;  /* 0x00000c6000007947 */ /* 0x000fea0003800000 */
.L_x_2189:
[----:B------:R-:W2:Y:S02]  /*47d0*/  LDG.E.U16 R0, [R2.64] ;  /* 0x0000002402007981 */ /* 0x000ea4000c1e1500 */
[----:B--2---:R-:W-:-:S05]  /*47e0*/  HADD2.F32 R0, -RZ, R0.H0_H0 ;  /* 0x20000000ff007230 */ /* 0x004fca0000004100 */
[----:B------:R-:W-:-:S04]  /*47f0*/  FMUL.FTZ R0, R0, 1 ;  /* 0x3f80000000007820 */ /* 0x000fc80000410000 */
[----:B------:R1:W2:Y:S01]  /*4800*/  F2F.F64.F32 R24, R0 ;  /* 0x0000000000187310 */ /* 0x0002a20000201800 */
[----:B------:R-:W-:Y:S05]  /*4810*/  BRA `(.L_x_2185) ;  /* 0x00000c1000007947 */ /* 0x000fea0003800000 */
.L_x_2188:
        /* <DEDUP_REMOVED lines=10> */
.L_x_2191:
[----:B------:R-:W2:Y:S02]  /*48c0*/  LDG.E.U16 R2, [R2.64] ;  /* 0x0000002402027981 */ /* 0x000ea4000c1e1500 */
[----:B--2---:R-:W-:-:S05]  /*48d0*/  HADD2.F32 R0, -RZ, R2.H0_H0 ;  /* 0x20000002ff007230 */ /* 0x004fca0000004100 */
[----:B------:R-:W-:-:S04]  /*48e0*/  FMUL.FTZ R0, R0, 1 ;  /* 0x3f80000000007820 */ /* 0x000fc80000410000 */
[----:B------:R1:W2:Y:S01]  /*48f0*/  F2F.F64.F32 R24, R0 ;  /* 0x0000000000187310 */ /* 0x0002a20000201800 */
[----:B------:R-:W-:Y:S05]  /*4900*/  BRA `(.L_x_2185) ;  /* 0x00000b2000007947 */ /* 0x000fea0003800000 */
.L_x_2190:
[----:B------:R1:W5:Y:S01]  /*4910*/  LDG.E.64 R24, [R2.64] ;  /* 0x0000002402187981 */ /* 0x000362000c1e1b00 */
[----:B------:R-:W-:Y:S05]  /*4920*/  BRA `(.L_x_2185) ;  /* 0x00000b0000007947 */ /* 0x000fea0003800000 */
.L_x_2180:
        /* <DEDUP_REMOVED lines=13> */
.L_x_2194:
[----:B------:R1:W5:Y:S01]  /*4a00*/  LDG.E.64 R24, [R2.64] ;  /* 0x0000002402187981 */ /* 0x000362000c1e1b00 */
[----:B------:R-:W-:Y:S05]  /*4a10*/  BRA `(.L_x_2185) ;  /* 0x00000a1000007947 */ /* 0x000fea0003800000 */
.L_x_2193:
        /* <DEDUP_REMOVED lines=10> */
[----:B------:R-:W1:Y:S01]  /*4ac0*/  FLO.U32 R5, R4 ;  /* 0x0000000400057300 */ /* 0x000e6200000e0000 */
[C---:B------:R-:W-:Y:S02]  /*4ad0*/  IADD3 R6, R4.reuse, 0x1000000, RZ ;  /* 0x0100000004067810 */ /* 0x040fe40007ffe0ff */
[----:B------:R-:W-:Y:S02]  /*4ae0*/  IADD3 R2, R4, -0x1, RZ ;  /* 0xffffffff04027810 */ /* 0x000fe40007ffe0ff */
[----:B------:R-:W-:Y:S02]  /*4af0*/  SHF.R.S32.HI R6, RZ, 0x8, R6 ;  /* 0x00000008ff067819 */ /* 0x000fe40000011406 */
[----:B------:R-:W-:Y:S02]  /*4b00*/  SHF.R.S32.HI R2, RZ, 0x1f, R2 ;  /* 0x0000001fff027819 */ /* 0x000fe40000011402 */
[----:B-1----:R-:W-:-:S04]  /*4b10*/  IADD3 R5, -R5, 0x1f, RZ ;  /* 0x0000001f05057810 */ /* 0x002fc80007ffe1ff */
        /* <DEDUP_REMOVED lines=10> */
[----:B------:R1:W2:Y:S01]  /*4bc0*/  F2F.F64.F32 R24, R5 ;  /* 0x0000000500187310 */ /* 0x0002a20000201800 */
[----:B------:R-:W-:Y:S05]  /*4bd0*/  BRA `(.L_x_2185) ;  /* 0x0000085000007947 */ /* 0x000fea0003800000 */
.L_x_2196:
        /* <DEDUP_REMOVED lines=11> */
[----:B------:R-:W-:-:S05]  /*4c90*/  LOP3.LUT R4, R4, 0x80000000, R5, 0xf8, !PT ;  /* 0x8000000004047812 */ /* 0x000fca00078ef805 */
[----:B------:R-:W-:-:S04]  /*4ca0*/  FMUL.FTZ R4, R4, 1 ;  /* 0x3f80000004047820 */ /* 0x000fc80000410000 */
[----:B------:R1:W2:Y:S01]  /*4cb0*/  F2F.F64.F32 R24, R4 ;  /* 0x0000000400187310 */ /* 0x0002a20000201800 */
[----:B------:R-:W-:Y:S05]  /*4cc0*/  BRA `(.L_x_2185) ;  /* 0x0000076000007947 */ /* 0x000fea0003800000 */
.L_x_2195:
[----:B------:R-:W2:Y:S02]  /*4cd0*/  LDG.E.U16 R0, [R2.64] ;  /* 0x0000002402007981 */ /* 0x000ea4000c1e1500 */
[----:B--2---:R-:W-:-:S05]  /*4ce0*/  PRMT R0, RZ, 0x5410, R0 ;  /* 0x00005410ff007816 */ /* 0x004fca0000000000 */
[----:B------:R-:W-:-:S04]  /*4cf0*/  FMUL.FTZ R0, R0, 1 ;  /* 0x3f80000000007820 */ /* 0x000fc80000410000 */
[----:B------:R1:W2:Y:S01]  /*4d00*/  F2F.F64.F32 R24, R0 ;  /* 0x0000000000187310 */ /* 0x0002a20000201800 */
[----:B------:R-:W-:Y:S05]  /*4d10*/  BRA `(.L_x_2185) ;  /* 0x0000071000007947 */ /* 0x000fea0003800000 */
.L_x_2192:
        /* <DEDUP_REMOVED lines=9> */
[----:B--2---:R1:W2:Y:S01]  /*4db0*/  I2F.F64.U16 R24, R2 ;  /* 0x0000000200187312 */ /* 0x0042a20000101800 */
[----:B------:R-:W-:Y:S05]  /*4dc0*/  BRA `(.L_x_2185) ;  /* 0x0000066000007947 */ /* 0x000fea0003800000 */
.L_x_2199:
        /* <DEDUP_REMOVED lines=15> */
[----:B------:R-:W1:Y:S02]  /*4ec0*/  FLO.U32 R3, R2 ;  /* 0x0000000200037300 */ /* 0x000e6400000e0000 */
[----:B-1----:R-:W-:-:S04]  /*4ed0*/  IADD3 R3, -R3, 0x1f, RZ ;  /* 0x0000001f03037810 */ /* 0x002fc80007ffe1ff */
[----:B------:R-:W-:Y:S02]  /*4ee0*/  IADD3 R5, R3, -0x1c, RZ ;  /* 0xffffffe403057810 */ /* 0x000fe40007ffe0ff */
[----:B------:R-:W-:Y:S02]  /*4ef0*/  IADD3 R0, R0, 0x1d, -R3 ;  /* 0x0000001d00007810 */ /* 0x000fe40007ffe803 */
[----:B------:R-:W-:-:S04]  /*4f00*/  SHF.L.U32 R5, R2, R5, RZ ;  /* 0x0000000502057219 */ /* 0x000fc800000006ff */
[----:B------:R-:W-:Y:S02]  /*4f10*/  LOP3.LUT R2, R5, 0x7, RZ, 0xc0, !PT ;  /* 0x0000000705027812 */ /* 0x000fe400078ec0ff */
.L_x_2203:
[----:B------:R-:W-:Y:S05]  /*4f20*/  BSYNC B1 ;  /* 0x0000000000017941 */ /* 0x000fea0003800000 */
.L_x_2202:
[----:B------:R-:W-:Y:S01]  /*4f30*/  LEA R3, R0, 0x3b800000, 0x17 ;  /* 0x3b80000000037811 */ /* 0x000fe200078eb8ff */
[----:B------:R-:W-:-:S05]  /*4f40*/  IMAD.SHL.U32 R0, R2, 0x100000, RZ ;  /* 0x0010000002007824 */ /* 0x000fca00078e00ff */
[----:B------:R-:W-:Y:S02]  /*4f50*/  LOP3.LUT R0, R3, R0, R4, 0xfe, !PT ;  /* 0x0000000003007212 */ /* 0x000fe400078efe04 */
.L_x_2201:
[----:B------:R-:W-:Y:S05]  /*4f60*/  BSYNC B0 ;  /* 0x0000000000007941 */ /* 0x000fea0003800000 */
.L_x_2200:
[----:B------:R-:W-:-:S04]  /*4f70*/  FMUL.FTZ R0, R0, 1 ;  /* 0x3f80000000007820 */ /* 0x000fc80000410000 */
[----:B------:R1:W2:Y:S01]  /*4f80*/  F2F.F64.F32 R24, R0 ;  /* 0x0000000000187310 */ /* 0x0002a20000201800 */
[----:B------:R-:W-:Y:S05]  /*4f90*/  BRA `(.L_x_2185) ;  /* 0x0000049000007947 */ /* 0x000fea0003800000 */
.L_x_2198:
        /* <DEDUP_REMOVED lines=21> */
.L_x_2207:
[----:B------:R-:W-:Y:S05]  /*50f0*/  BSYNC B1 ;  /* 0x0000000000017941 */ /* 0x000fea0003800000 */
.L_x_2206:
[----:B------:R-:W-:Y:S01]  /*5100*/  LEA R3, R0, 0x37800000, 0x17 ;  /* 0x3780000000037811 */ /* 0x000fe200078eb8ff */
[----:B------:R-:W-:-:S05]  /*5110*/  IMAD.SHL.U32 R0, R2, 0x200000, RZ ;  /* 0x0020000002007824 */ /* 0x000fca00078e00ff */
[----:B------:R-:W-:Y:S02]  /*5120*/  LOP3.LUT R0, R3, R0, R4, 0xfe, !PT ;  /* 0x0000000003007212 */ /* 0x000fe400078efe04 */
.L_x_2205:
[----:B------:R-:W-:Y:S05]  /*5130*/  BSYNC B0 ;  /* 0x0000000000007941 */ /* 0x000fea0003800000 */
.L_x_2204:
[----:B------:R-:W-:-:S04]  /*5140*/  FMUL.FTZ R0, R0, 1 ;  /* 0x3f80000000007820 */ /* 0x000fc80000410000 */
[----:B------:R1:W2:Y:S01]  /*5150*/  F2F.F64.F32 R24, R0 ;  /* 0x0000000000187310 */ /* 0x0002a20000201800 */
[----:B------:R-:W-:Y:S05]  /*5160*/  BRA `(.L_x_2185) ;  /* 0x000002c000007947 */ /* 0x000fea0003800000 */
.L_x_2197:
        /* <DEDUP_REMOVED lines=14> */
.L_x_2211:
[----:B------:R-:W-:Y:S05]  /*5250*/  BSYNC B0 ;  /* 0x0000000000007941 */ /* 0x000fea0003800000 */
.L_x_2210:
[----:B------:R-:W-:-:S04]  /*5260*/  FMUL.FTZ R0, R0, 1 ;  /* 0x3f80000000007820 */ /* 0x000fc80000410000 */
[----:B------:R1:W2:Y:S01]  /*5270*/  F2F.F64.F32 R24, R0 ;  /* 0x0000000000187310 */ /* 0x0002a20000201800 */
[----:B------:R-:W-:Y:S05]  /*5280*/  BRA `(.L_x_2185) ;  /* 0x000001a000007947 */ /* 0x000fea0003800000 */
.L_x_2184:
        /* <DEDUP_REMOVED lines=19> */
[----:B------:R-:W-:Y:S01]  /*53c0*/  CS2R R24, SRZ ;  /* 0x0000000000187805 */ /* 0x000fe2000001ff00 */
[----:B------:R-:W-:Y:S05]  /*53d0*/  BRA `(.L_x_2185) ;  /* 0x0000005000007947 */ /* 0x000fea0003800000 */
.L_x_2209:
[----:B------:R-:W2:Y:S02]  /*53e0*/  LDG.E.64 R24, [R2.64] ;  /* 0x0000002402187981 */ /* 0x000ea4000c1e1b00 */
[----:B--2---:R-:W1:Y:S01]  /*53f0*/  I2F.F64.U64 R24, R24 ;  /* 0x0000001800187312 */ /* 0x004e620000301800 */
[----:B------:R-:W-:Y:S05]  /*5400*/  BRA `(.L_x_2185) ;  /* 0x0000002000007947 */ /* 0x000fea0003800000 */
.L_x_2208:
[----:B------:R-:W2:Y:S02]  /*5410*/  LDG.E R2, [R2.64] ;  /* 0x0000002402027981 */ /* 0x000ea4000c1e1900 */
[----:B--2---:R1:W2:Y:S02]  /*5420*/  I2F.F64.U32 R24, R2 ;  /* 0x0000000200187312 */ /* 0x0042a40000201800 */
.L_x_2185:
[C---:B-12--5:R-:W1:Y:S01]  /*5430*/  DADD R12, -|R24|.reuse, 1 ;  /* 0x3ff00000180c7429 */ /* 0x066e620000000300 */
[----:B------:R-:W-:Y:S01]  /*5440*/  IMAD.MOV.U32 R2, RZ, RZ, 0x1 ;  /* 0x00000001ff027424 */ /* 0x000fe200078e00ff */
[----:B------:R-:W-:Y:S02]  /*5450*/  BSSY B1, `(.L_x_2212) ;  /* 0x0000013000017945 */ /* 0x000fe40003800000 */
[----:B------:R-:W2:-:S02]  /*5460*/  DADD R14, |R24|, |R24| ;  /* 0x00000000180e7229 */ /* 0x000e840000000618 */
[----:B-1----:R-:W1:Y:S08]  /*5470*/  MUFU.RCP64H R3, R13 ;  /* 0x0000000d00037308 */ /* 0x002e700000001800 */
[----:B--2---:R-:W-:Y:S01]  /*5480*/  FSETP.GEU.AND P1, PT, |R15|, 6.5827683646048100446e-37, PT ;  /* 0x036000000f00780b */ /* 0x004fe20003f2e200 */
[----:B-1----:R-:W1:-:S06]  /*5490*/  DFMA R4, -R12, R2, 1 ;  /* 0x3ff000000c04742b */ /* 0x002e4c0000000102 */
[----:B-1----:R-:W1:-:S06]  /*54a0*/  DFMA R4, R4, R4, R4 ;  /* 0x000000040404722b */ /* 0x002e4c0000000004 */
[----:B-1----:R-:W1:-:S06]  /*54b0*/  DFMA R4, R2, R4, R2 ;  /* 0x000000040204722b */ /* 0x002e4c0000000002 */
[----:B-1----:R-:W1:-:S06]  /*54c0*/  DFMA R2, -R12, R4, 1 ;  /* 0x3ff000000c02742b */ /* 0x002e4c0000000104 */
[----:B-1----:R-:W1:-:S06]  /*54d0*/  DFMA R2, R4, R2, R4 ;  /* 0x000000020402722b */ /* 0x002e4c0000000004 */
[----:B-1----:R-:W1:-:S06]  /*54e0*/  DMUL R22, R14, R2 ;  /* 0x000000020e167228 */ /* 0x002e4c0000000000 */
[----:B-1----:R-:W1:-:S06]  /*54f0*/  DFMA R4, -R12, R22, R14 ;  /* 0x000000160c04722b */ /* 0x002e4c000000010e */
[----:B-1----:R-:W1:-:S10]  /*5500*/  DFMA R22, R2, R4, R22 ;  /* 0x000000040216722b */ /* 0x002e540000000016 */
[----:B-1----:R-:W-:-:S05]  /*5510*/  FFMA R0, RZ, R13, R23 ;  /* 0x0000000dff007223 */ /* 0x002fca0000000017 */
[----:B------:R-:W-:-:S13]  /*5520*/  FSETP.GT.AND P0, PT, |R0|, 1.469367938527859385e-39, PT ;  /* 0x001000000000780b */ /* 0x000fda0003f04200 */
[----:B------:R-:W-:Y:S05]  /*5530*/  @P0 BRA P1, `(.L_x_2213) ;  /* 0x0000004000000947 */ /* 0x000fea0000800000 */
[----:B------:R-:W-:Y:S02]  /*5540*/  MOV R0, 0x5560 ;  /* 0x0000556000007802 */ /* 0x000fe40000000f00 */
[----:B0-----:R-:W-:Y:S05]  /*5550*/  CALL.REL.NOINC `($__internal_0_$__cuda_sm20_div_rn_f64_full) ;  /* 0x000082a000007944 */ /* 0x001fea0003c00000 */
[----:B------:R-:W-:Y:S02]  /*5560*/  IMAD.MOV.U32 R22, RZ, RZ, R26 ;  /* 0x000000ffff167224 */ /* 0x000fe400078e001a */
[----:B------:R-:W-:Y:S02]  /*5570*/  IMAD.MOV.U32 R23, RZ, RZ, R27 ;  /* 0x000000ffff177224 */ /* 0x000fe400078e001b */
.L_x_2213:
[----:B------:R-:W-:Y:S05]  /*5580*/  BSYNC B1 ;  /* 0x0000000000017941 */ /* 0x000fea0003800000 */
.L_x_2212:
[C---:B------:R-:W-:Y:S01]  /*5590*/  FSETP.GEU.FTZ.AND P1, PT, R23.reuse, 1.7916666269302368164, PT ;  /* 0x3fe555551700780b */ /* 0x040fe20003f3e000 */
[----:B------:R-:W-:Y:S01]  /*55a0*/  BSSY B1, `(.L_x_2214) ;  /* 0x0000066000017945 */ /* 0x000fe20003800000 */
[----:B------:R-:W-:-:S13]  /*55b0*/  FSETP.GT.FTZ.AND P0, PT, R23, -1.6999999284744262695, PT ;  /* 0xbfd999991700780b */ /* 0x000fda0003f14000 */
[----:B------:R-:W-:Y:S05]  /*55c0*/  @P0 BRA !P1, `(.L_x_2215) ;  /* 0x000003d000000947 */ /* 0x000fea0004800000 */
[----:B------:R-:W2:-:S10]  /*55d0*/  DADD R2, R22, 1 ;  /* 0x3ff0000016027429 */ /* 0x000e940000000000 */
[----:B--2---:R-:W-:Y:S01]  /*55e0*/  ISETP.GT.AND P0, PT, R3, 0xfffff, PT ;  /* 0x000fffff0300780c */ /* 0x004fe20003f04270 */
[----:B------:R-:W-:Y:S02]  /*55f0*/  IMAD.MOV.U32 R4, RZ, RZ, R2 ;  /* 0x000000ffff047224 */ /* 0x000fe400078e0002 */
[----:B------:R-:W-:-:S10]  /*5600*/  IMAD.MOV.U32 R5, RZ, RZ, R3 ;  /* 0x000000ffff057224 */ /* 0x000fd400078e0003 */
        /* <DEDUP_REMOVED lines=24> */
[----:B------:R-:W-:Y:S01]  /*5790*/  @P0 IMAD.MOV.U32 R5, RZ, RZ, R7 ;  /* 0x000000ffff050224 */ /* 0x000fe200078e0007 */
[----:B------:R-:W-:Y:S01]  /*57a0*/  LOP3.LUT R2, R3, 0x80000000, RZ, 0x3c, !PT ;  /* 0x8000000003027812 */ /* 0x000fe200078e3cff */
[----:B------:R-:W-:-:S04]  /*57b0*/  IMAD.MOV.U32 R3, RZ, RZ, 0x43300000 ;  /* 0x43300000ff037424 */ /* 0x000fc800078e00ff */
[----:B------:R-:W2:-:S04]  /*57c0*/  DADD R12, R4, 1 ;  /* 0x3ff00000040c7429 */ /* 0x000e880000000000 */
[----:B------:R-:W-:Y:S02]  /*57d0*/  DADD R4, R4, -1 ;  /* 0xbff0000004047429 */ /* 0x000fe40000000000 */
[----:B--2---:R-:W2:Y:S02]  /*57e0*/  MUFU.RCP64H R7, R13 ;  /* 0x0000000d00077308 */ /* 0x004ea40000001800 */
[----:B------:R-:W-:-:S04]  /*57f0*/  DADD R2, R2, c[0x2][0x38] ;  /* 0x00800e0002027629 */ /* 0x000fc80000000000 */
[----:B--2---:R-:W2:-:S06]  /*5800*/  DFMA R8, -R12, R6, 1 ;  /* 0x3ff000000c08742b */ /* 0x004e8c0000000106 */
[----:B--2---:R-:W2:-:S06]  /*5810*/  DFMA R8, R8, R8, R8 ;  /* 0x000000080808722b */ /* 0x004e8c0000000008 */
[----:B--2---:R-:W2:-:S06]  /*5820*/  DFMA R6, R6, R8, R6 ;  /* 0x000000080606722b */ /* 0x004e8c0000000006 */
[----:B--2---:R-:W2:-:S06]  /*5830*/  DMUL R8, R6, R4 ;  /* 0x0000000406087228 */ /* 0x004e8c0000000000 */
[----:B--2---:R-:W2:-:S06]  /*5840*/  DFMA R8, R6, R4, R8 ;  /* 0x000000040608722b */ /* 0x004e8c0000000008 */
[----:B--2---:R-:W2:-:S04]  /*5850*/  DMUL R10, R8, R8 ;  /* 0x00000008080a7228 */ /* 0x004e880000000000 */
[----:B------:R-:W3:-:S04]  /*5860*/  DADD R12, R4, -R8 ;  /* 0x00000000040c7229 */ /* 0x000ec80000000808 */
[----:B--2---:R-:W2:-:S04]  /*5870*/  DFMA R14, R10, R14, c[0x2][0x0] ;  /* 0x008000000a0e762b */ /* 0x004e88000000000e */
[----:B-1-3--:R-:W-:-:S04]  /*5880*/  DADD R20, R12, R12 ;  /* 0x000000000c147229 */ /* 0x00afc8000000000c */
[----:B--2---:R-:W1:-:S04]  /*5890*/  DFMA R14, R10, R14, c[0x2][0x8] ;  /* 0x008002000a0e762b */ /* 0x004e48000000000e */
[----:B------:R-:W-:-:S04]  /*58a0*/  DFMA R12, R2, c[0x2][0x40], R8 ;  /* 0x00801000020c7a2b */ /* 0x000fc80000000008 */
[----:B-1----:R-:W1:-:S04]  /*58b0*/  DFMA R14, R10, R14, c[0x2][0x10] ;  /* 0x008004000a0e762b */ /* 0x002e48000000000e */
[----:B------:R-:W-:-:S04]  /*58c0*/  DFMA R20, R4, -R8, R20 ;  /* 0x800000080414722b */ /* 0x000fc80000000014 */
[----:B-1----:R-:W1:-:S04]  /*58d0*/  DFMA R14, R10, R14, c[0x2][0x18] ;  /* 0x008006000a0e762b */ /* 0x002e48000000000e */
[----:B------:R-:W-:-:S04]  /*58e0*/  DFMA R4, -R2, c[0x2][0x40], R12 ;  /* 0x0080100002047a2b */ /* 0x000fc8000000010c */
[----:B-1----:R-:W1:-:S04]  /*58f0*/  DFMA R14, R10, R14, c[0x2][0x20] ;  /* 0x008008000a0e762b */ /* 0x002e48000000000e */
[----:B------:R-:W-:-:S04]  /*5900*/  DMUL R20, R6, R20 ;  /* 0x0000001406147228 */ /* 0x000fc80000000000 */
[----:B-1----:R-:W1:-:S04]  /*5910*/  DFMA R14, R10, R14, c[0x2][0x28] ;  /* 0x00800a000a0e762b */ /* 0x002e48000000000e */
[----:B------:R-:W-:-:S04]  /*5920*/  DADD R4, -R8, R4 ;  /* 0x0000000008047229 */ /* 0x000fc80000000104 */
[----:B-1----:R-:W1:-:S06]  /*5930*/  DFMA R14, R10, R14, c[0x2][0x30] ;  /* 0x00800c000a0e762b */ /* 0x002e4c000000000e */
[----:B-1----:R-:W1:-:S06]  /*5940*/  DMUL R14, R10, R14 ;  /* 0x0000000e0a0e7228 */ /* 0x002e4c0000000000 */
[----:B-1----:R-:W1:-:S06]  /*5950*/  DFMA R14, R8, R14, R20 ;  /* 0x0000000e080e722b */ /* 0x002e4c0000000014 */
[----:B-1----:R-:W1:-:S06]  /*5960*/  DADD R4, R14, -R4 ;  /* 0x000000000e047229 */ /* 0x002e4c0000000804 */
[----:B-1----:R-:W1:-:S06]  /*5970*/  DFMA R4, R2, c[0x2][0x48], R4 ;  /* 0x0080120002047a2b */ /* 0x002e4c0000000004 */
[----:B-1----:R1:W2:Y:S01]  /*5980*/  DADD R8, R12, R4 ;  /* 0x000000000c087229 */ /* 0x0022a20000000004 */
[----:B------:R-:W-:Y:S05]  /*5990*/  BRA `(.L_x_2216) ;  /* 0x0000026000007947 */ /* 0x000fea0003800000 */
.L_x_2215:
        /* <DEDUP_REMOVED lines=22> */
.L_x_2218:
[----:B------:R-:W-:Y:S05]  /*5b00*/  BSYNC B2 ;  /* 0x0000000000027941 */ /* 0x000fea0003800000 */
.L_x_2217:
        /* <DEDUP_REMOVED lines=15> */
.L_x_2216:
[----:B------:R-:W-:Y:S05]  /*5c00*/  BSYNC B1 ;  /* 0x0000000000017941 */ /* 0x000fea0003800000 */
.L_x_2214:
        /* <DEDUP_REMOVED lines=18> */
.L_x_2222:
[----:B------:R-:W1:Y:S02]  /*5d30*/  F2I.S64.F64.TRUNC R4, R4 ;  /* 0x0000000400047311 */ /* 0x000e64000030d900 */
[----:B-1----:R-:W-:-:S05]  /*5d40*/  IMAD.MOV.U32 R3, RZ, RZ, R4 ;  /* 0x000000ffff037224 */ /* 0x002fca00078e0004 */
[----:B------:R1:W-:Y:S01]  /*5d50*/  STG.E.U8 [R18.64], R3 ;  /* 0x0000000312007986 */ /* 0x0003e2000c101124 */
[----:B------:R-:W-:Y:S05]  /*5d60*/  BRA `(.L_x_2224) ;  /* 0x00000ed000007947 */ /* 0x000fea0003800000 */
.L_x_2221:
        /* <DEDUP_REMOVED lines=9> */
.L_x_2226:
[----:B------:R-:W1:Y:S02]  /*5e00*/  F2I.F64.TRUNC R5, R4 ;  /* 0x0000000400057311 */ /* 0x000e64000030d100 */
[----:B-1----:R1:W-:Y:S01]  /*5e10*/  STG.E [R18.64], R5 ;  /* 0x0000000512007986 */ /* 0x0023e2000c101924 */
[----:B------:R-:W-:Y:S05]  /*5e20*/  BRA `(.L_x_2224) ;  /* 0x00000e1000007947 */ /* 0x000fea0003800000 */
.L_x_2225:
[----:B------:R-:W1:Y:S02]  /*5e30*/  F2I.F64.TRUNC R5, R4 ;  /* 0x0000000400057311 */ /* 0x000e64000030d100 */
[----:B-1----:R1:W-:Y:S01]  /*5e40*/  STG.E.U16 [R18.64], R5 ;  /* 0x0000000512007986 */ /* 0x0023e2000c101524 */
[----:B------:R-:W-:Y:S05]  /*5e50*/  BRA `(.L_x_2224) ;  /* 0x00000de000007947 */ /* 0x000fea0003800000 */
.L_x_2220:
        /* <DEDUP_REMOVED lines=11> */
.L_x_2228:
[----:B------:R-:W1:Y:S01]  /*5f10*/  F2F.F32.F64 R0, R4 ;  /* 0x0000000400007310 */ /* 0x000e620000301000 */
[----:B------:R-:W1:-:S14]  /*5f20*/  DSETP.GEU.AND P0, PT, |R4|, c[0x2][0x88], PT ;  /* 0x008022000400762a */ /* 0x000e5c0003f0e200 */
[----:B-1----:R-:W-:-:S05]  /*5f30*/  @!P0 FMUL R0, R0, 1.175494350822287508e-38 ;  /* 0x0080000000008820 */ /* 0x002fca0000400000 */
[----:B------:R-:W-:-:S05]  /*5f40*/  F2FP.PACK_AB R0, RZ, R0 ;  /* 0x00000000ff00723e */ /* 0x000fca00000000ff */
[----:B------:R1:W-:Y:S01]  /*5f50*/  STG.E.U16 [R18.64], R0 ;  /* 0x0000000012007986 */ /* 0x0003e2000c101524 */
[----:B------:R-:W-:Y:S05]  /*5f60*/  BRA `(.L_x_2224) ;  /* 0x00000cd000007947 */ /* 0x000fea0003800000 */
.L_x_2227:
        /* <DEDUP_REMOVED lines=12> */
.L_x_2230:
[----:B------:R-:W1:Y:S01]  /*6030*/  F2F.F32.F64 R0, R4 ;  /* 0x0000000400007310 */ /* 0x000e620000301000 */
[----:B------:R-:W1:-:S14]  /*6040*/  DSETP.GEU.AND P0, PT, |R4|, c[0x2][0x88], PT ;  /* 0x008022000400762a */ /* 0x000e5c0003f0e200 */
[----:B-1----:R-:W-:-:S05]  /*6050*/  @!P0 FMUL R0, R0, 1.175494350822287508e-38 ;  /* 0x0080000000008820 */ /* 0x002fca0000400000 */
[----:B------:R-:W-:-:S04]  /*6060*/  F2FP.PACK_AB R3, RZ, R0 ;  /* 0x00000000ff03723e */ /* 0x000fc800000000ff */
[----:B------:R-:W-:-:S05]  /*6070*/  PRMT R3, R3, 0x5410, RZ ;  /* 0x0000541003037816 */ /* 0x000fca00000000ff */
[----:B------:R1:W-:Y:S01]  /*6080*/  STG.E [R18.64], R3 ;  /* 0x0000000312007986 */ /* 0x0003e2000c101924 */
[----:B------:R-:W-:Y:S05]  /*6090*/  BRA `(.L_x_2224) ;  /* 0x00000ba000007947 */ /* 0x000fea0003800000 */
.L_x_2229:
[----:B------:R1:W-:Y:S01]  /*60a0*/  STG.E.64 [R18.64], R4 ;  /* 0x0000000412007986 */ /* 0x0003e2000c101b24 */
[----:B------:R-:W-:Y:S05]  /*60b0*/  BRA `(.L_x_2224) ;  /* 0x00000b8000007947 */ /* 0x000fea0003800000 */
.L_x_2219:
        /* <DEDUP_REMOVED lines=12> */
.L_x_2233:
[----:B------:R-:W-:-:S05]  /*6180*/  CS2R R6, SRZ ;  /* 0x0000000000067805 */ /* 0x000fca000001ff00 */
[----:B------:R1:W-:Y:S01]  /*6190*/  STG.E.128 [R18.64], R4 ;  /* 0x0000000412007986 */ /* 0x0003e2000c101d24 */
[----:B------:R-:W-:Y:S05]  /*61a0*/  BRA `(.L_x_2224) ;  /* 0x00000a9000007947 */ /* 0x000fea0003800000 */
.L_x_2232:
        /* <DEDUP_REMOVED lines=23> */
.L_x_2237:
[----:B------:R-:W-:Y:S05]  /*6320*/  BSYNC B0 ;  /* 0x0000000000007941 */ /* 0x000fea0003800000 */
.L_x_2236:
[----:B------:R-:W-:-:S05]  /*6330*/  LOP3.LUT R3, R0, R3, RZ, 0xfc, !PT ;  /* 0x0000000300037212 */ /* 0x000fca00078efcff */
[----:B------:R1:W-:Y:S01]  /*6340*/  STG.E.U8 [R18.64], R3 ;  /* 0x0000000312007986 */ /* 0x0003e2000c101124 */
[----:B------:R-:W-:Y:S05]  /*6350*/  BRA `(.L_x_2224) ;  /* 0x000008e000007947 */ /* 0x000fea0003800000 */
.L_x_2235:
        /* <DEDUP_REMOVED lines=15> */
.L_x_2239:
[----:B------:R-:W-:Y:S01]  /*6450*/  IMAD.MOV.U32 R0, RZ, RZ, 0x7f ;  /* 0x0000007fff007424 */ /* 0x000fe200078e00ff */
[----:B------:R-:W-:-:S04]  /*6460*/  ISETP.GT.U32.AND P0, PT, R2, 0x7f800000, PT ;  /* 0x7f8000000200780c */ /* 0x000fc80003f04070 */
[----:B------:R-:W-:-:S04]  /*6470*/  SEL R0, R0, 0x7c, P0 ;  /* 0x0000007c00007807 */ /* 0x000fc80000000000 */
.L_x_2240:
[----:B------:R-:W-:Y:S05]  /*6480*/  BSYNC B0 ;  /* 0x0000000000007941 */ /* 0x000fea0003800000 */
.L_x_2238:
[----:B------:R-:W-:-:S04]  /*6490*/  LOP3.LUT R2, R3, 0x80000000, RZ, 0xc0, !PT ;  /* 0x8000000003027812 */ /* 0x000fc800078ec0ff */
[----:B------:R-:W-:-:S04]  /*64a0*/  SHF.R.U32.HI R3, RZ, 0x18, R2 ;  /* 0x00000018ff037819 */ /* 0x000fc80000011602 */
[----:B------:R-:W-:-:S05]  /*64b0*/  LOP3.LUT R3, R0, R3, RZ, 0xfc, !PT ;  /* 0x0000000300037212 */ /* 0x000fca00078efcff */
[----:B------:R1:W-:Y:S01]  /*64c0*/  STG.E.U8 [R18.64], R3 ;  /* 0x0000000312007986 */ /* 0x0003e2000c101124 */
[----:B------:R-:W-:Y:S05]  /*64d0*/  BRA `(.L_x_2224) ;  /* 0x0000076000007947 */ /* 0x000fea0003800000 */
.L_x_2234:
[----:B------:R-:W1:Y:S01]  /*64e0*/  F2F.F32.F64 R0, R4 ;  /* 0x0000000400007310 */ /* 0x000e620000301000 */
[----:B------:R-:W1:-:S14]  /*64f0*/  DSETP.GEU.AND P0, PT, |R4|, c[0x2][0x88], PT ;  /* 0x008022000400762a */ /* 0x000e5c0003f0e200 */
[----:B-1----:R-:W-:-:S05]  /*6500*/  @!P0 FMUL R0, R0, 1.175494350822287508e-38 ;  /* 0x0080000000008820 */ /* 0x002fca0000400000 */
[----:B------:R-:W-:-:S05]  /*6510*/  F2FP.BF16.PACK_AB R0, RZ, R0 ;  /* 0x00000000ff00723e */ /* 0x000fca00000010ff */
[----:B------:R1:W-:Y:S01]  /*6520*/  STG.E.U16 [R18.64], R0 ;  /* 0x0000000012007986 */ /* 0x0003e2000c101524 */
[----:B------:R-:W-:Y:S05]  /*6530*/  BRA `(.L_x_2224) ;  /* 0x0000070000007947 */ /* 0x000fea0003800000 */
.L_x_2231:
        /* <DEDUP_REMOVED lines=11> */
.L_x_2243:
        /* <DEDUP_REMOVED lines=19> */
.L_x_2246:
[----:B------:R-:W-:-:S04]  /*6720*/  LOP3.LUT R2, R3, 0x80000000, RZ, 0xc0, !PT ;  /* 0x8000000003027812 */ /* 0x000fc800078ec0ff */
[----:B------:R-:W-:-:S04]  /*6730*/  SHF.R.U32.HI R3, RZ, 0x18, R2 ;  /* 0x00000018ff037819 */ /* 0x000fc80000011602 */
[----:B------:R-:W-:-:S04]  /*6740*/  LOP3.LUT R0, R0, R3, RZ, 0xfc, !PT ;  /* 0x0000000300007212 */ /* 0x000fc800078efcff */
[----:B------:R-:W-:Y:S02]  /*6750*/  PRMT R9, R0, 0x7610, R9 ;  /* 0x0000761000097816 */ /* 0x000fe40000000009 */
.L_x_2245:
[----:B------:R-:W-:Y:S05]  /*6760*/  BSYNC B0 ;  /* 0x0000000000007941 */ /* 0x000fea0003800000 */
.L_x_2244:
[----:B------:R1:W-:Y:S01]  /*6770*/  STG.E.U8 [R18.64], R9 ;  /* 0x0000000912007986 */ /* 0x0003e2000c101124 */
[----:B------:R-:W-:Y:S05]  /*6780*/  BRA `(.L_x_2224) ;  /* 0x000004b000007947 */ /* 0x000fea0003800000 */
.L_x_2242:
        /* <DEDUP_REMOVED lines=19> */
.L_x_2249:
[----:B------:R-:W-:-:S04]  /*68c0*/  LOP3.LUT R2, R3, 0x80000000, RZ, 0xc0, !PT ;  /* 0x8000000003027812 */ /* 0x000fc800078ec0ff */
[----:B------:R-:W-:-:S04]  /*68d0*/  SHF.R.U32.HI R3, RZ, 0x18, R2 ;  /* 0x00000018ff037819 */ /* 0x000fc80000011602 */
[----:B------:R-:W-:-:S04]  /*68e0*/  LOP3.LUT R0, R0, R3, RZ, 0xfc, !PT ;  /* 0x0000000300007212 */ /* 0x000fc800078efcff */
[----:B------:R-:W-:Y:S02]  /*68f0*/  PRMT R9, R0, 0x7610, R9 ;  /* 0x0000761000097816 */ /* 0x000fe40000000009 */
.L_x_2248:
[----:B------:R-:W-:Y:S05]  /*6900*/  BSYNC B0 ;  /* 0x0000000000007941 */ /* 0x000fea0003800000 */
.L_x_2247:
[----:B------:R1:W-:Y:S01]  /*6910*/  STG.E.U8 [R18.64], R9 ;  /* 0x0000000912007986 */ /* 0x0003e2000c101124 */
[----:B------:R-:W-:Y:S05]  /*6920*/  BRA `(.L_x_2224) ;  /* 0x0000031000007947 */ /* 0x000fea0003800000 */
.L_x_2241:
        /* <DEDUP_REMOVED lines=24> */
.L_x_2223:
[----:B------:R-:W-:Y:S01]  /*6ab0*/  MOV R0, 0x0 ;  /* 0x0000000000007802 */ /* 0x000fe20000000f00 */
[----:B------:R-:W-:Y:S02]  /*6ac0*/  IMAD.MOV.U32 R4, RZ, RZ, c[0x4][0x128] ;  /* 0x01004a00ff047624 */ /* 0x000fe400078e00ff */
[----:B------:R-:W-:Y:S01]  /*6ad0*/  IMAD.MOV.U32 R5, RZ, RZ, c[0x4][0x12c] ;  /* 0x01004b00ff057624 */ /* 0x000fe200078e00ff */
[----:B------:R1:W2:Y:S01]  /*6ae0*/  LDC.64 R2, c[0x4][R0] ;  /* 0x0100000000027b82 */ /* 0x0002a20000000a00 */
[----:B------:R-:W-:Y:S02]  /*6af0*/  IMAD.MOV.U32 R6, RZ, RZ, c[0x4][0x130] ;  /* 0x01004c00ff067624 */ /* 0x000fe400078e00ff */
[----:B------:R-:W-:Y:S02]  /*6b00*/  IMAD.MOV.U32 R7, RZ, RZ, c[0x4][0x134] ;  /* 0x01004d00ff077624 */ /* 0x000fe400078e00ff */
[----:B------:R-:W-:-:S02]  /*6b10*/  IMAD.MOV.U32 R8, RZ, RZ, 0x65 ;  /* 0x00000065ff087424 */ /* 0x000fc400078e00ff */
[----:B------:R-:W-:Y:S02]  /*6b20*/  IMAD.MOV.U32 R10, RZ, RZ, c[0x4][0x10] ;  /* 0x01000400ff0a7624 */ /* 0x000fe400078e00ff */
[----:B------:R-:W-:Y:S02]  /*6b30*/  IMAD.MOV.U32 R11, RZ, RZ, c[0x4][0x14] ;  /* 0x01000500ff0b7624 */ /* 0x000fe400078e00ff */
[----:B------:R-:W-:Y:S02]  /*6b40*/  IMAD.MOV.U32 R12, RZ, RZ, 0x1 ;  /* 0x00000001ff0c7424 */ /* 0x000fe400078e00ff */
[----:B------:R-:W-:Y:S02]  /*6b50*/  IMAD.MOV.U32 R13, RZ, RZ, RZ ;  /* 0x000000ffff0d7224 */ /* 0x000fe400078e00ff */
[----:B-1----:R-:W-:Y:S01]  /*6b60*/  LEPC R14 ;  /* 0x00000000000e734e */ /* 0x002fe20000000000 */
[----:B------:R-:W-:Y:S02]  /*6b70*/  MOV R9, 0x6be0 ;  /* 0x00006be000097802 */ /* 0x000fe40000000f00 */
[----:B------:R-:W-:Y:S02]  /*6b80*/  MOV R20, 0x6b60 ;  /* 0x00006b6000147802 */ /* 0x000fe40000000f00 */
[----:B------:R-:W-:-:S02]  /*6b90*/  MOV R21, 0x0 ;  /* 0x0000000000157802 */ /* 0x000fc40000000f00 */
[----:B------:R-:W-:Y:S02]  /*6ba0*/  MOV R0, 0x0 ;  /* 0x0000000000007802 */ /* 0x000fe40000000f00 */
[----:B------:R-:W-:-:S04]  /*6bb0*/  IADD3 R20, P0, P1, -R20, R9, R14 ;  /* 0x0000000914147210 */ /* 0x000fc8000791e10e */
[----:B------:R-:W-:-:S04]  /*6bc0*/  IADD3.X R21, ~R0, R21, R15, P0, P1 ;  /* 0x0000001500157210 */ /* 0x000fc800007e250f */
[----:B0-2---:R-:W-:Y:S05]  /*6bd0*/  CALL.ABS.NOINC R2 ;  /* 0x0000000002007343 */ /* 0x005fea0003c00000 */
[----:B------:R-:W-:Y:S05]  /*6be0*/  BRA `(.L_x_2224) ;  /* 0x0000005000007947 */ /* 0x000fea0003800000 */
.L_x_2251:
[----:B------:R-:W1:Y:S02]  /*6bf0*/  F2I.U64.F64.TRUNC R4, R4 ;  /* 0x0000000400047311 */ /* 0x000e64000030d800 */
[----:B-1----:R1:W-:Y:S01]  /*6c00*/  STG.E.64 [R18.64], R4 ;  /* 0x0000000412007986 */ /* 0x0023e2000c101b24 */
[----:B------:R-:W-:Y:S05]  /*6c10*/  BRA `(.L_x_2224) ;  /* 0x0000002000007947 */ /* 0x000fea0003800000 */
.L_x_2250:
[----:B------:R-:W1:Y:S02]  /*6c20*/  F2I.U32.F64.TRUNC R5, R4 ;  /* 0x0000000400057311 */ /* 0x000e64000030d000 */
[----:B-1----:R1:W-:Y:S02]  /*6c30*/  STG.E [R18.64], R5 ;  /* 0x0000000512007986 */ /* 0x0023e4000c101924 */
.L_x_2224:
[----:B------:R-:W-:-:S04]  /*6c40*/  IADD3 R17, R17, 0x80, RZ ;  /* 0x0000008011117810 */ /* 0x000fc80007ffe0ff */
[----:B------:R-:W-:-:S13]  /*6c50*/  ISETP.GE.AND P0, PT, R17, c[0x0][0x160], PT ;  /* 0x0000580011007a0c */ /* 0x000fda0003f06270 */
[----:B------:R-:W-:Y:S05]  /*6c60*/  @P0 BRA `(.L_x_2178) ;  /* 0x000035b000000947 */ /* 0x000fea0003800000 */
[----:B------:R-:W-:Y:S01]  /*6c70*/  ISETP.NE.AND P0, PT, RZ, c[0x0][0x168], PT ;  /* 0x00005a00ff007a0c */ /* 0x000fe20003f05270 */
[----:B-1----:R-:W-:Y:S02]  /*6c80*/  IMAD.MOV.U32 R0, RZ, RZ, RZ ;  /* 0x000000ffff007224 */ /* 0x002fe400078e00ff */
        /* <DEDUP_REMOVED lines=226> */
.L_x_2252:
        /* <DEDUP_REMOVED lines=19> */
.L_x_2256:
[----:B------:R-:W2:Y:S02]  /*7be0*/  LDG.E.U8 R2, [R2.64] ;  /* 0x0000002402027981 */ /* 0x000ea4000c1e1100 */
[----:B--2---:R1:W2:Y:S01]  /*7bf0*/  I2F.F64.U16 R22, R2 ;  /* 0x0000000200167312 */ /* 0x0042a20000101800 */
[----:B------:R-:W-:Y:S05]  /*7c00*/  BRA `(.L_x_2258) ;  /* 0x00000df000007947 */ /* 0x000fea0003800000 */
.L_x_2255:
        /* <DEDUP_REMOVED lines=9> */
.L_x_2260:
[----:B------:R-:W2:Y:S02]  /*7ca0*/  LDG.E R2, [R2.64] ;  /* 0x0000002402027981 */ /* 0x000ea4000c1e1900 */
[----:B--2---:R1:W2:Y:S01]  /*7cb0*/  I2F.F64 R22, R2 ;  /* 0x0000000200167312 */ /* 0x0042a20000201c00 */
[----:B------:R-:W-:Y:S05]  /*7cc0*/  BRA `(.L_x_2258) ;  /* 0x00000d3000007947 */ /* 0x000fea0003800000 */
.L_x_2259:
[----:B------:R-:W2:Y:S02]  /*7cd0*/  LDG.E.U16 R2, [R2.64] ;  /* 0x0000002402027981 */ /* 0x000ea4000c1e1500 */
[----:B--2---:R1:W2:Y:S01]  /*7ce0*/  I2F.F64.S16 R22, R2 ;  /* 0x0000000200167312 */ /* 0x0042a20000101c00 */
[----:B------:R-:W-:Y:S05]  /*7cf0*/  BRA `(.L_x_2258) ;  /* 0x00000d0000007947 */ /* 0x000fea0003800000 */
.L_x_2254:
        /* <DEDUP_REMOVED lines=10> */
.L_x_2262:
[----:B------:R-:W2:Y:S02]  /*7da0*/  LDG.E.U16 R0, [R2.64] ;  /* 0x0000002402007981 */ /* 0x000ea4000c1e1500 */
[----:B--2---:R-:W-:-:S05]  /*7db0*/  HADD2.F32 R0, -RZ, R0.H0_H0 ;  /* 0x20000000ff007230 */ /* 0x004fca0000004100 */
[----:B------:R-:W-:-:S04]  /*7dc0*/  FMUL.FTZ R0, R0, 1 ;  /* 0x3f80000000007820 */ /* 0x000fc80000410000 */
[----:B------:R1:W2:Y:S01]  /*7dd0*/  F2F.F64.F32 R22, R0 ;  /* 0x0000000000167310 */ /* 0x0002a20000201800 */
[----:B------:R-:W-:Y:S05]  /*7de0*/  BRA `(.L_x_2258) ;  /* 0x00000c1000007947 */ /* 0x000fea0003800000 */
.L_x_2261:
        /* <DEDUP_REMOVED lines=10> */
.L_x_2264:
[----:B------:R-:W2:Y:S02]  /*7e90*/  LDG.E.U16 R2, [R2.64] ;  /* 0x0000002402027981 */ /* 0x000ea4000c1e1500 */
[----:B--2---:R-:W-:-:S05]  /*7ea0*/  HADD2.F32 R0, -RZ, R2.H0_H0 ;  /* 0x20000002ff007230 */ /* 0x004fca0000004100 */
[----:B------:R-:W-:-:S04]  /*7eb0*/  FMUL.FTZ R0, R0, 1 ;  /* 0x3f80000000007820 */ /* 0x000fc80000410000 */
[----:B------:R1:W2:Y:S01]  /*7ec0*/  F2F.F64.F32 R22, R0 ;  /* 0x0000000000167310 */ /* 0x0002a20000201800 */
[----:B------:R-:W-:Y:S05]  /*7ed0*/  BRA `(.L_x_2258) ;  /* 0x00000b2000007947 */ /* 0x000fea0003800000 */
.L_x_2263:
[----:B------:R1:W5:Y:S01]  /*7ee0*/  LDG.E.64 R22, [R2.64] ;  /* 0x0000002402167981 */ /* 0x000362000c1e1b00 */
[----:B------:R-:W-:Y:S05]  /*7ef0*/  BRA `(.L_x_2258) ;  /* 0x00000b0000007947 */ /* 0x000fea0003800000 */
.L_x_2253:
        /* <DEDUP_REMOVED lines=13> */
.L_x_2267:
[----:B------:R1:W5:Y:S01]  /*7fd0*/  LDG.E.64 R22, [R2.64] ;  /* 0x0000002402167981 */ /* 0x000362000c1e1b00 */
[----:B------:R-:W-:Y:S05]  /*7fe0*/  BRA `(.L_x_2258) ;  /* 0x00000a1000007947 */ /* 0x000fea0003800000 */
.L_x_2266:
        /* <DEDUP_REMOVED lines=28> */
.L_x_2269:
        /* <DEDUP_REMOVED lines=15> */
.L_x_2268:
[----:B------:R-:W2:Y:S02]  /*82a0*/  LDG.E.U16 R0, [R2.64] ;  /* 0x0000002402007981 */ /* 0x000ea4000c1e1500 */
[----:B--2---:R-:W-:-:S05]  /*82b0*/  PRMT R0, RZ, 0x5410, R0 ;  /* 0x00005410ff007816 */ /* 0x004fca0000000000 */
[----:B------:R-:W-:-:S04]  /*82c0*/  FMUL.FTZ R0, R0, 1 ;  /* 0x3f80000000007820 */ /* 0x000fc80000410000 */
[----:B------:R1:W2:Y:S01]  /*82d0*/  F2F.F64.F32 R22, R0 ;  /* 0x0000000000167310 */ /* 0x0002a20000201800 */
[----:B------:R-:W-:Y:S05]  /*82e0*/  BRA `(.L_x_2258) ;  /* 0x0000071000007947 */ /* 0x000fea0003800000 */
.L_x_2265:
        /* <DEDUP_REMOVED lines=11> */
.L_x_2272:
        /* <DEDUP_REMOVED lines=21> */
.L_x_2276:
[----:B------:R-:W-:Y:S05]  /*84f0*/  BSYNC B1 ;  /* 0x0000000000017941 */ /* 0x000fea0003800000 */
.L_x_2275:
[----:B------:R-:W-:Y:S01]  /*8500*/  LEA R3, R0, 0x3b800000, 0x17 ;  /* 0x3b80000000037811 */ /* 0x000fe200078eb8ff */
[----:B------:R-:W-:-:S05]  /*8510*/  IMAD.SHL.U32 R0, R2, 0x100000, RZ ;  /* 0x0010000002007824 */ /* 0x000fca00078e00ff */
[----:B------:R-:W-:Y:S02]  /*8520*/  LOP3.LUT R0, R3, R0, R4, 0xfe, !PT ;  /* 0x0000000003007212 */ /* 0x000fe400078efe04 */
.L_x_2274:
[----:B------:R-:W-:Y:S05]  /*8530*/  BSYNC B0 ;  /* 0x0000000000007941 */ /* 0x000fea0003800000 */
.L_x_2273:
[----:B------:R-:W-:-:S04]  /*8540*/  FMUL.FTZ R0, R0, 1 ;  /* 0x3f80000000007820 */ /* 0x000fc80000410000 */
[----:B------:R1:W2:Y:S01]  /*8550*/  F2F.F64.F32 R22, R0 ;  /* 0x0000000000167310 */ /* 0x0002a20000201800 */
[----:B------:R-:W-:Y:S05]  /*8560*/  BRA `(.L_x_2258) ;  /* 0x0000049000007947 */ /* 0x000fea0003800000 */
.L_x_2271:
        /* <DEDUP_REMOVED lines=21> */
.L_x_2280:
[----:B------:R-:W-:Y:S05]  /*86c0*/  BSYNC B1 ;  /* 0x0000000000017941 */ /* 0x000fea0003800000 */
.L_x_2279:
[----:B------:R-:W-:Y:S01]  /*86d0*/  LEA R3, R0, 0x37800000, 0x17 ;  /* 0x3780000000037811 */ /* 0x000fe200078eb8ff */
[----:B------:R-:W-:-:S05]  /*86e0*/  IMAD.SHL.U32 R0, R2, 0x200000, RZ ;  /* 0x0020000002007824 */ /* 0x000fca00078e00ff */
[----:B------:R-:W-:Y:S02]  /*86f0*/  LOP3.LUT R0, R3, R0, R4, 0xfe, !PT ;  /* 0x0000000003007212 */ /* 0x000fe400078efe04 */
.L_x_2278:
[----:B------:R-:W-:Y:S05]  /*8700*/  BSYNC B0 ;  /* 0x0000000000007941 */ /* 0x000fea0003800000 */
.L_x_2277:
[----:B------:R-:W-:-:S04]  /*8710*/  FMUL.FTZ R0, R0, 1 ;  /* 0x3f80000000007820 */ /* 0x000fc80000410000 */
[----:B------:R1:W2:Y:S01]  /*8720*/  F2F.F64.F32 R22, R0 ;  /* 0x0000000000167310 */ /* 0x0002a20000201800 */
[----:B------:R-:W-:Y:S05]  /*8730*/  BRA `(.L_x_2258) ;  /* 0x000002c000007947 */ /* 0x000fea0003800000 */
.L_x_2270:
        /* <DEDUP_REMOVED lines=14> */
.L_x_2284:
[----:B------:R-:W-:Y:S05]  /*8820*/  BSYNC B0 ;  /* 0x0000000000007941 */ /* 0x000fea0003800000 */
.L_x_2283:
[----:B------:R-:W-:-:S04]  /*8830*/  FMUL.FTZ R0, R0, 1 ;  /* 0x3f80000000007820 */ /* 0x000fc80000410000 */
[----:B------:R1:W2:Y:S01]  /*8840*/  F2F.F64.F32 R22, R0 ;  /* 0x0000000000167310 */ /* 0x0002a20000201800 */
[----:B------:R-:W-:Y:S05]  /*8850*/  BRA `(.L_x_2258) ;  /* 0x000001a000007947 */ /* 0x000fea0003800000 */
.L_x_2257:
        /* <DEDUP_REMOVED lines=21> */
.L_x_2282:
[----:B------:R-:W2:Y:S02]  /*89b0*/  LDG.E.64 R22, [R2.64] ;  /* 0x0000002402167981 */ /* 0x000ea4000c1e1b00 */
[----:B--2---:R-:W1:Y:S01]  /*89c0*/  I2F.F64.U64 R22, R22 ;  /* 0x0000001600167312 */ /* 0x004e620000301800 */
[----:B------:R-:W-:Y:S05]  /*89d0*/  BRA `(.L_x_2258) ;  /* 0x0000002000007947 */ /* 0x000fea0003800000 */
.L_x_2281:
[----:B------:R-:W2:Y:S02]  /*89e0*/  LDG.E R2, [R2.64] ;  /* 0x0000002402027981 */ /* 0x000ea4000c1e1900 */
[----:B--2---:R1:W2:Y:S02]  /*89f0*/  I2F.F64.U32 R22, R2 ;  /* 0x0000000200167312 */ /* 0x0042a40000201800 */
.L_x_2258:
        /* <DEDUP_REMOVED lines=21> */
.L_x_2286:
[----:B------:R-:W-:Y:S05]  /*8b50*/  BSYNC B1 ;  /* 0x0000000000017941 */ /* 0x000fea0003800000 */
.L_x_2285:
        /* <DEDUP_REMOVED lines=65> */
.L_x_2288:
        /* <DEDUP_REMOVED lines=22> */
.L_x_2291:
[----:B------:R-:W-:Y:S05]  /*90d0*/  BSYNC B2 ;  /* 0x0000000000027941 */ /* 0x000fea0003800000 */
.L_x_2290:
        /* <DEDUP_REMOVED lines=15> */
.L_x_2289:
[----:B------:R-:W-:Y:S05]  /*91d0*/  BSYNC B1 ;  /* 0x0000000000017941 */ /* 0x000fea0003800000 */
.L_x_2287:
        /* <DEDUP_REMOVED lines=18> */
.L_x_2295:
[----:B------:R-:W1:Y:S02]  /*9300*/  F2I.S64.F64.TRUNC R4, R4 ;  /* 0x0000000400047311 */ /* 0x000e64000030d900 */
[----:B-1----:R-:W-:-:S05]  /*9310*/  IMAD.MOV.U32 R3, RZ, RZ, R4 ;  /* 0x000000ffff037224 */ /* 0x002fca00078e0004 */
[----:B------:R1:W-:Y:S01]  /*9320*/  STG.E.U8 [R18.64], R3 ;  /* 0x0000000312007986 */ /* 0x0003e2000c101124 */
[----:B------:R-:W-:Y:S05]  /*9330*/  BRA `(.L_x_2297) ;  /* 0x00000ed000007947 */ /* 0x000fea0003800000 */
.L_x_2294:
        /* <DEDUP_REMOVED lines=9> */
.L_x_2299:
[----:B------:R-:W1:Y:S02]  /*93d0*/  F2I.F64.TRUNC R5, R4 ;  /* 0x0000000400057311 */ /* 0x000e64000030d100 */
[----:B-1----:R1:W-:Y:S01]  /*93e0*/  STG.E [R18.64], R5 ;  /* 0x0000000512007986 */ /* 0x0023e2000c101924 */
[----:B------:R-:W-:Y:S05]  /*93f0*/  BRA `(.L_x_2297) ;  /* 0x00000e1000007947 */ /* 0x000fea0003800000 */
.L_x_2298:
[----:B------:R-:W1:Y:S02]  /*9400*/  F2I.F64.TRUNC R5, R4 ;  /* 0x0000000400057311 */ /* 0x000e64000030d100 */
[----:B-1----:R1:W-:Y:S01]  /*9410*/  STG.E.U16 [R18.64], R5 ;  /* 0x0000000512007986 */ /* 0x0023e2000c101524 */
[----:B------:R-:W-:Y:S05]  /*9420*/  BRA `(.L_x_2297) ;  /* 0x00000de000007947 */ /* 0x000fea0003800000 */
.L_x_2293:
        /* <DEDUP_REMOVED lines=11> */
.L_x_2301:
[----:B------:R-:W1:Y:S01]  /*94e0*/  F2F.F32.F64 R0, R4 ;  /* 0x0000000400007310 */ /* 0x000e620000301000 */
[----:B------:R-:W1:-:S14]  /*94f0*/  DSETP.GEU.AND P0, PT, |R4|, c[0x2][0x88], PT ;  /* 0x008022000400762a */ /* 0x000e5c0003f0e200 */
[----:B-1----:R-:W-:-:S05]  /*9500*/  @!P0 FMUL R0, R0, 1.175494350822287508e-38 ;  /* 0x0080000000008820 */ /* 0x002fca0000400000 */
[----:B------:R-:W-:-:S05]  /*9510*/  F2FP.PACK_AB R0, RZ, R0 ;  /* 0x00000000ff00723e */ /* 0x000fca00000000ff */
[----:B------:R1:W-:Y:S01]  /*9520*/  STG.E.U16 [R18.64], R0 ;  /* 0x0000000012007986 */ /* 0x0003e2000c101524 */
[----:B------:R-:W-:Y:S05]  /*9530*/  BRA `(.L_x_2297) ;  /* 0x00000cd000007947 */ /* 0x000fea0003800000 */
.L_x_2300:
        /* <DEDUP_REMOVED lines=12> */
.L_x_2303:
[----:B------:R-:W1:Y:S01]  /*9600*/  F2F.F32.F64 R0, R4 ;  /* 0x0000000400007310 */ /* 0x000e620000301000 */
[----:B------:R-:W1:-:S14]  /*9610*/  DSETP.GEU.AND P0, PT, |R4|, c[0x2][0x88], PT ;  /* 0x008022000400762a */ /* 0x000e5c0003f0e200 */
[----:B-1----:R-:W-:-:S05]  /*9620*/  @!P0 FMUL R0, R0, 1.175494350822287508e-38 ;  /* 0x0080000000008820 */ /* 0x002fca0000400000 */
[----:B------:R-:W-:-:S04]  /*9630*/  F2FP.PACK_AB R3, RZ, R0 ;  /* 0x00000000ff03723e */ /* 0x000fc800000000ff */
[----:B------:R-:W-:-:S05]  /*9640*/  PRMT R3, R3, 0x5410, RZ ;  /* 0x0000541003037816 */ /* 0x000fca00000000ff */
[----:B------:R1:W-:Y:S01]  /*9650*/  STG.E [R18.64], R3 ;  /* 0x0000000312007986 */ /* 0x0003e2000c101924 */
[----:B------:R-:W-:Y:S05]  /*9660*/  BRA `(.L_x_2297) ;  /* 0x00000ba000007947 */ /* 0x000fea0003800000 */
.L_x_2302:
[----:B------:R1:W-:Y:S01]  /*9670*/  STG.E.64 [R18.64], R4 ;  /* 0x0000000412007986 */ /* 0x0003e2000c101b24 */
[----:B------:R-:W-:Y:S05]  /*9680*/  BRA `(.L_x_2297) ;  /* 0x00000b8000007947 */ /* 0x000fea0003800000 */
.L_x_2292:
        /* <DEDUP_REMOVED lines=12> */
.L_x_2306:
[----:B------:R-:W-:-:S05]  /*9750*/  CS2R R6, SRZ ;  /* 0x0000000000067805 */ /* 0x000fca000001ff00 */
[----:B------:R1:W-:Y:S01]  /*9760*/  STG.E.128 [R18.64], R4 ;  /* 0x0000000412007986 */ /* 0x0003e2000c101d24 */
[----:B------:R-:W-:Y:S05]  /*9770*/  BRA `(.L_x_2297) ;  /* 0x00000a9000007947 */ /* 0x000fea0003800000 */
.L_x_2305:
        /* <DEDUP_REMOVED lines=23> */
.L_x_2310:
[----:B------:R-:W-:Y:S05]  /*98f0*/  BSYNC B0 ;  /* 0x0000000000007941 */ /* 0x000fea0003800000 */
.L_x_2309:
[----:B------:R-:W-:-:S05]  /*9900*/  LOP3.LUT R3, R0, R3, RZ, 0xfc, !PT ;  /* 0x0000000300037212 */ /* 0x000fca00078efcff */
[----:B------:R1:W-:Y:S01]  /*9910*/  STG.E.U8 [R18.64], R3 ;  /* 0x0000000312007986 */ /* 0x0003e2000c101124 */
[----:B------:R-:W-:Y:S05]  /*9920*/  BRA `(.L_x_2297) ;  /* 0x000008e000007947 */ /* 0x000fea0003800000 */
.L_x_2308:
        /* <DEDUP_REMOVED lines=15> */
.L_x_2312:
[----:B------:R-:W-:Y:S01]  /*9a20*/  IMAD.MOV.U32 R0, RZ, RZ, 0x7f ;  /* 0x0000007fff007424 */ /* 0x000fe200078e00ff */
[----:B------:R-:W-:-:S04]  /*9a30*/  ISETP.GT.U32.AND P0, PT, R2, 0x7f800000, PT ;  /* 0x7f8000000200780c */ /* 0x000fc80003f04070 */
[----:B------:R-:W-:-:S04]  /*9a40*/  SEL R0, R0, 0x7c, P0 ;  /* 0x0000007c00007807 */ /* 0x000fc80000000000 */
.L_x_2313:
[----:B------:R-:W-:Y:S05]  /*9a50*/  BSYNC B0 ;  /* 0x0000000000007941 */ /* 0x000fea0003800000 */
.L_x_2311:
[----:B------:R-:W-:-:S04]  /*9a60*/  LOP3.LUT R2, R3, 0x80000000, RZ, 0xc0, !PT ;  /* 0x8000000003027812 */ /* 0x000fc800078ec0ff */
[----:B------:R-:W-:-:S04]  /*9a70*/  SHF.R.U32.HI R3, RZ, 0x18, R2 ;  /* 0x00000018ff037819 */ /* 0x000fc80000011602 */
[----:B------:R-:W-:-:S05]  /*9a80*/  LOP3.LUT R3, R0, R3, RZ, 0xfc, !PT ;  /* 0x0000000300037212 */ /* 0x000fca00078efcff */
[----:B------:R1:W-:Y:S01]  /*9a90*/  STG.E.U8 [R18.64], R3 ;  /* 0x0000000312007986 */ /* 0x0003e2000c101124 */
[----:B------:R-:W-:Y:S05]  /*9aa0*/  BRA `(.L_x_2297) ;  /* 0x0000076000007947 */ /* 0x000fea0003800000 */
.L_x_2307:
[----:B------:R-:W1:Y:S01]  /*9ab0*/  F2F.F32.F64 R0, R4 ;  /* 0x0000000400007310 */ /* 0x000e620000301000 */
[----:B------:R-:W1:-:S14]  /*9ac0*/  DSETP.GEU.AND P0, PT, |R4|, c[0x2][0x88], PT ;  /* 0x008022000400762a */ /* 0x000e5c0003f0e200 */
[----:B-1----:R-:W-:-:S05]  /*9ad0*/  @!P0 FMUL R0, R0, 1.175494350822287508e-38 ;  /* 0x0080000000008820 */ /* 0x002fca0000400000 */
[----:B------:R-:W-:-:S05]  /*9ae0*/  F2FP.BF16.PACK_AB R0, RZ, R0 ;  /* 0x00000000ff00723e */ /* 0x000fca00000010ff */
[----:B------:R1:W-:Y:S01]  /*9af0*/  STG.E.U16 [R18.64], R0 ;  /* 0x0000000012007986 */ /* 0x0003e2000c101524 */
[----:B------:R-:W-:Y:S05]  /*9b00*/  BRA `(.L_x_2297) ;  /* 0x0000070000007947 */ /* 0x000fea0003800000 */
.L_x_2304:
        /* <DEDUP_REMOVED lines=11> */
.L_x_2316:
        /* <DEDUP_REMOVED lines=19> */
.L_x_2319:
[----:B------:R-:W-:-:S04]  /*9cf0*/  LOP3.LUT R2, R3, 0x80000000, RZ, 0xc0, !PT ;  /* 0x8000000003027812 */ /* 0x000fc800078ec0ff */
[----:B------:R-:W-:-:S04]  /*9d00*/  SHF.R.U32.HI R3, RZ, 0x18, R2 ;  /* 0x00000018ff037819 */ /* 0x000fc80000011602 */
[----:B------:R-:W-:-:S04]  /*9d10*/  LOP3.LUT R0, R0, R3, RZ, 0xfc, !PT ;  /* 0x0000000300007212 */ /* 0x000fc800078efcff */
[----:B------:R-:W-:Y:S02]  /*9d20*/  PRMT R9, R0, 0x7610, R9 ;  /* 0x0000761000097816 */ /* 0x000fe40000000009 */
.L_x_2318:
[----:B------:R-:W-:Y:S05]  /*9d30*/  BSYNC B0 ;  /* 0x0000000000007941 */ /* 0x000fea0003800000 */
.L_x_2317:
[----:B------:R1:W-:Y:S01]  /*9d40*/  STG.E.U8 [R18.64], R9 ;  /* 0x0000000912007986 */ /* 0x0003e2000c101124 */
[----:B------:R-:W-:Y:S05]  /*9d50*/  BRA `(.L_x_2297) ;  /* 0x000004b000007947 */ /* 0x000fea0003800000 */
.L_x_2315:
        /* <DEDUP_REMOVED lines=19> */
.L_x_2322:
[----:B------:R-:W-:-:S04]  /*9e90*/  LOP3.LUT R2, R3, 0x80000000, RZ, 0xc0, !PT ;  /* 0x8000000003027812 */ /* 0x000fc800078ec0ff */
[----:B------:R-:W-:-:S04]  /*9ea0*/  SHF.R.U32.HI R3, RZ, 0x18, R2 ;  /* 0x00000018ff037819 */ /* 0x000fc80000011602 */
[----:B------:R-:W-:-:S04]  /*9eb0*/  LOP3.LUT R0, R0, R3, RZ, 0xfc, !PT ;  /* 0x0000000300007212 */ /* 0x000fc800078efcff */
[----:B------:R-:W-:Y:S02]  /*9ec0*/  PRMT R9, R0, 0x7610, R9 ;  /* 0x0000761000097816 */ /* 0x000fe40000000009 */
.L_x_2321:
[----:B------:R-:W-:Y:S05]  /*9ed0*/  BSYNC B0 ;  /* 0x0000000000007941 */ /* 0x000fea0003800000 */
.L_x_2320:
[----:B------:R1:W-:Y:S01]  /*9ee0*/  STG.E.U8 [R18.64], R9 ;  /* 0x0000000912007986 */ /* 0x0003e2000c101124 */
[----:B------:R-:W-:Y:S05]  /*9ef0*/  BRA `(.L_x_2297) ;  /* 0x0000031000007947 */ /* 0x000fea0003800000 */
.L_x_2314:
        /* <DEDUP_REMOVED lines=24> */
.L_x_2296:
        /* <DEDUP_REMOVED lines=20> */
.L_x_2324:
[----:B------:R-:W1:Y:S02]  /*a1c0*/  F2I.U64.F64.TRUNC R4, R4 ;  /* 0x0000000400047311 */ /* 0x000e64000030d800 */
[----:B-1----:R1:W-:Y:S01]  /*a1d0*/  STG.E.64 [R18.64], R4 ;  /* 0x0000000412007986 */ /* 0x0023e2000c101b24 */
[----:B------:R-:W-:Y:S05]  /*a1e0*/  BRA `(.L_x_2297) ;  /* 0x0000002000007947 */ /* 0x000fea0003800000 */
.L_x_2323:
[----:B------:R-:W1:Y:S02]  /*a1f0*/  F2I.U32.F64.TRUNC R5, R4 ;  /* 0x0000000400057311 */ /* 0x000e64000030d000 */
[----:B-1----:R1:W-:Y:S02]  /*a200*/  STG.E [R18.64], R5 ;  /* 0x0000000512007986 */ /* 0x0023e4000c101924 */
.L_x_2297:
[----:B------:R-:W-:Y:S02]  /*a210*/  IADD3 R17, R17, 0x80, RZ ;  /* 0x0000008011117810 */ /* 0x000fe40007ffe0ff */
.L_x_2178:
[----:B------:R-:W-:Y:S05]  /*a220*/  BSYNC B6 ;  /* 0x0000000000067941 */ /* 0x000fea0003800000 */
.L_x_2177:
[----:B------:R-:W-:-:S13]  /*a230*/  ISETP.GE.AND P0, PT, R17, c[0x0][0x160], PT ;  /* 0x0000580011007a0c */ /* 0x000fda0003f06270 */
[----:B------:R-:W-:Y:S05]  /*a240*/  @P0 EXIT ;  /* 0x000000000000094d */ /* 0x000fea0003800000 */
        /* <DEDUP_REMOVED lines=228> */
.L_x_2325:
        /* <DEDUP_REMOVED lines=19> */
.L_x_2329:
[----:B------:R-:W2:Y:S02]  /*b1c0*/  LDG.E.U8 R2, [R2.64] ;  /* 0x0000002402027981 */ /* 0x000ea4000c1e1100 */
[----:B--2---:R1:W2:Y:S01]  /*b1d0*/  I2F.F64.U16 R22, R2 ;  /* 0x0000000200167312 */ /* 0x0042a20000101800 */
[----:B------:R-:W-:Y:S05]  /*b1e0*/  BRA `(.L_x_2331) ;  /* 0x00000df000007947 */ /* 0x000fea0003800000 */
.L_x_2328:
        /* <DEDUP_REMOVED lines=9> */
.L_x_2333:
[----:B------:R-:W2:Y:S02]  /*b280*/  LDG.E R2, [R2.64] ;  /* 0x0000002402027981 */ /* 0x000ea4000c1e1900 */
[----:B--2---:R1:W2:Y:S01]  /*b290*/  I2F.F64 R22, R2 ;  /* 0x0000000200167312 */ /* 0x0042a20000201c00 */
[----:B------:R-:W-:Y:S05]  /*b2a0*/  BRA `(.L_x_2331) ;  /* 0x00000d3000007947 */ /* 0x000fea0003800000 */
.L_x_2332:
[----:B------:R-:W2:Y:S02]  /*b2b0*/  LDG.E.U16 R2, [R2.64] ;  /* 0x0000002402027981 */ /* 0x000ea4000c1e1500 */
[----:B--2---:R1:W2:Y:S01]  /*b2c0*/  I2F.F64.S16 R22, R2 ;  /* 0x0000000200167312 */ /* 0x0042a20000101c00 */
[----:B------:R-:W-:Y:S05]  /*b2d0*/  BRA `(.L_x_2331) ;  /* 0x00000d0000007947 */ /* 0x000fea0003800000 */
.L_x_2327:
        /* <DEDUP_REMOVED lines=10> */
.L_x_2335:
[----:B------:R-:W2:Y:S02]  /*b380*/  LDG.E.U16 R0, [R2.64] ;  /* 0x0000002402007981 */ /* 0x000ea4000c1e1500 */
[----:B--2---:R-:W-:-:S05]  /*b390*/  HADD2.F32 R0, -RZ, R0.H0_H0 ;  /* 0x20000000ff007230 */ /* 0x004fca0000004100 */
[----:B------:R-:W-:-:S04]  /*b3a0*/  FMUL.FTZ R0, R0, 1 ;  /* 0x3f80000000007820 */ /* 0x000fc80000410000 */
[----:B------:R1:W2:Y:S01]  /*b3b0*/  F2F.F64.F32 R22, R0 ;  /* 0x0000000000167310 */ /* 0x0002a20000201800 */
[----:B------:R-:W-:Y:S05]  /*b3c0*/  BRA `(.L_x_2331) ;  /* 0x00000c1000007947 */ /* 0x000fea0003800000 */
.L_x_2334:
        /* <DEDUP_REMOVED lines=10> */
.L_x_2337:
[----:B------:R-:W2:Y:S02]  /*b470*/  LDG.E.U16 R2, [R2.64] ;  /* 0x0000002402027981 */ /* 0x000ea4000c1e1500 */
[----:B--2---:R-:W-:-:S05]  /*b480*/  HADD2.F32 R0, -RZ, R2.H0_H0 ;  /* 0x20000002ff007230 */ /* 0x004fca0000004100 */
[----:B------:R-:W-:-:S04]  /*b490*/  FMUL.FTZ R0, R0, 1 ;  /* 0x3f80000000007820 */ /* 0x000fc80000410000 */
[----:B------:R1:W2:Y:S01]  /*b4a0*/  F2F.F64.F32 R22, R0 ;  /* 0x0000000000167310 */ /* 0x0002a20000201800 */
[----:B------:R-:W-:Y:S05]  /*b4b0*/  BRA `(.L_x_2331) ;  /* 0x00000b2000007947 */ /* 0x000fea0003800000 */
.L_x_2336:
[----:B------:R1:W5:Y:S01]  /*b4c0*/  LDG.E.64 R22, [R2.64] ;  /* 0x0000002402167981 */ /* 0x000362000c1e1b00 */
[----:B------:R-:W-:Y:S05]  /*b4d0*/  BRA `(.L_x_2331) ;  /* 0x00000b0000007947 */ /* 0x000fea0003800000 */
.L_x_2326:
        /* <DEDUP_REMOVED lines=13> */
.L_x_2340:
[----:B------:R1:W5:Y:S01]  /*b5b0*/  LDG.E.64 R22, [R2.64] ;  /* 0x0000002402167981 */ /* 0x000362000c1e1b00 */
[----:B------:R-:W-:Y:S05]  /*b5c0*/  BRA `(.L_x_2331) ;  /* 0x00000a1000007947 */ /* 0x000fea0003800000 */
.L_x_2339:
        /* <DEDUP_REMOVED lines=28> */
.L_x_2342:
        /* <DEDUP_REMOVED lines=15> */
.L_x_2341:
[----:B------:R-:W2:Y:S02]  /*b880*/  LDG.E.U16 R0, [R2.64] ;  /* 0x0000002402007981 */ /* 0x000ea4000c1e1500 */
[----:B--2---:R-:W-:-:S05]  /*b890*/  PRMT R0, RZ, 0x5410, R0 ;  /* 0x00005410ff007816 */ /* 0x004fca0000000000 */
[----:B------:R-:W-:-:S04]  /*b8a0*/  FMUL.FTZ R0, R0, 1 ;  /* 0x3f80000000007820 */ /* 0x000fc80000410000 */
[----:B------:R1:W2:Y:S01]  /*b8b0*/  F2F.F64.F32 R22, R0 ;  /* 0x0000000000167310 */ /* 0x0002a20000201800 */
[----:B------:R-:W-:Y:S05]  /*b8c0*/  BRA `(.L_x_2331) ;  /* 0x0000071000007947 */ /* 0x000fea0003800000 */
.L_x_2338:
        /* <DEDUP_REMOVED lines=11> */
.L_x_2345:
        /* <DEDUP_REMOVED lines=21> */
.L_x_2349:
[----:B------:R-:W-:Y:S05]  /*bad0*/  BSYNC B1 ;  /* 0x0000000000017941 */ /* 0x000fea0003800000 */
.L_x_2348:
[----:B------:R-:W-:Y:S01]  /*bae0*/  LEA R3, R0, 0x3b800000, 0x17 ;  /* 0x3b80000000037811 */ /* 0x000fe200078eb8ff */
[----:B------:R-:W-:-:S05]  /*baf0*/  IMAD.SHL.U32 R0, R2, 0x100000, RZ ;  /* 0x0010000002007824 */ /* 0x000fca00078e00ff */
[----:B------:R-:W-:Y:S02]  /*bb00*/  LOP3.LUT R0, R3, R0, R4, 0xfe, !PT ;  /* 0x0000000003007212 */ /* 0x000fe400078efe04 */
.L_x_2347:
[----:B------:R-:W-:Y:S05]  /*bb10*/  BSYNC B0 ;  /* 0x0000000000007941 */ /* 0x000fea0003800000 */
.L_x_2346:
[----:B------:R-:W-:-:S04]  /*bb20*/  FMUL.FTZ R0, R0, 1 ;  /* 0x3f80000000007820 */ /* 0x000fc80000410000 */
[----:B------:R1:W2:Y:S01]  /*bb30*/  F2F.F64.F32 R22, R0 ;  /* 0x0000000000167310 */ /* 0x0002a20000201800 */
[----:B------:R-:W-:Y:S05]  /*bb40*/  BRA `(.L_x_2331) ;  /* 0x0000049000007947 */ /* 0x000fea0003800000 */
.L_x_2344:
        /* <DEDUP_REMOVED lines=21> */
.L_x_2353:
[----:B------:R-:W-:Y:S05]  /*bca0*/  BSYNC B1 ;  /* 0x0000000000017941 */ /* 0x000fea0003800000 */
.L_x_2352:
[----:B------:R-:W-:Y:S01]  /*bcb0*/  LEA R3, R0, 0x37800000, 0x17 ;  /* 0x3780000000037811 */ /* 0x000fe200078eb8ff */
[----:B------:R-:W-:-:S05]  /*bcc0*/  IMAD.SHL.U32 R0, R2, 0x200000, RZ ;  /* 0x0020000002007824 */ /* 0x000fca00078e00ff */
[----:B------:R-:W-:Y:S02]  /*bcd0*/  LOP3.LUT R0, R3, R0, R4, 0xfe, !PT ;  /* 0x0000000003007212 */ /* 0x000fe400078efe04 */
.L_x_2351:
[----:B------:R-:W-:Y:S05]  /*bce0*/  BSYNC B0 ;  /* 0x0000000000007941 */ /* 0x000fea0003800000 */
.L_x_2350:
[----:B------:R-:W-:-:S04]  /*bcf0*/  FMUL.FTZ R0, R0, 1 ;  /* 0x3f80000000007820 */ /* 0x000fc80000410000 */
[----:B------:R1:W2:Y:S01]  /*bd00*/  F2F.F64.F32 R22, R0 ;  /* 0x0000000000167310 */ /* 0x0002a20000201800 */
[----:B------:R-:W-:Y:S05]  /*bd10*/  BRA `(.L_x_2331) ;  /* 0x000002c000007947 */ /* 0x000fea0003800000 */
.L_x_2343:
        /* <DEDUP_REMOVED lines=14> */
.L_x_2357:
[----:B------:R-:W-:Y:S05]  /*be00*/  BSYNC B0 ;  /* 0x0000000000007941 */ /* 0x000fea0003800000 */
.L_x_2356:
[----:B------:R-:W-:-:S04]  /*be10*/  FMUL.FTZ R0, R0, 1 ;  /* 0x3f80000000007820 */ /* 0x000fc80000410000 */
[----:B------:R1:W2:Y:S01]  /*be20*/  F2F.F64.F32 R22, R0 ;  /* 0x0000000000167310 */ /* 0x0002a20000201800 */
[----:B------:R-:W-:Y:S05]  /*be30*/  BRA `(.L_x_2331) ;  /* 0x000001a000007947 */ /* 0x000fea0003800000 */
.L_x_2330:
        /* <DEDUP_REMOVED lines=19> */
[----:B------:R-:W-:Y:S01]  /*bf70*/  CS2R R22, SRZ ;  /* 0x0000000000167805 */ /* 0x000fe2000001ff00 */
[----:B------:R-:W-:Y:S05]  /*bf80*/  BRA `(.L_x_2331) ;  /* 0x0000005000007947 */ /* 0x000fea0003800000 */
.L_x_2355:
[----:B------:R-:W2:Y:S02]  /*bf90*/  LDG.E.64 R22, [R2.64] ;  /* 0x0000002402167981 */ /* 0x000ea4000c1e1b00 */
[----:B--2---:R-:W1:Y:S01]  /*bfa0*/  I2F.F64.U64 R22, R22 ;  /* 0x0000001600167312 */ /* 0x004e620000301800 */
[----:B------:R-:W-:Y:S05]  /*bfb0*/  BRA `(.L_x_2331) ;  /* 0x0000002000007947 */ /* 0x000fea0003800000 */
.L_x_2354:
[----:B------:R-:W2:Y:S02]  /*bfc0*/  LDG.E R2, [R2.64] ;  /* 0x0000002402027981 */ /* 0x000ea4000c1e1900 */
[----:B--2---:R1:W2:Y:S02]  /*bfd0*/  I2F.F64.U32 R22, R2 ;  /* 0x0000000200167312 */ /* 0x0042a40000201800 */
.L_x_2331:
        /* <DEDUP_REMOVED lines=21> */
.L_x_2359:
[----:B------:R-:W-:Y:S05]  /*c130*/  BSYNC B1 ;  /* 0x0000000000017941 */ /* 0x000fea0003800000 */
.L_x_2358:
        /* <DEDUP_REMOVED lines=47> */
[----:B---3--:R-:W-:-:S04]  /*c430*/  DADD R18, R12, R12 ;  /* 0x000000000c127229 */ /* 0x008fc8000000000c */
[----:B--2---:R-:W2:-:S04]  /*c440*/  DFMA R14, R10, R14, c[0x2][0x8] ;  /* 0x008002000a0e762b */ /* 0x004e88000000000e */
[----:B------:R-:W-:-:S04]  /*c450*/  DFMA R12, R2, c[0x2][0x40], R8 ;  /* 0x00801000020c7a2b */ /* 0x000fc80000000008 */
[----:B--2---:R-:W2:-:S04]  /*c460*/  DFMA R14, R10, R14, c[0x2][0x10] ;  /* 0x008004000a0e762b */ /* 0x004e88000000000e */
[----:B------:R-:W-:-:S04]  /*c470*/  DFMA R18, R4, -R8, R18 ;  /* 0x800000080412722b */ /* 0x000fc80000000012 */
[----:B--2---:R-:W2:-:S04]  /*c480*/  DFMA R14, R10, R14, c[0x2][0x18] ;  /* 0x008006000a0e762b */ /* 0x004e88000000000e */
[----:B------:R-:W-:-:S04]  /*c490*/  DFMA R4, -R2, c[0x2][0x40], R12 ;  /* 0x0080100002047a2b */ /* 0x000fc8000000010c */
[----:B--2---:R-:W2:-:S04]  /*c4a0*/  DFMA R14, R10, R14, c[0x2][0x20] ;  /* 0x008008000a0e762b */ /* 0x004e88000000000e */
[----:B------:R-:W-:-:S04]  /*c4b0*/  DMUL R18, R6, R18 ;  /* 0x0000001206127228 */ /* 0x000fc80000000000 */
[----:B--2---:R-:W2:-:S04]  /*c4c0*/  DFMA R14, R10, R14, c[0x2][0x28] ;  /* 0x00800a000a0e762b */ /* 0x004e88000000000e */
[----:B------:R-:W-:-:S04]  /*c4d0*/  DADD R4, -R8, R4 ;  /* 0x0000000008047229 */ /* 0x000fc80000000104 */
[----:B--2---:R-:W2:-:S06]  /*c4e0*/  DFMA R14, R10, R14, c[0x2][0x30] ;  /* 0x00800c000a0e762b */ /* 0x004e8c000000000e */
[----:B--2---:R-:W2:-:S06]  /*c4f0*/  DMUL R14, R10, R14 ;  /* 0x0000000e0a0e7228 */ /* 0x004e8c0000000000 */
[----:B--2---:R-:W2:-:S06]  /*c500*/  DFMA R14, R8, R14, R18 ;  /* 0x0000000e080e722b */ /* 0x004e8c0000000012 */
[----:B--2---:R-:W2:-:S06]  /*c510*/  DADD R4, R14, -R4 ;  /* 0x000000000e047229 */ /* 0x004e8c0000000804 */
[----:B--2---:R-:W2:-:S06]  /*c520*/  DFMA R4, R2, c[0x2][0x48], R4 ;  /* 0x0080120002047a2b */ /* 0x004e8c0000000004 */
[----:B--2---:R2:W3:Y:S01]  /*c530*/  DADD R8, R12, R4 ;  /* 0x000000000c087229 */ /* 0x0044e20000000004 */
[----:B------:R-:W-:Y:S05]  /*c540*/  BRA `(.L_x_2362) ;  /* 0x0000026000007947 */ /* 0x000fea0003800000 */
.L_x_2361:
        /* <DEDUP_REMOVED lines=22> */
.L_x_2364:
[----:B------:R-:W-:Y:S05]  /*c6b0*/  BSYNC B2 ;  /* 0x0000000000027941 */ /* 0x000fea0003800000 */
.L_x_2363:
        /* <DEDUP_REMOVED lines=15> */
.L_x_2362:
[----:B------:R-:W-:Y:S05]  /*c7b0*/  BSYNC B1 ;  /* 0x0000000000017941 */ /* 0x000fea0003800000 */
.L_x_2360:
[----:B------:R-:W4:Y:S01]  /*c7c0*/  LDC.U8 R2, c[0x0][0x371] ;  /* 0x0000dc40ff027b82 */ /* 0x000f220000000000 */
[----:B---3--:R-:W3:-:S10]  /*c7d0*/  DMUL R8, R8, 0.5 ;  /* 0x3fe0000008087828 */ /* 0x008ed40000000000 */
[----:B--23--:R-:W-:Y:S01]  /*c7e0*/  LOP3.LUT R5, R9, 0x80000000, R23, 0xb8, !PT ;  /* 0x8000000009057812 */ /* 0x00cfe200078eb817 */
        /* <DEDUP_REMOVED lines=12> */
[----:B------:R-:W2:Y:S02]  /*c8b0*/  F2I.F64.TRUNC R5, R4 ;  /* 0x0000000400057311 */ /* 0x000ea4000030d100 */
[----:B--2---:R-:W-:Y:S01]  /*c8c0*/  STG.E.U8 [R16.64], R5 ;  /* 0x0000000510007986 */ /* 0x004fe2000c101124 */
[----:B------:R-:W-:Y:S05]  /*c8d0*/  EXIT ;  /* 0x000000000000794d */ /* 0x000fea0003800000 */
.L_x_2368:
[----:B------:R-:W2:Y:S02]  /*c8e0*/  F2I.S64.F64.TRUNC R4, R4 ;  /* 0x0000000400047311 */ /* 0x000ea4000030d900 */
[----:B--2---:R-:W-:-:S05]  /*c8f0*/  IMAD.MOV.U32 R3, RZ, RZ, R4 ;  /* 0x000000ffff037224 */ /* 0x004fca00078e0004 */
[----:B------:R-:W-:Y:S01]  /*c900*/  STG.E.U8 [R16.64], R3 ;  /* 0x0000000310007986 */ /* 0x000fe2000c101124 */
[----:B------:R-:W-:Y:S05]  /*c910*/  EXIT ;  /* 0x000000000000794d */ /* 0x000fea0003800000 */
.L_x_2367:
[----:B------:R-:W-:-:S13]  /*c920*/  ISETP.NE.AND P0, PT, R0, 0x2, PT ;  /* 0x000000020000780c */ /* 0x000fda0003f05270 */
[----:B------:R-:W-:Y:S05]  /*c930*/  @!P0 BRA `(.L_x_2370) ;  /* 0x000000a000008947 */ /* 0x000fea0003800000 */
[----:B------:R-:W-:-:S13]  /*c940*/  ISETP.NE.AND P0, PT, R0, 0x3, PT ;  /* 0x000000030000780c */ /* 0x000fda0003f05270 */
[----:B------:R-:W-:Y:S05]  /*c950*/  @!P0 BRA `(.L_x_2371) ;  /* 0x0000005000008947 */ /* 0x000fea0003800000 */
[----:B------:R-:W-:-:S13]  /*c960*/  ISETP.NE.AND P0, PT, R0, 0x4, PT ;  /* 0x000000040000780c */ /* 0x000fda0003f05270 */
[----:B------:R-:W-:Y:S05]  /*c970*/  @P0 BRA `(.L_x_2369) ;  /* 0x00000ce000000947 */ /* 0x000fea0003800000 */
[----:B------:R-:W2:Y:S02]  /*c980*/  F2I.S64.F64.TRUNC R4, R4 ;  /* 0x0000000400047311 */ /* 0x000ea4000030d900 */
[----:B--2---:R-:W-:Y:S01]  /*c990*/  STG.E.64 [R16.64], R4 ;  /* 0x0000000410007986 */ /* 0x004fe2000c101b24 */
[----:B------:R-:W-:Y:S05]  /*c9a0*/  EXIT ;  /* 0x000000000000794d */ /* 0x000fea0003800000 */
.L_x_2371:
[----:B------:R-:W2:Y:S02]  /*c9b0*/  F2I.F64.TRUNC R5, R4 ;  /* 0x0000000400057311 */ /* 0x000ea4000030d100 */
[----:B--2---:R-:W-:Y:S01]  /*c9c0*/  STG.E [R16.64], R5 ;  /* 0x0000000510007986 */ /* 0x004fe2000c101924 */
[----:B------:R-:W-:Y:S05]  /*c9d0*/  EXIT ;  /* 0x000000000000794d */ /* 0x000fea0003800000 */
.L_x_2370:
[----:B------:R-:W2:Y:S02]  /*c9e0*/  F2I.F64.TRUNC R5, R4 ;  /* 0x0000000400057311 */ /* 0x000ea4000030d100 */
[----:B--2---:R-:W-:Y:S01]  /*c9f0*/  STG.E.U16 [R16.64], R5 ;  /* 0x0000000510007986 */ /* 0x004fe2000c101524 */
[----:B------:R-:W-:Y:S05]  /*ca00*/  EXIT ;  /* 0x000000000000794d */ /* 0x000fea0003800000 */
.L_x_2366:
[----:B------:R-:W-:-:S13]  /*ca10*/  ISETP.GT.AND P0, PT, R0, 0x6, PT ;  /* 0x000000060000780c */ /* 0x000fda0003f04270 */
[----:B------:R-:W-:Y:S05]  /*ca20*/  @P0 BRA `(.L_x_2372) ;  /* 0x000000f000000947 */ /* 0x000fea0003800000 */
[----:B------:R-:W-:-:S13]  /*ca30*/  ISETP.NE.AND P0, PT, R0, 0x5, PT ;  /* 0x000000050000780c */ /* 0x000fda0003f05270 */
[----:B------:R-:W-:Y:S05]  /*ca40*/  @!P0 BRA `(.L_x_2373) ;  /* 0x0000007000008947 */ /* 0x000fea0003800000 */
[----:B------:R-:W-:-:S13]  /*ca50*/  ISETP.NE.AND P0, PT, R0, 0x6, PT ;  /* 0x000000060000780c */ /* 0x000fda0003f05270 */
[----:B------:R-:W-:Y:S05]  /*ca60*/  @P0 BRA `(.L_x_2369) ;  /* 0x00000bf000000947 */ /* 0x000fea0003800000 */
[----:B------:R-:W2:Y:S01]  /*ca70*/  F2F.F32.F64 R3, R4 ;  /* 0x0000000400037310 */ /* 0x000ea20000301000 */
[----:B------:R-:W2:-:S14]  /*ca80*/  DSETP.GEU.AND P0, PT, |R4|, c[0x2][0x88], PT ;  /* 0x008022000400762a */ /* 0x000e9c0003f0e200 */
[----:B--2---:R-:W-:-:S05]  /*ca90*/  @!P0 FMUL R3, R3, 1.175494350822287508e-38 ;  /* 0x0080000003038820 */ /* 0x004fca0000400000 */
[----:B------:R-:W-:Y:S01]  /*caa0*/  STG.E [R16.64], R3 ;  /* 0x0000000310007986 */ /* 0x000fe2000c101924 */
[----:B------:R-:W-:Y:S05]  /*cab0*/  EXIT ;  /* 0x000000000000794d */ /* 0x000fea0003800000 */
.L_x_2373:
[----:B------:R-:W2:Y:S01]  /*cac0*/  F2F.F32.F64 R0, R4 ;  /* 0x0000000400007310 */ /* 0x000ea20000301000 */
[----:B------:R-:W2:-:S14]  /*cad0*/  DSETP.GEU.AND P0, PT, |R4|, c[0x2][0x88], PT ;  /* 0x008022000400762a */ /* 0x000e9c0003f0e200 */
[----:B--2---:R-:W-:-:S05]  /*cae0*/  @!P0 FMUL R0, R0, 1.175494350822287508e-38 ;  /* 0x0080000000008820 */ /* 0x004fca0000400000 */
[----:B------:R-:W-:-:S05]  /*caf0*/  F2FP.PACK_AB R0, RZ, R0 ;  /* 0x00000000ff00723e */ /* 0x000fca00000000ff */
[----:B------:R-:W-:Y:S01]  /*cb00*/  STG.E.U16 [R16.64], R0 ;  /* 0x0000000010007986 */ /* 0x000fe2000c101524 */
[----:B------:R-:W-:Y:S05]  /*cb10*/  EXIT ;  /* 0x000000000000794d */ /* 0x000fea0003800000 */
.L_x_2372:
[----:B------:R-:W-:-:S13]  /*cb20*/  ISETP.NE.AND P0, PT, R0, 0x7, PT ;  /* 0x000000070000780c */ /* 0x000fda0003f05270 */
[----:B------:R-:W-:Y:S05]  /*cb30*/  @!P0 BRA `(.L_x_2374) ;  /* 0x0000011000008947 */ /* 0x000fea0003800000 */
[----:B------:R-:W-:-:S13]  /*cb40*/  ISETP.NE.AND P0, PT, R0, 0x8, PT ;  /* 0x000000080000780c */ /* 0x000fda0003f05270 */
[----:B------:R-:W-:Y:S05]  /*cb50*/  @!P0 BRA `(.L_x_2375) ;  /* 0x0000008000008947 */ /* 0x000fea0003800000 */
[----:B------:R-:W-:-:S13]  /*cb60*/  ISETP.NE.AND P0, PT, R0, 0x9, PT ;  /* 0x000000090000780c */ /* 0x000fda0003f05270 */
[----:B------:R-:W-:Y:S05]  /*cb70*/  @P0 BRA `(.L_x_2369) ;  /* 0x00000ae000000947 */ /* 0x000fea0003800000 */
[----:B------:R-:W2:Y:S01]  /*cb80*/  F2F.F32.F64 R2, R4 ;  /* 0x0000000400027310 */ /* 0x000ea20000301000 */
[----:B------:R-:W2:Y:S01]  /*cb90*/  DSETP.GEU.AND P0, PT, |R4|, c[0x2][0x88], PT ;  /* 0x008022000400762a */ /* 0x000ea20003f0e200 */
[----:B------:R-:W-:-:S13]  /*cba0*/  IMAD.MOV.U32 R3, RZ, RZ, RZ ;  /* 0x000000ffff037224 */ /* 0x000fda00078e00ff */
[----:B--2---:R-:W-:-:S05]  /*cbb0*/  @!P0 FMUL R2, R2, 1.175494350822287508e-38 ;  /* 0x0080000002028820 */ /* 0x004fca0000400000 */
[----:B------:R-:W-:Y:S01]  /*cbc0*/  STG.E.64 [R16.64], R2 ;  /* 0x0000000210007986 */ /* 0x000fe2000c101b24 */
[----:B------:R-:W-:Y:S05]  /*cbd0*/  EXIT ;  /* 0x000000000000794d */ /* 0x000fea0003800000 */
.L_x_2375:
[----:B------:R-:W2:Y:S01]  /*cbe0*/  F2F.F32.F64 R0, R4 ;  /* 0x0000000400007310 */ /* 0x000ea20000301000 */
[----:B------:R-:W2:-:S14]  /*cbf0*/  DSETP.GEU.AND P0, PT, |R4|, c[0x2][0x88], PT ;  /* 0x008022000400762a */ /* 0x000e9c0003f0e200 */
[----:B--2---:R-:W-:-:S05]  /*cc00*/  @!P0 FMUL R0, R0, 1.175494350822287508e-38 ;  /* 0x0080000000008820 */ /* 0x004fca0000400000 */
[----:B------:R-:W-:-:S04]  /*cc10*/  F2FP.PACK_AB R3, RZ, R0 ;  /* 0x00000000ff03723e */ /* 0x000fc800000000ff */
[----:B------:R-:W-:-:S05]  /*cc20*/  PRMT R3, R3, 0x5410, RZ ;  /* 0x0000541003037816 */ /* 0x000fca00000000ff */
[----:B------:R-:W-:Y:S01]  /*cc30*/  STG.E [R16.64], R3 ;  /* 0x0000000310007986 */ /* 0x000fe2000c101924 */
[----:B------:R-:W-:Y:S05]  /*cc40*/  EXIT ;  /* 0x000000000000794d */ /* 0x000fea0003800000 */
.L_x_2374:
[----:B------:R-:W-:Y:S01]  /*cc50*/  STG.E.64 [R16.64], R4 ;  /* 0x0000000410007986 */ /* 0x000fe2000c101b24 */
[----:B------:R-:W-:Y:S05]  /*cc60*/  EXIT ;  /* 0x000000000000794d */ /* 0x000fea0003800000 */
.L_x_2365:
        /* <DEDUP_REMOVED lines=8> */
[----:B------:R-:W2:-:S06]  /*ccf0*/  DSETP.NEU.AND P0, PT, R4, RZ, PT ;  /* 0x000000ff0400722a */ /* 0x000e8c0003f0d000 */
[----:B--2---:R-:W-:-:S05]  /*cd00*/  SEL R3, RZ, 0x1, !P0 ;  /* 0x00000001ff037807 */ /* 0x004fca0004000000 */
[----:B------:R-:W-:Y:S01]  /*cd10*/  STG.E.U8 [R16.64], R3 ;  /* 0x0000000310007986 */ /* 0x000fe2000c101124 */
[----:B------:R-:W-:Y:S05]  /*cd20*/  EXIT ;  /* 0x000000000000794d */ /* 0x000fea0003800000 */
.L_x_2378:
[----:B------:R-:W-:-:S05]  /*cd30*/  CS2R R6, SRZ ;  /* 0x0000000000067805 */ /* 0x000fca000001ff00 */
[----:B------:R-:W-:Y:S01]  /*cd40*/  STG.E.128 [R16.64], R4 ;  /* 0x0000000410007986 */ /* 0x000fe2000c101d24 */
[----:B------:R-:W-:Y:S05]  /*cd50*/  EXIT ;  /* 0x000000000000794d */ /* 0x000fea0003800000 */
.L_x_2377:
        /* <DEDUP_REMOVED lines=8> */
[----:B------:R-:W-:-:S13]  /*cde0*/  BSSY B0, `(.L_x_2381) ;  /* 0x000000f000007945 */ /* 0x000fda0003800000 */
[----:B--2---:R-:W-:-:S05]  /*cdf0*/  @!P0 FMUL R7, R7, 1.175494350822287508e-38 ;  /* 0x0080000007078820 */ /* 0x004fca0000400000 */
        /* <DEDUP_REMOVED lines=13> */
.L_x_2382:
[----:B------:R-:W-:Y:S05]  /*ced0*/  BSYNC B0 ;  /* 0x0000000000007941 */ /* 0x000fea0003800000 */
.L_x_2381:
[----:B------:R-:W-:-:S05]  /*cee0*/  LOP3.LUT R3, R0, R3, RZ, 0xfc, !PT ;  /* 0x0000000300037212 */ /* 0x000fca00078efcff */
[----:B------:R-:W-:Y:S01]  /*cef0*/  STG.E.U8 [R16.64], R3 ;  /* 0x0000000310007986 */ /* 0x000fe2000c101124 */
[----:B------:R-:W-:Y:S05]  /*cf00*/  EXIT ;  /* 0x000000000000794d */ /* 0x000fea0003800000 */
.L_x_2380:
[----:B------:R-:W2:Y:S01]  /*cf10*/  F2F.F32.F64 R3, R4 ;  /* 0x0000000400037310 */ /* 0x000ea20000301000 */
[----:B------:R-:W2:Y:S01]  /*cf20*/  DSETP.GEU.AND P0, PT, |R4|, c[0x2][0x88], PT ;  /* 0x008022000400762a */ /* 0x000ea20003f0e200 */
[----:B------:R-:W-:-:S13]  /*cf30*/  BSSY B0, `(.L_x_2383) ;  /* 0x0000010000007945 */ /* 0x000fda0003800000 */
[----:B--2---:R-:W-:-:S05]  /*cf40*/  @!P0 FMUL R3, R3, 1.175494350822287508e-38 ;  /* 0x0080000003038820 */ /* 0x004fca0000400000 */
        /* <DEDUP_REMOVED lines=11> */
.L_x_2384:
[----:B------:R-:W-:Y:S01]  /*d000*/  IMAD.MOV.U32 R0, RZ, RZ, 0x7f ;  /* 0x0000007fff007424 */ /* 0x000fe200078e00ff */
[----:B------:R-:W-:-:S04]  /*d010*/  ISETP.GT.U32.AND P0, PT, R2, 0x7f800000, PT ;  /* 0x7f8000000200780c */ /* 0x000fc80003f04070 */
[----:B------:R-:W-:-:S04]  /*d020*/  SEL R0, R0, 0x7c, P0 ;  /* 0x0000007c00007807 */ /* 0x000fc80000000000 */
.L_x_2385:
[----:B------:R-:W-:Y:S05]  /*d030*/  BSYNC B0 ;  /* 0x0000000000007941 */ /* 0x000fea0003800000 */
.L_x_2383:
[----:B------:R-:W-:-:S04]  /*d040*/  LOP3.LUT R2, R3, 0x80000000, RZ, 0xc0, !PT ;  /* 0x8000000003027812 */ /* 0x000fc800078ec0ff */
[----:B------:R-:W-:-:S04]  /*d050*/  SHF.R.U32.HI R3, RZ, 0x18, R2 ;  /* 0x00000018ff037819 */ /* 0x000fc80000011602 */
[----:B------:R-:W-:-:S05]  /*d060*/  LOP3.LUT R3, R0, R3, RZ, 0xfc, !PT ;  /* 0x0000000300037212 */ /* 0x000fca00078efcff */
[----:B------:R-:W-:Y:S01]  /*d070*/  STG.E.U8 [R16.64], R3 ;  /* 0x0000000310007986 */ /* 0x000fe2000c101124 */
[----:B------:R-:W-:Y:S05]  /*d080*/  EXIT ;  /* 0x000000000000794d */ /* 0x000fea0003800000 */
.L_x_2379:
[----:B------:R-:W2:Y:S01]  /*d090*/  F2F.F32.F64 R0, R4 ;  /* 0x0000000400007310 */ /* 0x000ea20000301000 */
[----:B------:R-:W2:-:S14]  /*d0a0*/  DSETP.GEU.AND P0, PT, |R4|, c[0x2][0x88], PT ;  /* 0x008022000400762a */ /* 0x000e9c0003f0e200 */
[----:B--2---:R-:W-:-:S05]  /*d0b0*/  @!P0 FMUL R0, R0, 1.175494350822287508e-38 ;  /* 0x0080000000008820 */ /* 0x004fca0000400000 */
[----:B------:R-:W-:-:S05]  /*d0c0*/  F2FP.BF16.PACK_AB R0, RZ, R0 ;  /* 0x00000000ff00723e */ /* 0x000fca00000010ff */
[----:B------:R-:W-:Y:S01]  /*d0d0*/  STG.E.U16 [R16.64], R0 ;  /* 0x0000000010007986 */ /* 0x000fe2000c101524 */
[----:B------:R-:W-:Y:S05]  /*d0e0*/  EXIT ;  /* 0x000000000000794d */ /* 0x000fea0003800000 */
.L_x_2376:
        /* <DEDUP_REMOVED lines=8> */
[----:B------:R-:W2:Y:S02]  /*d170*/  F2I.U32.F64.TRUNC R5, R4 ;  /* 0x0000000400057311 */ /* 0x000ea4000030d000 */
[----:B--2---:R-:W-:Y:S01]  /*d180*/  STG.E.U16 [R16.64], R5 ;  /* 0x0000000510007986 */ /* 0x004fe2000c101524 */
[----:B------:R-:W-:Y:S05]  /*d190*/  EXIT ;  /* 0x000000000000794d */ /* 0x000fea0003800000 */
.L_x_2388:
[----:B------:R-:W2:Y:S01]  /*d1a0*/  F2F.F32.F64 R3, R4 ;  /* 0x0000000400037310 */ /* 0x000ea20000301000 */
[----:B------:R-:W2:Y:S01]  /*d1b0*/  DSETP.GEU.AND P0, PT, |R4|, c[0x2][0x88], PT ;  /* 0x008022000400762a */ /* 0x000ea20003f0e200 */
[----:B------:R-:W-:Y:S01]  /*d1c0*/  BSSY B0, `(.L_x_2389) ;  /* 0x0000015000007945 */ /* 0x000fe20003800000 */
[----:B------:R-:W-:-:S12]  /*d1d0*/  IMAD.MOV.U32 R8, RZ, RZ, 0x80 ;  /* 0x00000080ff087424 */ /* 0x000fd800078e00ff */
[----:B--2---:R-:W-:-:S05]  /*d1e0*/  @!P0 FMUL R3, R3, 1.175494350822287508e-38 ;  /* 0x0080000003038820 */ /* 0x004fca0000400000 */
        /* <DEDUP_REMOVED lines=14> */
.L_x_2391:
[----:B------:R-:W-:-:S04]  /*d2d0*/  LOP3.LUT R2, R3, 0x80000000, RZ, 0xc0, !PT ;  /* 0x8000000003027812 */ /* 0x000fc800078ec0ff */
[----:B------:R-:W-:-:S04]  /*d2e0*/  SHF.R.U32.HI R3, RZ, 0x18, R2 ;  /* 0x00000018ff037819 */ /* 0x000fc80000011602 */
[----:B------:R-:W-:-:S04]  /*d2f0*/  LOP3.LUT R0, R0, R3, RZ, 0xfc, !PT ;  /* 0x0000000300007212 */ /* 0x000fc800078efcff */
[----:B------:R-:W-:Y:S02]  /*d300*/  PRMT R8, R0, 0x7610, R8 ;  /* 0x0000761000087816 */ /* 0x000fe40000000008 */
.L_x_2390:
[----:B------:R-:W-:Y:S05]  /*d310*/  BSYNC B0 ;  /* 0x0000000000007941 */ /* 0x000fea0003800000 */
.L_x_2389:
[----:B------:R-:W-:Y:S01]  /*d320*/  STG.E.U8 [R16.64], R8 ;  /* 0x0000000810007986 */ /* 0x000fe2000c101124 */
[----:B------:R-:W-:Y:S05]  /*d330*/  EXIT ;  /* 0x000000000000794d */ /* 0x000fea0003800000 */
.L_x_2387:
        /* <DEDUP_REMOVED lines=19> */
.L_x_2394:
[----:B------:R-:W-:-:S04]  /*d470*/  LOP3.LUT R2, R3, 0x80000000, RZ, 0xc0, !PT ;  /* 0x8000000003027812 */ /* 0x000fc800078ec0ff */
[----:B------:R-:W-:-:S04]  /*d480*/  SHF.R.U32.HI R3, RZ, 0x18, R2 ;  /* 0x00000018ff037819 */ /* 0x000fc80000011602 */
[----:B------:R-:W-:-:S04]  /*d490*/  LOP3.LUT R0, R0, R3, RZ, 0xfc, !PT ;  /* 0x0000000300007212 */ /* 0x000fc800078efcff */
[----:B------:R-:W-:Y:S02]  /*d4a0*/  PRMT R8, R0, 0x7610, R8 ;  /* 0x0000761000087816 */ /* 0x000fe40000000008 */
.L_x_2393:
[----:B------:R-:W-:Y:S05]  /*d4b0*/  BSYNC B0 ;  /* 0x0000000000007941 */ /* 0x000fea0003800000 */
.L_x_2392:
[----:B------:R-:W-:Y:S01]  /*d4c0*/  STG.E.U8 [R16.64], R8 ;  /* 0x0000000810007986 */ /* 0x000fe2000c101124 */
[----:B------:R-:W-:Y:S05]  /*d4d0*/  EXIT ;  /* 0x000000000000794d */ /* 0x000fea0003800000 */
.L_x_2386:
[----:B------:R-:W-:-:S13]  /*d4e0*/  ISETP.NE.AND P0, PT, R0, 0x1c, PT ;  /* 0x0000001c0000780c */ /* 0x000fda0003f05270 */
[----:B------:R-:W-:Y:S05]  /*d4f0*/  @!P0 BRA `(.L_x_2395) ;  /* 0x000002d000008947 */ /* 0x000fea0003800000 */
[----:B------:R-:W-:-:S13]  /*d500*/  ISETP.NE.AND P0, PT, R0, 0x1d, PT ;  /* 0x0000001d0000780c */ /* 0x000fda0003f05270 */
[----:B------:R-:W-:Y:S05]  /*d510*/  @!P0 BRA `(.L_x_2396) ;  /* 0x0000028000008947 */ /* 0x000fea0003800000 */
[----:B------:R-:W-:-:S13]  /*d520*/  ISETP.NE.AND P0, PT, R0, 0x2c, PT ;  /* 0x0000002c0000780c */ /* 0x000fda0003f05270 */
[----:B------:R-:W-:Y:S05]  /*d530*/  @P0 BRA `(.L_x_2369) ;  /* 0x0000012000000947 */ /* 0x000fea0003800000 */
[----:B------:R-:W2:Y:S01]  /*d540*/  F2F.F32.F64 R6, R4 ;  /* 0x0000000400067310 */ /* 0x000ea20000301000 */
[----:B------:R-:W2:-:S14]  /*d550*/  DSETP.GEU.AND P0, PT, |R4|, c[0x2][0x88], PT ;  /* 0x008022000400762a */ /* 0x000e9c0003f0e200 */
[----:B--2---:R-:W-:Y:S01]  /*d560*/  @!P0 FMUL R6, R6, 1.175494350822287508e-38 ;  /* 0x0080000006068820 */ /* 0x004fe20000400000 */
        /* <DEDUP_REMOVED lines=15> */
.L_x_2369:
[----:B------:R-:W-:Y:S01]  /*d660*/  MOV R0, 0x0 ;  /* 0x0000000000007802 */ /* 0x000fe20000000f00 */
[----:B------:R-:W-:Y:S02]  /*d670*/  IMAD.MOV.U32 R4, RZ, RZ, c[0x4][0x128] ;  /* 0x01004a00ff047624 */ /* 0x000fe400078e00ff */
[----:B------:R-:W-:Y:S01]  /*d680*/  IMAD.MOV.U32 R5, RZ, RZ, c[0x4][0x12c] ;  /* 0x01004b00ff057624 */ /* 0x000fe200078e00ff */
[----:B------:R2:W3:Y:S01]  /*d690*/  LDC.64 R2, c[0x4][R0] ;  /* 0x0100000000027b82 */ /* 0x0004e20000000a00 */
[----:B------:R-:W-:Y:S02]  /*d6a0*/  IMAD.MOV.U32 R6, RZ, RZ, c[0x4][0x130] ;  /* 0x01004c00ff067624 */ /* 0x000fe400078e00ff */
[----:B------:R-:W-:Y:S02]  /*d6b0*/  IMAD.MOV.U32 R7, RZ, RZ, c[0x4][0x134] ;  /* 0x01004d00ff077624 */ /* 0x000fe400078e00ff */
[----:B------:R-:W-:-:S02]  /*d6c0*/  IMAD.MOV.U32 R8, RZ, RZ, 0x65 ;  /* 0x00000065ff087424 */ /* 0x000fc400078e00ff */
[----:B------:R-:W-:Y:S02]  /*d6d0*/  IMAD.MOV.U32 R10, RZ, RZ, c[0x4][0x10] ;  /* 0x01000400ff0a7624 */ /* 0x000fe400078e00ff */
[----:B------:R-:W-:Y:S02]  /*d6e0*/  IMAD.MOV.U32 R11, RZ, RZ, c[0x4][0x14] ;  /* 0x01000500ff0b7624 */ /* 0x000fe400078e00ff */
[----:B------:R-:W-:Y:S02]  /*d6f0*/  IMAD.MOV.U32 R12, RZ, RZ, 0x1 ;  /* 0x00000001ff0c7424 */ /* 0x000fe400078e00ff */
[----:B------:R-:W-:Y:S02]  /*d700*/  IMAD.MOV.U32 R13, RZ, RZ, RZ ;  /* 0x000000ffff0d7224 */ /* 0x000fe400078e00ff */
[----:B--2---:R-:W-:Y:S01]  /*d710*/  LEPC R14 ;  /* 0x00000000000e734e */ /* 0x004fe20000000000 */
[----:B------:R-:W-:Y:S02]  /*d720*/  MOV R9, 0xd790 ;  /* 0x0000d79000097802 */ /* 0x000fe40000000f00 */
[----:B-1----:R-:W-:Y:S02]  /*d730*/  MOV R20, 0xd710 ;  /* 0x0000d71000147802 */ /* 0x002fe40000000f00 */
[----:B------:R-:W-:-:S02]  /*d740*/  MOV R21, 0x0 ;  /* 0x0000000000157802 */ /* 0x000fc40000000f00 */
[----:B------:R-:W-:Y:S02]  /*d750*/  MOV R0, 0x0 ;  /* 0x0000000000007802 */ /* 0x000fe40000000f00 */
[----:B------:R-:W-:-:S04]  /*d760*/  IADD3 R20, P0, P1, -R20, R9, R14 ;  /* 0x0000000914147210 */ /* 0x000fc8000791e10e */
[----:B------:R-:W-:-:S04]  /*d770*/  IADD3.X R21, ~R0, R21, R15, P0, P1 ;  /* 0x0000001500157210 */ /* 0x000fc800007e250f */
[----:B0--3--:R-:W-:Y:S05]  /*d780*/  CALL.ABS.NOINC R2 ;  /* 0x0000000002007343 */ /* 0x009fea0003c00000 */
[----:B------:R-:W-:Y:S05]  /*d790*/  EXIT ;  /* 0x000000000000794d */ /* 0x000fea0003800000 */
.L_x_2396:
[----:B------:R-:W2:Y:S02]  /*d7a0*/  F2I.U64.F64.TRUNC R4, R4 ;  /* 0x0000000400047311 */ /* 0x000ea4000030d800 */
[----:B--2---:R-:W-:Y:S01]  /*d7b0*/  STG.E.64 [R16.64], R4 ;  /* 0x0000000410007986 */ /* 0x004fe2000c101b24 */
[----:B------:R-:W-:Y:S05]  /*d7c0*/  EXIT ;  /* 0x000000000000794d */ /* 0x000fea0003800000 */
.L_x_2395:
[----:B------:R-:W2:Y:S02]  /*d7d0*/  F2I.U32.F64.TRUNC R5, R4 ;  /* 0x0000000400057311 */ /* 0x000ea4000030d000 */
[----:B--2---:R-:W-:Y:S01]  /*d7e0*/  STG.E [R16.64], R5 ;  /* 0x0000000510007986 */ /* 0x004fe2000c101924 */
[----:B------:R-:W-:Y:S05]  /*d7f0*/  EXIT ;  /* 0x000000000000794d */ /* 0x000fea0003800000 */
        .weak           $__internal_0_$__cuda_sm20_div_rn_f64_full
        .type           $__internal_0_$__cuda_sm20_div_rn_f64_full,@function
        .size           $__internal_0_$__cuda_sm20_div_rn_f64_full,(.L_x_3069 - $__internal_0_$__cuda_sm20_div_rn_f64_full)
$__internal_0_$__cuda_sm20_div_rn_f64_full:
[----:B------:R-:W-:Y:S01]  /*d800*/  FSETP.GEU.AND P0, PT, |R13|, 1.469367938527859385e-39, PT ;  /* 0x001000000d00780b */ /* 0x000fe20003f0e200 */
[----:B------:R-:W-:Y:S01]  /*d810*/  IMAD.MOV.U32 R20, RZ, RZ, 0x1 ;  /* 0x00000001ff147424 */ /* 0x000fe200078e00ff */
[----:B------:R-:W-:Y:S01]  /*d820*/  FSETP.GEU.AND P2, PT, |R15|, 1.469367938527859385e-39, PT ;  /* 0x001000000f00780b */ /* 0x000fe20003f4e200 */
[----:B------:R-:W-:Y:S01]  /*d830*/  IMAD.MOV.U32 R8, RZ, RZ, R14 ;  /* 0x000000ffff087224 */ /* 0x000fe200078e000e */
[----:B------:R-:W-:Y:S01]  /*d840*/  LOP3.LUT R10, R13, 0x800fffff, RZ, 0xc0, !PT ;  /* 0x800fffff0d0a7812 */ /* 0x000fe200078ec0ff */
[----:B------:R-:W-:Y:S01]  /*d850*/  BSSY B0, `(.L_x_2397) ;  /* 0x0000053000007945 */ /* 0x000fe20003800000 */
[----:B------:R-:W-:-:S02]  /*d860*/  LOP3.LUT R3, R15, 0x7ff00000, RZ, 0xc0, !PT ;  /* 0x7ff000000f037812 */ /* 0x000fc400078ec0ff */
[----:B------:R-:W-:Y:S01]  /*d870*/  LOP3.LUT R11, R10, 0x3ff00000, RZ, 0xfc, !PT ;  /* 0x3ff000000a0b7812 */ /* 0x000fe200078efcff */
[----:B------:R-:W-:Y:S01]  /*d880*/  IMAD.MOV.U32 R10, RZ, RZ, R12 ;  /* 0x000000ffff0a7224 */ /* 0x000fe200078e000c */
[----:B------:R-:W-:-:S03]  /*d890*/  LOP3.LUT R6, R13, 0x7ff00000, RZ, 0xc0, !PT ;  /* 0x7ff000000d067812 */ /* 0x000fc600078ec0ff */
[----:B------:R-:W0:Y:S01]  /*d8a0*/  @!P0 DMUL R10, R12, 8.98846567431157953865e+307 ;  /* 0x7fe000000c0a8828 */ /* 0x000e220000000000 */
[----:B------:R-:W-:Y:S01]  /*d8b0*/  ISETP.GE.U32.AND P1, PT, R3, R6, PT ;  /* 0x000000060300720c */ /* 0x000fe20003f26070 */
[----:B------:R-:W-:Y:S01]  /*d8c0*/  @!P2 IMAD.MOV.U32 R28, RZ, RZ, RZ ;  /* 0x000000ffff1ca224 */ /* 0x000fe200078e00ff */
[----:B------:R-:W-:-:S03]  /*d8d0*/  @!P2 LOP3.LUT R4, R13, 0x7ff00000, RZ, 0xc0, !PT ;  /* 0x7ff000000d04a812 */ /* 0x000fc600078ec0ff */
[----:B0-----:R-:W0:Y:S01]  /*d8e0*/  MUFU.RCP64H R21, R11 ;  /* 0x0000000b00157308 */ /* 0x001e220000001800 */
[----:B------:R-:W-:Y:S01]  /*d8f0*/  @!P2 ISETP.GE.U32.AND P3, PT, R3, R4, PT ;  /* 0x000000040300a20c */ /* 0x000fe20003f66070 */
[----:B------:R-:W-:Y:S02]  /*d900*/  IMAD.MOV.U32 R4, RZ, RZ, 0x1ca00000 ;  /* 0x1ca00000ff047424 */ /* 0x000fe400078e00ff */
[----:B------:R-:W-:-:S03]  /*d910*/  @!P0 LOP3.LUT R6, R11, 0x7ff00000, RZ, 0xc0, !PT ;  /* 0x7ff000000b068812 */ /* 0x000fc600078ec0ff */
[C---:B------:R-:W-:Y:S02]  /*d920*/  @!P2 SEL R5, R4.reuse, 0x63400000, !P3 ;  /* 0x634000000405a807 */ /* 0x040fe40005800000 */
[----:B------:R-:W-:Y:S02]  /*d930*/  SEL R9, R4, 0x63400000, !P1 ;  /* 0x6340000004097807 */ /* 0x000fe40004800000 */
[--C-:B------:R-:W-:Y:S02]  /*d940*/  @!P2 LOP3.LUT R5, R5, 0x80000000, R15.reuse, 0xf8, !PT ;  /* 0x800000000505a812 */ /* 0x100fe400078ef80f */
[----:B------:R-:W-:Y:S02]  /*d950*/  LOP3.LUT R9, R9, 0x800fffff, R15, 0xf8, !PT ;  /* 0x800fffff09097812 */ /* 0x000fe400078ef80f */
[----:B------:R-:W-:Y:S01]  /*d960*/  @!P2 LOP3.LUT R29, R5, 0x100000, RZ, 0xfc, !PT ;  /* 0x00100000051da812 */ /* 0x000fe200078efcff */
[----:B0-----:R-:W0:Y:S01]  /*d970*/  DFMA R26, R20, -R10, 1 ;  /* 0x3ff00000141a742b */ /* 0x001e22000000080a */
[----:B------:R-:W-:-:S04]  /*d980*/  IMAD.MOV.U32 R5, RZ, RZ, R3 ;  /* 0x000000ffff057224 */ /* 0x000fc800078e0003 */
[----:B------:R-:W-:-:S04]  /*d990*/  @!P2 DFMA R8, R8, 2, -R28 ;  /* 0x400000000808a82b */ /* 0x000fc8000000081c */
[----:B0-----:R-:W0:-:S06]  /*d9a0*/  DFMA R26, R26, R26, R26 ;  /* 0x0000001a1a1a722b */ /* 0x001e0c000000001a */
[----:B0-----:R-:W0:Y:S01]  /*d9b0*/  DFMA R20, R20, R26, R20 ;  /* 0x0000001a1414722b */ /* 0x001e220000000014 */
[----:B------:R-:W-:-:S04]  /*d9c0*/  @!P2 LOP3.LUT R5, R9, 0x7ff00000, RZ, 0xc0, !PT ;  /* 0x7ff000000905a812 */ /* 0x000fc800078ec0ff */
[----:B------:R-:W-:Y:S01]  /*d9d0*/  IADD3 R7, R5, -0x1, RZ ;  /* 0xffffffff05077810 */ /* 0x000fe20007ffe0ff */
[----:B0-----:R-:W0:-:S03]  /*d9e0*/  DFMA R26, R20, -R10, 1 ;  /* 0x3ff00000141a742b */ /* 0x001e06000000080a */
[----:B------:R-:W-:-:S03]  /*d9f0*/  ISETP.GT.U32.AND P0, PT, R7, 0x7feffffe, PT ;  /* 0x7feffffe0700780c */ /* 0x000fc60003f04070 */
[----:B0-----:R0:W1:Y:S02]  /*da00*/  DFMA R20, R20, R26, R20 ;  /* 0x0000001a1414722b */ /* 0x0010640000000014 */
[----:B0-----:R-:W-:-:S04]  /*da10*/  IADD3 R26, R6, -0x1, RZ ;  /* 0xffffffff061a7810 */ /* 0x001fc80007ffe0ff */
[----:B------:R-:W-:Y:S01]  /*da20*/  ISETP.GT.U32.OR P0, PT, R26, 0x7feffffe, P0 ;  /* 0x7feffffe1a00780c */ /* 0x000fe20000704470 */
[----:B-1----:R-:W0:-:S06]  /*da30*/  DMUL R28, R20, R8 ;  /* 0x00000008141c7228 */ /* 0x002e0c0000000000 */
[----:B0-----:R-:W0:-:S06]  /*da40*/  DFMA R30, R28, -R10, R8 ;  /* 0x8000000a1c1e722b */ /* 0x001e0c0000000008 */
[----:B0-----:R0:W1:Y:S01]  /*da50*/  DFMA R20, R20, R30, R28 ;  /* 0x0000001e1414722b */ /* 0x001062000000001c */
[----:B------:R-:W-:Y:S05]  /*da60*/  @P0 BRA `(.L_x_2398) ;  /* 0x000001c000000947 */ /* 0x000fea0003800000 */
[----:B------:R-:W-:-:S04]  /*da70*/  LOP3.LUT R6, R13, 0x7ff00000, RZ, 0xc0, !PT ;  /* 0x7ff000000d067812 */ /* 0x000fc800078ec0ff */
[C---:B------:R-:W-:Y:S01]  /*da80*/  ISETP.GE.U32.AND P0, PT, R3.reuse, R6, PT ;  /* 0x000000060300720c */ /* 0x040fe20003f06070 */
[----:B------:R-:W-:Y:S02]  /*da90*/  IMAD.IADD R5, R3, 0x1, -R6 ;  /* 0x0000000103057824 */ /* 0x000fe400078e0a06 */
[----:B------:R-:W-:Y:S01]  /*daa0*/  IMAD.MOV.U32 R6, RZ, RZ, RZ ;  /* 0x000000ffff067224 */ /* 0x000fe200078e00ff */
[----:B------:R-:W-:Y:S02]  /*dab0*/  SEL R4, R4, 0x63400000, !P0 ;  /* 0x6340000004047807 */ /* 0x000fe40004000000 */
[----:B------:R-:W-:-:S04]  /*dac0*/  IMNMX R5, R5, -0x46a00000, !PT ;  /* 0xb960000005057817 */ /* 0x000fc80007800200 */
[----:B------:R-:W-:-:S05]  /*dad0*/  IMNMX R5, R5, 0x46a00000, PT ;  /* 0x46a0000005057817 */ /* 0x000fca0003800200 */
[----:B------:R-:W-:-:S05]  /*dae0*/  IMAD.IADD R4, R5, 0x1, -R4 ;  /* 0x0000000105047824 */ /* 0x000fca00078e0a04 */
[----:B------:R-:W-:-:S06]  /*daf0*/  IADD3 R7, R4, 0x7fe00000, RZ ;  /* 0x7fe0000004077810 */ /* 0x000fcc0007ffe0ff */
[----:B-1----:R-:W1:-:S10]  /*db00*/  DMUL R26, R20, R6 ;  /* 0x00000006141a7228 */ /* 0x002e540000000000 */
[----:B-1----:R-:W-:-:S13]  /*db10*/  FSETP.GTU.AND P0, PT, |R27|, 1.469367938527859385e-39, PT ;  /* 0x001000001b00780b */ /* 0x002fda0003f0c200 */
[----:B------:R-:W-:Y:S05]  /*db20*/  @P0 BRA `(.L_x_2399) ;  /* 0x0000025000000947 */ /* 0x000fea0003800000 */
[----:B------:R-:W1:-:S06]  /*db30*/  DFMA R8, R20, -R10, R8 ;  /* 0x8000000a1408722b */ /* 0x000e4c0000000008 */
[----:B-1----:R-:W-:-:S04]  /*db40*/  IMAD.MOV.U32 R8, RZ, RZ, RZ ;  /* 0x000000ffff087224 */ /* 0x002fc800078e00ff */
[C---:B------:R-:W-:Y:S02]  /*db50*/  FSETP.NEU.AND P0, PT, R9.reuse, RZ, PT ;  /* 0x000000ff0900720b */ /* 0x040fe40003f0d000 */
[----:B------:R-:W-:-:S04]  /*db60*/  LOP3.LUT R13, R9, 0x80000000, R13, 0x48, !PT ;  /* 0x80000000090d7812 */ /* 0x000fc800078e480d */
[----:B------:R-:W-:-:S07]  /*db70*/  LOP3.LUT R9, R13, R7, RZ, 0xfc, !PT ;  /* 0x000000070d097212 */ /* 0x000fce00078efcff */
[----:B------:R-:W-:Y:S05]  /*db80*/  @!P0 BRA `(.L_x_2399) ;  /* 0x000001f000008947 */ /* 0x000fea0003800000 */
[----:B------:R-:W-:Y:S01]  /*db90*/  IMAD.MOV R7, RZ, RZ, -R4 ;  /* 0x000000ffff077224 */ /* 0x000fe200078e0a04 */
[----:B------:R-:W1:Y:S01]  /*dba0*/  DMUL.RP R8, R20, R8 ;  /* 0x0000000814087228 */ /* 0x000e620000008000 */
[----:B------:R-:W-:Y:S01]  /*dbb0*/  IMAD.MOV.U32 R6, RZ, RZ, RZ ;  /* 0x000000ffff067224 */ /* 0x000fe200078e00ff */
[----:B------:R-:W-:-:S05]  /*dbc0*/  IADD3 R3, -R4, -0x43300000, RZ ;  /* 0xbcd0000004037810 */ /* 0x000fca0007ffe1ff */
[----:B------:R-:W2:-:S03]  /*dbd0*/  DFMA R6, R26, -R6, R20 ;  /* 0x800000061a06722b */ /* 0x000e860000000014 */
[----:B-1----:R-:W-:-:S07]  /*dbe0*/  LOP3.LUT R13, R9, R13, RZ, 0x3c, !PT ;  /* 0x0000000d090d7212 */ /* 0x002fce00078e3cff */
[----:B--2---:R-:W-:-:S04]  /*dbf0*/  FSETP.NEU.AND P0, PT, |R7|, R3, PT ;  /* 0x000000030700720b */ /* 0x004fc80003f0d200 */
[----:B------:R-:W-:Y:S02]  /*dc00*/  FSEL R26, R8, R26, !P0 ;  /* 0x0000001a081a7208 */ /* 0x000fe40004000000 */
[----:B------:R-:W-:Y:S01]  /*dc10*/  FSEL R27, R13, R27, !P0 ;  /* 0x0000001b0d1b7208 */ /* 0x000fe20004000000 */
[----:B------:R-:W-:Y:S05]  /*dc20*/  BRA `(.L_x_2399) ;  /* 0x0000015000007947 */ /* 0x000fea0003800000 */
.L_x_2398:
[----:B------:R-:W2:-:S14]  /*dc30*/  DSETP.NAN.AND P0, PT, R14, R14, PT ;  /* 0x0000000e0e00722a */ /* 0x000e9c0003f08000 */
[----:B--2---:R-:W-:Y:S05]  /*dc40*/  @P0 BRA `(.L_x_2400) ;  /* 0x0000011000000947 */ /* 0x004fea0003800000 */
[----:B------:R-:W2:-:S14]  /*dc50*/  DSETP.NAN.AND P0, PT, R12, R12, PT ;  /* 0x0000000c0c00722a */ /* 0x000e9c0003f08000 */
[----:B--2---:R-:W-:Y:S05]  /*dc60*/  @P0 BRA `(.L_x_2401) ;  /* 0x000000c000000947 */ /* 0x004fea0003800000 */
[----:B------:R-:W-:Y:S01]  /*dc70*/  ISETP.NE.AND P0, PT, R5, R6, PT ;  /* 0x000000060500720c */ /* 0x000fe20003f05270 */
[----:B------:R-:W-:Y:S02]  /*dc80*/  IMAD.MOV.U32 R26, RZ, RZ, 0x0 ;  /* 0x00000000ff1a7424 */ /* 0x000fe400078e00ff */
[----:B------:R-:W-:-:S10]  /*dc90*/  IMAD.MOV.U32 R27, RZ, RZ, -0x80000 ;  /* 0xfff80000ff1b7424 */ /* 0x000fd400078e00ff */
[----:B------:R-:W-:Y:S05]  /*dca0*/  @!P0 BRA `(.L_x_2399) ;  /* 0x000000d000008947 */ /* 0x000fea0003800000 */
[----:B------:R-:W-:Y:S02]  /*dcb0*/  ISETP.NE.AND P0, PT, R5, 0x7ff00000, PT ;  /* 0x7ff000000500780c */ /* 0x000fe40003f05270 */
[----:B------:R-:W-:Y:S02]  /*dcc0*/  LOP3.LUT R27, R15, 0x80000000, R13, 0x48, !PT ;  /* 0x800000000f1b7812 */ /* 0x000fe400078e480d */
[----:B------:R-:W-:-:S13]  /*dcd0*/  ISETP.EQ.OR P0, PT, R6, RZ, !P0 ;  /* 0x000000ff0600720c */ /* 0x000fda0004702670 */
[----:B------:R-:W-:Y:S01]  /*dce0*/  @P0 LOP3.LUT R3, R27, 0x7ff00000, RZ, 0xfc, !PT ;  /* 0x7ff000001b030812 */ /* 0x000fe200078efcff */
[----:B------:R-:W-:Y:S02]  /*dcf0*/  @!P0 IMAD.MOV.U32 R26, RZ, RZ, RZ ;  /* 0x000000ffff1a8224 */ /* 0x000fe400078e00ff */
[----:B------:R-:W-:Y:S02]  /*dd00*/  @P0 IMAD.MOV.U32 R26, RZ, RZ, RZ ;  /* 0x000000ffff1a0224 */ /* 0x000fe400078e00ff */
[----:B------:R-:W-:Y:S01]  /*dd10*/  @P0 IMAD.MOV.U32 R27, RZ, RZ, R3 ;  /* 0x000000ffff1b0224 */ /* 0x000fe200078e0003 */
[----:B------:R-:W-:Y:S05]  /*dd20*/  BRA `(.L_x_2399) ;  /* 0x0000005000007947 */ /* 0x000fea0003800000 */
.L_x_2401:
[----:B------:R-:W-:Y:S01]  /*dd30*/  LOP3.LUT R27, R13, 0x80000, RZ, 0xfc, !PT ;  /* 0x000800000d1b7812 */ /* 0x000fe200078efcff */
[----:B------:R-:W-:Y:S01]  /*dd40*/  IMAD.MOV.U32 R26, RZ, RZ, R12 ;  /* 0x000000ffff1a7224 */ /* 0x000fe200078e000c */
[----:B------:R-:W-:Y:S05]  /*dd50*/  BRA `(.L_x_2399) ;  /* 0x0000002000007947 */ /* 0x000fea0003800000 */
.L_x_2400:
[----:B------:R-:W-:Y:S01]  /*dd60*/  LOP3.LUT R27, R15, 0x80000, RZ, 0xfc, !PT ;  /* 0x000800000f1b7812 */ /* 0x000fe200078efcff */
[----:B------:R-:W-:Y:S02]  /*dd70*/  IMAD.MOV.U32 R26, RZ, RZ, R14 ;  /* 0x000000ffff1a7224 */ /* 0x000fe400078e000e */
.L_x_2399:
[----:B------:R-:W-:Y:S05]  /*dd80*/  BSYNC B0 ;  /* 0x0000000000007941 */ /* 0x000fea0003800000 */
.L_x_2397:
[----:B------:R-:W-:Y:S02]  /*dd90*/  IMAD.MOV.U32 R4, RZ, RZ, R0 ;  /* 0x000000ffff047224 */ /* 0x000fe400078e0000 */
[----:B------:R-:W-:-:S04]  /*dda0*/  IMAD.MOV.U32 R5, RZ, RZ, 0x0 ;  /* 0x00000000ff057424 */ /* 0x000fc800078e00ff */
[----:B------:R-:W-:Y:S05]  /*ddb0*/  RET.REL.NODEC R4 `(_ZN2at6native18elementwise_kernelILi128ELi4EZNS0_15gpu_kernel_implIZZZNS0_17atanh_kernel_cudaERNS_18TensorIteratorBaseEENKUlvE0_clEvENKUlvE_clEvEUldE_EEvS4_RKT_EUliE_EEviT1_) ;  /* 0xffff224004007950 */ /* 0x000fea0003c3ffff */
.L_x_2402:
        /* <DEDUP_REMOVED lines=12> */
.L_x_3069:


//--------------------- .text._ZN2at6native27unrolled_elementwise_kernelIZZZNS0_17atanh_kernel_cudaERNS_18TensorIteratorBaseEENKUlvE0_clEvENKUlvE_clEvEUldE_St5arrayIPcLm2EELi4E23TrivialOffsetCalculatorILi1EjESB_NS0_6memory12LoadWithCastILi1EEENSC_13StoreWithCastILi1EEEEEviT_T0_T2_T3_T4_T5_ --------------------------
	.section	.text._ZN2at6native27unrolled_elementwise_kernelIZZZNS0_17atanh_kernel_cudaERNS_18TensorIteratorBaseEENKUlvE0_clEvENKUlvE_clEvEUldE_St5arrayIPcLm2EELi4E23TrivialOffsetCalculatorILi1EjESB_NS0_6memory12LoadWithCastILi1EEENSC_13StoreWithCastILi1EEEEEviT_T0_T2_T3_T4_T5_,"ax",@progbits
	.sectioninfo	@"SHI_REGISTERS=38"
	.align	128
        .global         _ZN2at6native27unrolled_elementwise_kernelIZZZNS0_17atanh_kernel_cudaERNS_18TensorIteratorBaseEENKUlvE0_clEvENKUlvE_clEvEUldE_St5arrayIPcLm2EELi4E23TrivialOffsetCalculatorILi1EjESB_NS0_6memory12LoadWithCastILi1EEENSC_13StoreWithCastILi1EEEEEviT_T0_T2_T3_T4_T5_
        .type           _ZN2at6native27unrolled_elementwise_kernelIZZZNS0_17atanh_kernel_cudaERNS_18TensorIteratorBaseEENKUlvE0_clEvENKUlvE_clEvEUldE_St5arrayIPcLm2EELi4E23TrivialOffsetCalculatorILi1EjESB_NS0_6memory12LoadWithCastILi1EEENSC_13StoreWithCastILi1EEEEEviT_T0_T2_T3_T4_T5_,@function
        .size           _ZN2at6native27unrolled_elementwise_kernelIZZZNS0_17atanh_kernel_cudaERNS_18TensorIteratorBaseEENKUlvE0_clEvENKUlvE_clEvEUldE_St5arrayIPcLm2EELi4E23TrivialOffsetCalculatorILi1EjESB_NS0_6memory12LoadWithCastILi1EEENSC_13StoreWithCastILi1EEEEEviT_T0_T2_T3_T4_T5_,(.L_x_3070 - _ZN2at6native27unrolled_elementwise_kernelIZZZNS0_17atanh_kernel_cudaERNS_18TensorIteratorBaseEENKUlvE0_clEvENKUlvE_clEvEUldE_St5arrayIPcLm2EELi4E23TrivialOffsetCalculatorILi1EjESB_NS0_6memory12LoadWithCastILi1EEENSC_13StoreWithCastILi1EEEEEviT_T0_T2_T3_T4_T5_)
        .other          _ZN2at6native27unrolled_elementwise_kernelIZZZNS0_17atanh_kernel_cudaERNS_18TensorIteratorBaseEENKUlvE0_clEvENKUlvE_clEvEUldE_St5arrayIPcLm2EELi4E23TrivialOffsetCalculatorILi1EjESB_NS0_6memory12LoadWithCastILi1EEENSC_13StoreWithCastILi1EEEEEviT_T0_T2_T3_T4_T5_,@"STO_CUDA_ENTRY STV_DEFAULT"
_ZN2at6native27unrolled_elementwise_kernelIZZZNS0_17atanh_kernel_cudaERNS_18TensorIteratorBaseEENKUlvE0_clEvENKUlvE_clEvEUldE_St5arrayIPcLm2EELi4E23TrivialOffsetCalculatorILi1EjESB_NS0_6memory12LoadWithCastILi1EEENSC_13StoreWithCastILi1EEEEEviT_T0_T2_T3_T4_T5_:
.text._ZN2at6native27unrolled_elementwise_kernelIZZZNS0_17atanh_kernel_cudaERNS_18TensorIteratorBaseEENKUlvE0_clEvENKUlvE_clEvEUldE_St5arrayIPcLm2EELi4E23TrivialOffsetCalculatorILi1EjESB_NS0_6memory12LoadWithCastILi1EEENSC_13StoreWithCastILi1EEEEEviT_T0_T2_T3_T4_T5_:
        /* <DEDUP_REMOVED lines=8> */
[----:B------:R-:W-:Y:S01]  /*0080*/  CS2R R26, SRZ ;  /* 0x00000000001a7805 */ /* 0x000fe2000001ff00 */
        /* <DEDUP_REMOVED lines=21> */
.L_x_2408:
[----:B------:R-:W2:Y:S02]  /*01e0*/  LDG.E.U8 R4, [R4.64] ;  /* 0x0000002404047981 */ /* 0x000ea4000c1e1100 */
[----:B--2---:R0:W1:Y:S01]  /*01f0*/  I2F.F64.U16 R26, R4 ;  /* 0x00000004001a7312 */ /* 0x0040620000101800 */
[----:B------:R-:W-:Y:S05]  /*0200*/  BRA `(.L_x_2410) ;  /* 0x00000e0000007947 */ /* 0x000fea0003800000 */
.L_x_2407:
        /* <DEDUP_REMOVED lines=9> */
.L_x_2412:
[----:B------:R-:W2:Y:S02]  /*02a0*/  LDG.E R4, [R4.64] ;  /* 0x0000002404047981 */ /* 0x000ea4000c1e1900 */
[----:B--2---:R0:W1:Y:S01]  /*02b0*/  I2F.F64 R26, R4 ;  /* 0x00000004001a7312 */ /* 0x0040620000201c00 */
[----:B------:R-:W-:Y:S05]  /*02c0*/  BRA `(.L_x_2410) ;  /* 0x00000d4000007947 */ /* 0x000fea0003800000 */
.L_x_2411:
[----:B------:R-:W2:Y:S02]  /*02d0*/  LDG.E.U16 R4, [R4.64] ;  /* 0x0000002404047981 */ /* 0x000ea4000c1e1500 */
[----:B--2---:R0:W1:Y:S01]  /*02e0*/  I2F.F64.S16 R26, R4 ;  /* 0x00000004001a7312 */ /* 0x0040620000101c00 */
[----:B------:R-:W-:Y:S05]  /*02f0*/  BRA `(.L_x_2410) ;  /* 0x00000d1000007947 */ /* 0x000fea0003800000 */
.L_x_2406:
        /* <DEDUP_REMOVED lines=10> */
.L_x_2414:
[----:B------:R-:W2:Y:S02]  /*03a0*/  LDG.E.U16 R0, [R4.64] ;  /* 0x0000002404007981 */ /* 0x000ea4000c1e1500 */
[----:B--2---:R-:W-:-:S05]  /*03b0*/  HADD2.F32 R0, -RZ, R0.H0_H0 ;  /* 0x20000000ff007230 */ /* 0x004fca0000004100 */
[----:B------:R-:W-:-:S04]  /*03c0*/  FMUL.FTZ R0, R0, 1 ;  /* 0x3f80000000007820 */ /* 0x000fc80000410000 */
[----:B------:R0:W1:Y:S01]  /*03d0*/  F2F.F64.F32 R26, R0 ;  /* 0x00000000001a7310 */ /* 0x0000620000201800 */
[----:B------:R-:W-:Y:S05]  /*03e0*/  BRA `(.L_x_2410) ;  /* 0x00000c2000007947 */ /* 0x000fea0003800000 */
.L_x_2413:
        /* <DEDUP_REMOVED lines=10> */
.L_x_2416:
[----:B------:R-:W2:Y:S02]  /*0490*/  LDG.E.U16 R4, [R4.64] ;  /* 0x0000002404047981 */ /* 0x000ea4000c1e1500 */
[----:B--2---:R-:W-:-:S05]  /*04a0*/  HADD2.F32 R0, -RZ, R4.H0_H0 ;  /* 0x20000004ff007230 */ /* 0x004fca0000004100 */
[----:B------:R-:W-:-:S04]  /*04b0*/  FMUL.FTZ R0, R0, 1 ;  /* 0x3f80000000007820 */ /* 0x000fc80000410000 */
[----:B------:R0:W1:Y:S01]  /*04c0*/  F2F.F64.F32 R26, R0 ;  /* 0x00000000001a7310 */ /* 0x0000620000201800 */
[----:B------:R-:W-:Y:S05]  /*04d0*/  BRA `(.L_x_2410) ;  /* 0x00000b3000007947 */ /* 0x000fea0003800000 */
.L_x_2415:
[----:B------:R0:W5:Y:S01]  /*04e0*/  LDG.E.64 R26, [R4.64] ;  /* 0x00000024041a7981 */ /* 0x000162000c1e1b00 */
[----:B------:R-:W-:Y:S05]  /*04f0*/  BRA `(.L_x_2410) ;  /* 0x00000b1000007947 */ /* 0x000fea0003800000 */
.L_x_2405:
        /* <DEDUP_REMOVED lines=13> */
.L_x_2419:
[----:B------:R0:W5:Y:S01]  /*05d0*/  LDG.E.64 R26, [R4.64] ;  /* 0x00000024041a7981 */ /* 0x000162000c1e1b00 */
[----:B------:R-:W-:Y:S05]  /*05e0*/  BRA `(.L_x_2410) ;  /* 0x00000a2000007947 */ /* 0x000fea0003800000 */
.L_x_2418:
        /* <DEDUP_REMOVED lines=28> */
.L_x_2421:
        /* <DEDUP_REMOVED lines=16> */
.L_x_2420:
[----:B------:R-:W2:Y:S02]  /*08b0*/  LDG.E.U16 R0, [R4.64] ;  /* 0x0000002404007981 */ /* 0x000ea4000c1e1500 */
[----:B--2---:R-:W-:-:S05]  /*08c0*/  PRMT R0, RZ, 0x5410, R0 ;  /* 0x00005410ff007816 */ /* 0x004fca0000000000 */
[----:B------:R-:W-:-:S04]  /*08d0*/  FMUL.FTZ R0, R0, 1 ;  /* 0x3f80000000007820 */ /* 0x000fc80000410000 */
[----:B------:R0:W1:Y:S01]  /*08e0*/  F2F.F64.F32 R26, R0 ;  /* 0x00000000001a7310 */ /* 0x0000620000201800 */
[----:B------:R-:W-:Y:S05]  /*08f0*/  BRA `(.L_x_2410) ;  /* 0x0000071000007947 */ /* 0x000fea0003800000 */
.L_x_2417:
        /* <DEDUP_REMOVED lines=11> */
.L_x_2424:
        /* <DEDUP_REMOVED lines=21> */
.L_x_2428:
[----:B------:R-:W-:Y:S05]  /*0b00*/  BSYNC B1 ;  /* 0x0000000000017941 */ /* 0x000fea0003800000 */
.L_x_2427:
[----:B------:R-:W-:Y:S01]  /*0b10*/  LEA R5, R0, 0x3b800000, 0x17 ;  /* 0x3b80000000057811 */ /* 0x000fe200078eb8ff */
[----:B------:R-:W-:-:S05]  /*0b20*/  IMAD.SHL.U32 R0, R3, 0x100000, RZ ;  /* 0x0010000003007824 */ /* 0x000fca00078e00ff */
[----:B------:R-:W-:Y:S02]  /*0b30*/  LOP3.LUT R0, R5, R0, R6, 0xfe, !PT ;  /* 0x0000000005007212 */ /* 0x000fe400078efe06 */
.L_x_2426:
[----:B------:R-:W-:Y:S05]  /*0b40*/  BSYNC B0 ;  /* 0x0000000000007941 */ /* 0x000fea0003800000 */
.L_x_2425:
[----:B------:R-:W-:-:S04]  /*0b50*/  FMUL.FTZ R0, R0, 1 ;  /* 0x3f80000000007820 */ /* 0x000fc80000410000 */
[----:B------:R0:W1:Y:S01]  /*0b60*/  F2F.F64.F32 R26, R0 ;  /* 0x00000000001a7310 */ /* 0x0000620000201800 */
[----:B------:R-:W-:Y:S05]  /*0b70*/  BRA `(.L_x_2410) ;  /* 0x0000049000007947 */ /* 0x000fea0003800000 */
.L_x_2423:
        /* <DEDUP_REMOVED lines=21> */
.L_x_2432:
[----:B------:R-:W-:Y:S05]  /*0cd0*/  BSYNC B1 ;  /* 0x0000000000017941 */ /* 0x000fea0003800000 */
.L_x_2431:
[----:B------:R-:W-:Y:S01]  /*0ce0*/  LEA R5, R0, 0x37800000, 0x17 ;  /* 0x3780000000057811 */ /* 0x000fe200078eb8ff */
[----:B------:R-:W-:-:S05]  /*0cf0*/  IMAD.SHL.U32 R0, R3, 0x200000, RZ ;  /* 0x0020000003007824 */ /* 0x000fca00078e00ff */
[----:B------:R-:W-:Y:S02]  /*0d00*/  LOP3.LUT R0, R5, R0, R6, 0xfe, !PT ;  /* 0x0000000005007212 */ /* 0x000fe400078efe06 */
.L_x_2430:
[----:B------:R-:W-:Y:S05]  /*0d10*/  BSYNC B0 ;  /* 0x0000000000007941 */ /* 0x000fea0003800000 */
.L_x_2429:
[----:B------:R-:W-:-:S04]  /*0d20*/  FMUL.FTZ R0, R0, 1 ;  /* 0x3f80000000007820 */ /* 0x000fc80000410000 */
[----:B------:R0:W1:Y:S01]  /*0d30*/  F2F.F64.F32 R26, R0 ;  /* 0x00000000001a7310 */ /* 0x0000620000201800 */
[----:B------:R-:W-:Y:S05]  /*0d40*/  BRA `(.L_x_2410) ;  /* 0x000002c000007947 */ /* 0x000fea0003800000 */
.L_x_2422:
        /* <DEDUP_REMOVED lines=14> */
.L_x_2436:
[----:B------:R-:W-:Y:S05]  /*0e30*/  BSYNC B0 ;  /* 0x0000000000007941 */ /* 0x000fea0003800000 */
.L_x_2435:
[----:B------:R-:W-:-:S04]  /*0e40*/  FMUL.FTZ R0, R0, 1 ;  /* 0x3f80000000007820 */ /* 0x000fc80000410000 */
[----:B------:R0:W1:Y:S01]  /*0e50*/  F2F.F64.F32 R26, R0 ;  /* 0x00000000001a7310 */ /* 0x0000620000201800 */
[----:B------:R-:W-:Y:S05]  /*0e60*/  BRA `(.L_x_2410) ;  /* 0x000001a000007947 */ /* 0x000fea0003800000 */
.L_x_2409:
        /* <DEDUP_REMOVED lines=21> */
.L_x_2434:
[----:B------:R-:W2:Y:S02]  /*0fc0*/  LDG.E.64 R26, [R4.64] ;  /* 0x00000024041a7981 */ /* 0x000ea4000c1e1b00 */
[----:B--2---:R-:W0:Y:S01]  /*0fd0*/  I2F.F64.U64 R26, R26 ;  /* 0x0000001a001a7312 */ /* 0x004e220000301800 */
[----:B------:R-:W-:Y:S05]  /*0fe0*/  BRA `(.L_x_2410) ;  /* 0x0000002000007947 */ /* 0x000fea0003800000 */
.L_x_2433:
[----:B------:R-:W2:Y:S02]  /*0ff0*/  LDG.E R4, [R4.64] ;  /* 0x0000002404047981 */ /* 0x000ea4000c1e1900 */
[----:B--2---:R0:W1:Y:S02]  /*1000*/  I2F.F64.U32 R26, R4 ;  /* 0x00000004001a7312 */ /* 0x0040640000201800 */
.L_x_2410:
[----:B------:R-:W2:Y:S02]  /*1010*/  S2R R29, SR_TID.X ;  /* 0x00000000001d7919 */ /* 0x000ea40000002100 */
[----:B--2---:R-:W-:Y:S02]  /*1020*/  IADD3 R29, R29, 0x80, RZ ;  /* 0x000000801d1d7810 */ /* 0x004fe40007ffe0ff */
.L_x_2404:
[----:B-1----:R-:W-:Y:S05]  /*1030*/  BSYNC B6 ;  /* 0x0000000000067941 */ /* 0x002fea0003800000 */
.L_x_2403:
        /* <DEDUP_REMOVED lines=22> */
.L_x_2442:
[----:B------:R-:W2:Y:S02]  /*11a0*/  LDG.E.U8 R4, [R4.64] ;  /* 0x0000002404047981 */ /* 0x000ea4000c1e1100 */
[----:B--2---:R0:W1:Y:S01]  /*11b0*/  I2F.F64.U16 R24, R4 ;  /* 0x0000000400187312 */ /* 0x0040620000101800 */
[----:B------:R-:W-:Y:S05]  /*11c0*/  BRA `(.L_x_2444) ;  /* 0x00000df000007947 */ /* 0x000fea0003800000 */
.L_x_2441:
        /* <DEDUP_REMOVED lines=9> */
.L_x_2446:
[----:B------:R-:W2:Y:S02]  /*1260*/  LDG.E R4, [R4.64] ;  /* 0x0000002404047981 */ /* 0x000ea4000c1e1900 */
[----:B--2---:R0:W1:Y:S01]  /*1270*/  I2F.F64 R24, R4 ;  /* 0x0000000400187312 */ /* 0x0040620000201c00 */
[----:B------:R-:W-:Y:S05]  /*1280*/  BRA `(.L_x_2444) ;  /* 0x00000d3000007947 */ /* 0x000fea0003800000 */
.L_x_2445:
[----:B------:R-:W2:Y:S02]  /*1290*/  LDG.E.U16 R4, [R4.64] ;  /* 0x0000002404047981 */ /* 0x000ea4000c1e1500 */
[----:B--2---:R0:W1:Y:S01]  /*12a0*/  I2F.F64.S16 R24, R4 ;  /* 0x0000000400187312 */ /* 0x0040620000101c00 */
[----:B------:R-:W-:Y:S05]  /*12b0*/  BRA `(.L_x_2444) ;  /* 0x00000d0000007947 */ /* 0x000fea0003800000 */
.L_x_2440:
        /* <DEDUP_REMOVED lines=10> */
.L_x_2448:
[----:B------:R-:W2:Y:S02]  /*1360*/  LDG.E.U16 R0, [R4.64] ;  /* 0x0000002404007981 */ /* 0x000ea4000c1e1500 */
[----:B--2---:R-:W-:-:S05]  /*1370*/  HADD2.F32 R0, -RZ, R0.H0_H0 ;  /* 0x20000000ff007230 */ /* 0x004fca0000004100 */
[----:B------:R-:W-:-:S04]  /*1380*/  FMUL.FTZ R0, R0, 1 ;  /* 0x3f80000000007820 */ /* 0x000fc80000410000 */
[----:B------:R0:W1:Y:S01]  /*1390*/  F2F.F64.F32 R24, R0 ;  /* 0x0000000000187310 */ /* 0x0000620000201800 */
[----:B------:R-:W-:Y:S05]  /*13a0*/  BRA `(.L_x_2444) ;  /* 0x00000c1000007947 */ /* 0x000fea0003800000 */
.L_x_2447:
        /* <DEDUP_REMOVED lines=10> */
.L_x_2450:
[----:B------:R-:W2:Y:S02]  /*1450*/  LDG.E.U16 R4, [R4.64] ;  /* 0x0000002404047981 */ /* 0x000ea4000c1e1500 */
[----:B--2---:R-:W-:-:S05]  /*1460*/  HADD2.F32 R0, -RZ, R4.H0_H0 ;  /* 0x20000004ff007230 */ /* 0x004fca0000004100 */
[----:B------:R-:W-:-:S04]  /*1470*/  FMUL.FTZ R0, R0, 1 ;  /* 0x3f80000000007820 */ /* 0x000fc80000410000 */
[----:B------:R0:W1:Y:S01]  /*1480*/  F2F.F64.F32 R24, R0 ;  /* 0x0000000000187310 */ /* 0x0000620000201800 */
[----:B------:R-:W-:Y:S05]  /*1490*/  BRA `(.L_x_2444) ;  /* 0x00000b2000007947 */ /* 0x000fea0003800000 */
.L_x_2449:
[----:B------:R0:W5:Y:S01]  /*14a0*/  LDG.E.64 R24, [R4.64] ;  /* 0x0000002404187981 */ /* 0x000162000c1e1b00 */
[----:B------:R-:W-:Y:S05]  /*14b0*/  BRA `(.L_x_2444) ;  /* 0x00000b0000007947 */ /* 0x000fea0003800000 */
.L_x_2439:
        /* <DEDUP_REMOVED lines=13> */
.L_x_2453:
[----:B------:R0:W5:Y:S01]  /*1590*/  LDG.E.64 R24, [R4.64] ;  /* 0x0000002404187981 */ /* 0x000162000c1e1b00 */
[----:B------:R-:W-:Y:S05]  /*15a0*/  BRA `(.L_x_2444) ;  /* 0x00000a1000007947 */ /* 0x000fea0003800000 */
.L_x_2452:
        /* <DEDUP_REMOVED lines=28> */
.L_x_2455:
        /* <DEDUP_REMOVED lines=15> */
.L_x_2454:
[----:B------:R-:W2:Y:S02]  /*1860*/  LDG.E.U16 R0, [R4.64] ;  /* 0x0000002404007981 */ /* 0x000ea4000c1e1500 */
[----:B--2---:R-:W-:-:S05]  /*1870*/  PRMT R0, RZ, 0x5410, R0 ;  /* 0x00005410ff007816 */ /* 0x004fca0000000000 */
[----:B------:R-:W-:-:S04]  /*1880*/  FMUL.FTZ R0, R0, 1 ;  /* 0x3f80000000007820 */ /* 0x000fc80000410000 */
[----:B------:R0:W1:Y:S01]  /*1890*/  F2F.F64.F32 R24, R0 ;  /* 0x0000000000187310 */ /* 0x0000620000201800 */
[----:B------:R-:W-:Y:S05]  /*18a0*/  BRA `(.L_x_2444) ;  /* 0x0000071000007947 */ /* 0x000fea0003800000 */
.L_x_2451:
        /* <DEDUP_REMOVED lines=11> */
.L_x_2458:
        /* <DEDUP_REMOVED lines=21> */
.L_x_2462:
[----:B------:R-:W-:Y:S05]  /*1ab0*/  BSYNC B1 ;  /* 0x0000000000017941 */ /* 0x000fea0003800000 */
.L_x_2461:
[----:B------:R-:W-:Y:S01]  /*1ac0*/  LEA R5, R0, 0x3b800000, 0x17 ;  /* 0x3b80000000057811 */ /* 0x000fe200078eb8ff */
[----:B------:R-:W-:-:S05]  /*1ad0*/  IMAD.SHL.U32 R0, R3, 0x100000, RZ ;  /* 0x0010000003007824 */ /* 0x000fca00078e00ff */
[----:B------:R-:W-:Y:S02]  /*1ae0*/  LOP3.LUT R0, R5, R0, R6, 0xfe, !PT ;  /* 0x0000000005007212 */ /* 0x000fe400078efe06 */
.L_x_2460:
[----:B------:R-:W-:Y:S05]  /*1af0*/  BSYNC B0 ;  /* 0x0000000000007941 */ /* 0x000fea0003800000 */
.L_x_2459:
[----:B------:R-:W-:-:S04]  /*1b00*/  FMUL.FTZ R0, R0, 1 ;  /* 0x3f80000000007820 */ /* 0x000fc80000410000 */
[----:B------:R0:W1:Y:S01]  /*1b10*/  F2F.F64.F32 R24, R0 ;  /* 0x0000000000187310 */ /* 0x0000620000201800 */
[----:B------:R-:W-:Y:S05]  /*1b20*/  BRA `(.L_x_2444) ;  /* 0x0000049000007947 */ /* 0x000fea0003800000 */
.L_x_2457:
        /* <DEDUP_REMOVED lines=21> */
.L_x_2466:
[----:B------:R-:W-:Y:S05]  /*1c80*/  BSYNC B1 ;  /* 0x0000000000017941 */ /* 0x000fea0003800000 */
.L_x_2465:
[----:B------:R-:W-:Y:S01]  /*1c90*/  LEA R5, R0, 0x37800000, 0x17 ;  /* 0x3780000000057811 */ /* 0x000fe200078eb8ff */
[----:B------:R-:W-:-:S05]  /*1ca0*/  IMAD.SHL.U32 R0, R3, 0x200000, RZ ;  /* 0x0020000003007824 */ /* 0x000fca00078e00ff */
[----:B------:R-:W-:Y:S02]  /*1cb0*/  LOP3.LUT R0, R5, R0, R6, 0xfe, !PT ;  /* 0x0000000005007212 */ /* 0x000fe400078efe06 */
.L_x_2464:
[----:B------:R-:W-:Y:S05]  /*1cc0*/  BSYNC B0 ;  /* 0x0000000000007941 */ /* 0x000fea0003800000 */
.L_x_2463:
[----:B------:R-:W-:-:S04]  /*1cd0*/  FMUL.FTZ R0, R0, 1 ;  /* 0x3f80000000007820 */ /* 0x000fc80000410000 */
[----:B------:R0:W1:Y:S01]  /*1ce0*/  F2F.F64.F32 R24, R0 ;  /* 0x0000000000187310 */ /* 0x0000620000201800 */
[----:B------:R-:W-:Y:S05]  /*1cf0*/  BRA `(.L_x_2444) ;  /* 0x000002c000007947 */ /* 0x000fea0003800000 */
.L_x_2456:
        /* <DEDUP_REMOVED lines=14> */
.L_x_2470:
[----:B------:R-:W-:Y:S05]  /*1de0*/  BSYNC B0 ;  /* 0x0000000000007941 */ /* 0x000fea0003800000 */
.L_x_2469:
[----:B------:R-:W-:-:S04]  /*1df0*/  FMUL.FTZ R0, R0, 1 ;  /* 0x3f80000000007820 */ /* 0x000fc80000410000 */
[----:B------:R0:W1:Y:S01]  /*1e00*/  F2F.F64.F32 R24, R0 ;  /* 0x0000000000187310 */ /* 0x0000620000201800 */
[----:B------:R-:W-:Y:S05]  /*1e10*/  BRA `(.L_x_2444) ;  /* 0x000001a000007947 */ /* 0x000fea0003800000 */
.L_x_2443:
        /* <DEDUP_REMOVED lines=19> */
[----:B------:R-:W-:Y:S01]  /*1f50*/  CS2R R24, SRZ ;  /* 0x0000000000187805 */ /* 0x000fe2000001ff00 */
[----:B------:R-:W-:Y:S05]  /*1f60*/  BRA `(.L_x_2444) ;  /* 0x0000005000007947 */ /* 0x000fea0003800000 */
.L_x_2468:
[----:B------:R-:W2:Y:S02]  /*1f70*/  LDG.E.64 R24, [R4.64] ;  /* 0x0000002404187981 */ /* 0x000ea4000c1e1b00 */
[----:B--2---:R-:W0:Y:S01]  /*1f80*/  I2F.F64.U64 R24, R24 ;  /* 0x0000001800187312 */ /* 0x004e220000301800 */
[----:B------:R-:W-:Y:S05]  /*1f90*/  BRA `(.L_x_2444) ;  /* 0x0000002000007947 */ /* 0x000fea0003800000 */
.L_x_2467:
[----:B------:R-:W2:Y:S02]  /*1fa0*/  LDG.E R4, [R4.64] ;  /* 0x0000002404047981 */ /* 0x000ea4000c1e1900 */
[----:B--2---:R0:W1:Y:S02]  /*1fb0*/  I2F.F64.U32 R24, R4 ;  /* 0x0000000400187312 */ /* 0x0040640000201800 */
.L_x_2444:
[----:B------:R-:W-:-:S03]  /*1fc0*/  IADD3 R29, R29, 0x80, RZ ;  /* 0x000000801d1d7810 */ /* 0x000fc60007ffe0ff */
.L_x_2438:
[----:B------:R-:W-:Y:S05]  /*1fd0*/  BSYNC B6 ;  /* 0x0000000000067941 */ /* 0x000fea0003800000 */
.L_x_2437:
[----:B------:R-:W-:Y:S01]  /*1fe0*/  ISETP.GE.AND P0, PT, R29, R2, PT ;  /* 0x000000021d00720c */ /* 0x000fe20003f06270 */
[----:B------:R-:W-:Y:S01]  /*1ff0*/  BSSY B6, `(.L_x_2471) ;  /* 0x00000fa000067945 */ /* 0x000fe20003800000 */
[----:B------:R-:W-:Y:S01]  /*2000*/  CS2R R16, SRZ ;  /* 0x0000000000107805 */ /* 0x000fe2000001ff00 */
[----:B------:R-:W-:-:S10]  /*2010*/  CS2R R18, SRZ ;  /* 0x0000000000127805 */ /* 0x000fd4000001ff00 */
        /* <DEDUP_REMOVED lines=20> */
.L_x_2476:
[----:B------:R-:W2:Y:S02]  /*2160*/  LDG.E.U8 R4, [R4.64] ;  /* 0x0000002404047981 */ /* 0x000ea4000c1e1100 */
[----:B--2---:R0:W2:Y:S01]  /*2170*/  I2F.F64.U16 R18, R4 ;  /* 0x0000000400127312 */ /* 0x0040a20000101800 */
[----:B------:R-:W-:Y:S05]  /*2180*/  BRA `(.L_x_2478) ;  /* 0x00000df000007947 */ /* 0x000fea0003800000 */
.L_x_2475:
        /* <DEDUP_REMOVED lines=9> */
.L_x_2480:
[----:B------:R-:W2:Y:S02]  /*2220*/  LDG.E R4, [R4.64] ;  /* 0x0000002404047981 */ /* 0x000ea4000c1e1900 */
[----:B--2---:R0:W2:Y:S01]  /*2230*/  I2F.F64 R18, R4 ;  /* 0x0000000400127312 */ /* 0x0040a20000201c00 */
[----:B------:R-:W-:Y:S05]  /*2240*/  BRA `(.L_x_2478) ;  /* 0x00000d3000007947 */ /* 0x000fea0003800000 */
.L_x_2479:
[----:B------:R-:W2:Y:S02]  /*2250*/  LDG.E.U16 R4, [R4.64] ;  /* 0x0000002404047981 */ /* 0x000ea4000c1e1500 */
[----:B--2---:R0:W2:Y:S01]  /*2260*/  I2F.F64.S16 R18, R4 ;  /* 0x0000000400127312 */ /* 0x0040a20000101c00 */
[----:B------:R-:W-:Y:S05]  /*2270*/  BRA `(.L_x_2478) ;  /* 0x00000d0000007947 */ /* 0x000fea0003800000 */
.L_x_2474:
        /* <DEDUP_REMOVED lines=10> */
.L_x_2482:
[----:B------:R-:W2:Y:S02]  /*2320*/  LDG.E.U16 R0, [R4.64] ;  /* 0x0000002404007981 */ /* 0x000ea4000c1e1500 */
[----:B--2---:R-:W-:-:S05]  /*2330*/  HADD2.F32 R0, -RZ, R0.H0_H0 ;  /* 0x20000000ff007230 */ /* 0x004fca0000004100 */
[----:B------:R-:W-:-:S04]  /*2340*/  FMUL.FTZ R0, R0, 1 ;  /* 0x3f80000000007820 */ /* 0x000fc80000410000 */
[----:B------:R0:W2:Y:S01]  /*2350*/  F2F.F64.F32 R18, R0 ;  /* 0x0000000000127310 */ /* 0x0000a20000201800 */
[----:B------:R-:W-:Y:S05]  /*2360*/  BRA `(.L_x_2478) ;  /* 0x00000c1000007947 */ /* 0x000fea0003800000 */
.L_x_2481:
        /* <DEDUP_REMOVED lines=10> */
.L_x_2484:
[----:B------:R-:W2:Y:S02]  /*2410*/  LDG.E.U16 R4, [R4.64] ;  /* 0x0000002404047981 */ /* 0x000ea4000c1e1500 */
[----:B--2---:R-:W-:-:S05]  /*2420*/  HADD2.F32 R0, -RZ, R4.H0_H0 ;  /* 0x20000004ff007230 */ /* 0x004fca0000004100 */
[----:B------:R-:W-:-:S04]  /*2430*/  FMUL.FTZ R0, R0, 1 ;  /* 0x3f80000000007820 */ /* 0x000fc80000410000 */
[----:B------:R0:W2:Y:S01]  /*2440*/  F2F.F64.F32 R18, R0 ;  /* 0x0000000000127310 */ /* 0x0000a20000201800 */
[----:B------:R-:W-:Y:S05]  /*2450*/  BRA `(.L_x_2478) ;  /* 0x00000b2000007947 */ /* 0x000fea0003800000 */
.L_x_2483:
[----:B------:R0:W5:Y:S01]  /*2460*/  LDG.E.64 R18, [R4.64] ;  /* 0x0000002404127981 */ /* 0x000162000c1e1b00 */
[----:B------:R-:W-:Y:S05]  /*2470*/  BRA `(.L_x_2478) ;  /* 0x00000b0000007947 */ /* 0x000fea0003800000 */
.L_x_2473:
        /* <DEDUP_REMOVED lines=13> */
.L_x_2487:
[----:B------:R0:W5:Y:S01]  /*2550*/  LDG.E.64 R18, [R4.64] ;  /* 0x0000002404127981 */ /* 0x000162000c1e1b00 */
[----:B------:R-:W-:Y:S05]  /*2560*/  BRA `(.L_x_2478) ;  /* 0x00000a1000007947 */ /* 0x000fea0003800000 */
.L_x_2486:
        /* <DEDUP_REMOVED lines=28> */
.L_x_2489:
        /* <DEDUP_REMOVED lines=13> */
[----:B------:R0:W2:Y:S01]  /*2800*/  F2F.F64.F32 R18, R0 ;  /* 0x0000000000127310 */ /* 0x0000a20000201800 */
[----:B------:R-:W-:Y:S05]  /*2810*/  BRA `(.L_x_2478) ;  /* 0x0000076000007947 */ /* 0x000fea0003800000 */
.L_x_2488:
[----:B------:R-:W2:Y:S02]  /*2820*/  LDG.E.U16 R0, [R4.64] ;  /* 0x0000002404007981 */ /* 0x000ea4000c1e1500 */
[----:B--2---:R-:W-:-:S05]  /*2830*/  PRMT R0, RZ, 0x5410, R0 ;  /* 0x00005410ff007816 */ /* 0x004fca0000000000 */
[----:B------:R-:W-:-:S04]  /*2840*/  FMUL.FTZ R0, R0, 1 ;  /* 0x3f80000000007820 */ /* 0x000fc80000410000 */
[----:B------:R0:W2:Y:S01]  /*2850*/  F2F.F64.F32 R18, R0 ;  /* 0x0000000000127310 */ /* 0x0000a20000201800 */
[----:B------:R-:W-:Y:S05]  /*2860*/  BRA `(.L_x_2478) ;  /* 0x0000071000007947 */ /* 0x000fea0003800000 */
.L_x_2485:
        /* <DEDUP_REMOVED lines=11> */
.L_x_2492:
        /* <DEDUP_REMOVED lines=21> */
.L_x_2496:
[----:B------:R-:W-:Y:S05]  /*2a70*/  BSYNC B1 ;  /* 0x0000000000017941 */ /* 0x000fea0003800000 */
.L_x_2495:
[----:B------:R-:W-:Y:S01]  /*2a80*/  LEA R5, R0, 0x3b800000, 0x17 ;  /* 0x3b80000000057811 */ /* 0x000fe200078eb8ff */
[----:B------:R-:W-:-:S05]  /*2a90*/  IMAD.SHL.U32 R0, R3, 0x100000, RZ ;  /* 0x0010000003007824 */ /* 0x000fca00078e00ff */
[----:B------:R-:W-:Y:S02]  /*2aa0*/  LOP3.LUT R0, R5, R0, R6, 0xfe, !PT ;  /* 0x0000000005007212 */ /* 0x000fe400078efe06 */
.L_x_2494:
[----:B------:R-:W-:Y:S05]  /*2ab0*/  BSYNC B0 ;  /* 0x0000000000007941 */ /* 0x000fea0003800000 */
.L_x_2493:
[----:B------:R-:W-:-:S04]  /*2ac0*/  FMUL.FTZ R0, R0, 1 ;  /* 0x3f80000000007820 */ /* 0x000fc80000410000 */
[----:B------:R0:W2:Y:S01]  /*2ad0*/  F2F.F64.F32 R18, R0 ;  /* 0x0000000000127310 */ /* 0x0000a20000201800 */
[----:B------:R-:W-:Y:S05]  /*2ae0*/  BRA `(.L_x_2478) ;  /* 0x0000049000007947 */ /* 0x000fea0003800000 */
.L_x_2491:
        /* <DEDUP_REMOVED lines=21> */
.L_x_2500:
[----:B------:R-:W-:Y:S05]  /*2c40*/  BSYNC B1 ;  /* 0x0000000000017941 */ /* 0x000fea0003800000 */
.L_x_2499:
[----:B------:R-:W-:Y:S01]  /*2c50*/  LEA R5, R0, 0x37800000, 0x17 ;  /* 0x3780000000057811 */ /* 0x000fe200078eb8ff */
[----:B------:R-:W-:-:S05]  /*2c60*/  IMAD.SHL.U32 R0, R3, 0x200000, RZ ;  /* 0x0020000003007824 */ /* 0x000fca00078e00ff */
[----:B------:R-:W-:Y:S02]  /*2c70*/  LOP3.LUT R0, R5, R0, R6, 0xfe, !PT ;  /* 0x0000000005007212 */ /* 0x000fe400078efe06 */
.L_x_2498:
[----:B------:R-:W-:Y:S05]  /*2c80*/  BSYNC B0 ;  /* 0x0000000000007941 */ /* 0x000fea0003800000 */
.L_x_2497:
[----:B------:R-:W-:-:S04]  /*2c90*/  FMUL.FTZ R0, R0, 1 ;  /* 0x3f80000000007820 */ /* 0x000fc80000410000 */
[----:B------:R0:W2:Y:S01]  /*2ca0*/  F2F.F64.F32 R18, R0 ;  /* 0x0000000000127310 */ /* 0x0000a20000201800 */
[----:B------:R-:W-:Y:S05]  /*2cb0*/  BRA `(.L_x_2478) ;  /* 0x000002c000007947 */ /* 0x000fea0003800000 */
.L_x_2490:
        /* <DEDUP_REMOVED lines=14> */
.L_x_2504:
[----:B------:R-:W-:Y:S05]  /*2da0*/  BSYNC B0 ;  /* 0x0000000000007941 */ /* 0x000fea0003800000 */
.L_x_2503:
[----:B------:R-:W-:-:S04]  /*2db0*/  FMUL.FTZ R0, R0, 1 ;  /* 0x3f80000000007820 */ /* 0x000fc80000410000 */
[----:B------:R0:W2:Y:S01]  /*2dc0*/  F2F.F64.F32 R18, R0 ;  /* 0x0000000000127310 */ /* 0x0000a20000201800 */
[----:B------:R-:W-:Y:S05]  /*2dd0*/  BRA `(.L_x_2478) ;  /* 0x000001a000007947 */ /* 0x000fea0003800000 */
.L_x_2477:
        /* <DEDUP_REMOVED lines=18> */
[----:B01---5:R-:W-:Y:S05]  /*2f00*/  CALL.ABS.NOINC R14 ;  /* 0x000000000e007343 */ /* 0x023fea0003c00000 */
[----:B------:R-:W-:Y:S01]  /*2f10*/  CS2R R18, SRZ ;  /* 0x0000000000127805 */ /* 0x000fe2000001ff00 */
[----:B------:R-:W-:Y:S05]  /*2f20*/  BRA `(.L_x_2478) ;  /* 0x0000005000007947 */ /* 0x000fea0003800000 */
.L_x_2502:
[----:B------:R-:W2:Y:S02]  /*2f30*/  LDG.E.64 R18, [R4.64] ;  /* 0x0000002404127981 */ /* 0x000ea4000c1e1b00 */
[----:B--2---:R-:W0:Y:S01]  /*2f40*/  I2F.F64.U64 R18, R18 ;  /* 0x0000001200127312 */ /* 0x004e220000301800 */
[----:B------:R-:W-:Y:S05]  /*2f50*/  BRA `(.L_x_2478) ;  /* 0x0000002000007947 */ /* 0x000fea0003800000 */
.L_x_2501:
[----:B------:R-:W2:Y:S02]  /*2f60*/  LDG.E R4, [R4.64] ;  /* 0x0000002404047981 */ /* 0x000ea4000c1e1900 */
[----:B--2---:R0:W2:Y:S02]  /*2f70*/  I2F.F64.U32 R18, R4 ;  /* 0x0000000400127312 */ /* 0x0040a40000201800 */
.L_x_2478:
[----:B------:R-:W-:-:S03]  /*2f80*/  IADD3 R29, R29, 0x80, RZ ;  /* 0x000000801d1d7810 */ /* 0x000fc60007ffe0ff */
.L_x_2472:
[----:B------:R-:W-:Y:S05]  /*2f90*/  BSYNC B6 ;  /* 0x0000000000067941 */ /* 0x000fea0003800000 */
.L_x_2471:
[----:B------:R-:W-:Y:S01]  /*2fa0*/  ISETP.GE.AND P0, PT, R29, R2, PT ;  /* 0x000000021d00720c */ /* 0x000fe20003f06270 */
[----:B------:R-:W-:-:S12]  /*2fb0*/  BSSY B6, `(.L_x_2505) ;  /* 0x00000f5000067945 */ /* 0x000fd80003800000 */
        /* <DEDUP_REMOVED lines=17> */
[----:B---3--:R0:W3:Y:S01]  /*30d0*/  I2F.F64.S16 R16, R4 ;  /* 0x0000000400107312 */ /* 0x0080e20000101c00 */
[----:B------:R-:W-:Y:S05]  /*30e0*/  BRA `(.L_x_2506) ;  /* 0x00000e1000007947 */ /* 0x000fea0003800000 */
.L_x_2510:
[----:B------:R-:W3:Y:S02]  /*30f0*/  LDG.E.U8 R4, [R4.64] ;  /* 0x0000002404047981 */ /* 0x000ee4000c1e1100 */
[----:B---3--:R0:W3:Y:S01]  /*3100*/  I2F.F64.U16 R16, R4 ;  /* 0x0000000400107312 */ /* 0x0080e20000101800 */
[----:B------:R-:W-:Y:S05]  /*3110*/  BRA `(.L_x_2506) ;  /* 0x00000de000007947 */ /* 0x000fea0003800000 */
.L_x_2509:
[----:B------:R-:W-:-:S13]  /*3120*/  ISETP.NE.AND P0, PT, R0, 0x2, PT ;  /* 0x000000020000780c */ /* 0x000fda0003f05270 */
[----:B------:R-:W-:Y:S05]  /*3130*/  @!P0 BRA `(.L_x_2512) ;  /* 0x000000a000008947 */ /* 0x000fea0003800000 */
[----:B------:R-:W-:-:S13]  /*3140*/  ISETP.NE.AND P0, PT, R0, 0x3, PT ;  /* 0x000000030000780c */ /* 0x000fda0003f05270 */
[----:B------:R-:W-:Y:S05]  /*3150*/  @!P0 BRA `(.L_x_2513) ;  /* 0x0000005000008947 */ /* 0x000fea0003800000 */
[----:B------:R-:W-:-:S13]  /*3160*/  ISETP.NE.AND P0, PT, R0, 0x4, PT ;  /* 0x000000040000780c */ /* 0x000fda0003f05270 */
[----:B------:R-:W-:Y:S05]  /*3170*/  @P0 BRA `(.L_x_2511) ;  /* 0x00000bf000000947 */ /* 0x000fea0003800000 */
[----:B------:R-:W3:Y:S02]  /*3180*/  LDG.E.64 R16, [R4.64] ;  /* 0x0000002404107981 */ /* 0x000ee4000c1e1b00 */
[----:B---3--:R-:W0:Y:S01]  /*3190*/  I2F.F64.S64 R16, R16 ;  /* 0x0000001000107312 */ /* 0x008e220000301c00 */
[----:B------:R-:W-:Y:S05]  /*31a0*/  BRA `(.L_x_2506) ;  /* 0x00000d5000007947 */ /* 0x000fea0003800000 */
.L_x_2513:
[----:B------:R-:W3:Y:S02]  /*31b0*/  LDG.E R4, [R4.64] ;  /* 0x0000002404047981 */ /* 0x000ee4000c1e1900 */
[----:B---3--:R0:W3:Y:S01]  /*31c0*/  I2F.F64 R16, R4 ;  /* 0x0000000400107312 */ /* 0x0080e20000201c00 */
[----:B------:R-:W-:Y:S05]  /*31d0*/  BRA `(.L_x_2506) ;  /* 0x00000d2000007947 */ /* 0x000fea0003800000 */
.L_x_2512:
[----:B------:R-:W3:Y:S02]  /*31e0*/  LDG.E.U16 R4, [R4.64] ;  /* 0x0000002404047981 */ /* 0x000ee4000c1e1500 */
[----:B---3--:R0:W3:Y:S01]  /*31f0*/  I2F.F64.S16 R16, R4 ;  /* 0x0000000400107312 */ /* 0x0080e20000101c00 */
[----:B------:R-:W-:Y:S05]  /*3200*/  BRA `(.L_x_2506) ;  /* 0x00000cf000007947 */ /* 0x000fea0003800000 */
.L_x_2508:
[----:B------:R-:W-:-:S13]  /*3210*/  ISETP.GT.AND P0, PT, R0, 0x6, PT ;  /* 0x000000060000780c */ /* 0x000fda0003f04270 */
[----:B------:R-:W-:Y:S05]  /*3220*/  @P0 BRA `(.L_x_2514) ;  /* 0x000000d000000947 */ /* 0x000fea0003800000 */
[----:B------:R-:W-:-:S13]  /*3230*/  ISETP.NE.AND P0, PT, R0, 0x5, PT ;  /* 0x000000050000780c */ /* 0x000fda0003f05270 */
[----:B------:R-:W-:Y:S05]  /*3240*/  @!P0 BRA `(.L_x_2515) ;  /* 0x0000006000008947 */ /* 0x000fea0003800000 */
[----:B------:R-:W-:-:S13]  /*3250*/  ISETP.NE.AND P0, PT, R0, 0x6, PT ;  /* 0x000000060000780c */ /* 0x000fda0003f05270 */
[----:B------:R-:W-:Y:S05]  /*3260*/  @P0 BRA `(.L_x_2511) ;  /* 0x00000b0000000947 */ /* 0x000fea0003800000 */
[----:B------:R-:W3:Y:S02]  /*3270*/  LDG.E R16, [R4.64] ;  /* 0x0000002404107981 */ /* 0x000ee4000c1e1900 */
[----:B---3--:R-:W-:-:S06]  /*3280*/  FMUL.FTZ R16, R16, 1 ;  /* 0x3f80000010107820 */ /* 0x008fcc0000410000 */
[----:B------:R-:W0:Y:S01]  /*3290*/  F2F.F64.F32 R16, R16 ;  /* 0x0000001000107310 */ /* 0x000e220000201800 */
[----:B------:R-:W-:Y:S05]  /*32a0*/  BRA `(.L_x_2506) ;  /* 0x00000c5000007947 */ /* 0x000fea0003800000 */
.L_x_2515:
[----:B------:R-:W3:Y:S02]  /*32b0*/  LDG.E.U16 R0, [R4.64] ;  /* 0x0000002404007981 */ /* 0x000ee4000c1e1500 */
[----:B---3--:R-:W-:-:S05]  /*32c0*/  HADD2.F32 R0, -RZ, R0.H0_H0 ;  /* 0x20000000ff007230 */ /* 0x008fca0000004100 */
[----:B------:R-:W-:-:S04]  /*32d0*/  FMUL.FTZ R0, R0, 1 ;  /* 0x3f80000000007820 */ /* 0x000fc80000410000 */
[----:B------:R0:W3:Y:S01]  /*32e0*/  F2F.F64.F32 R16, R0 ;  /* 0x0000000000107310 */ /* 0x0000e20000201800 */
[----:B------:R-:W-:Y:S05]  /*32f0*/  BRA `(.L_x_2506) ;  /* 0x00000c0000007947 */ /* 0x000fea0003800000 */
.L_x_2514:
[----:B------:R-:W-:-:S13]  /*3300*/  ISETP.NE.AND P0, PT, R0, 0x7, PT ;  /* 0x000000070000780c */ /* 0x000fda0003f05270 */
[----:B------:R-:W-:Y:S05]  /*3310*/  @!P0 BRA `(.L_x_2516) ;  /* 0x000000d000008947 */ /* 0x000fea0003800000 */
        /* <DEDUP_REMOVED lines=8> */
.L_x_2517:
[----:B------:R-:W3:Y:S02]  /*33a0*/  LDG.E.U16 R4, [R4.64] ;  /* 0x0000002404047981 */ /* 0x000ee4000c1e1500 */
[----:B---3--:R-:W-:-:S05]  /*33b0*/  HADD2.F32 R0, -RZ, R4.H0_H0 ;  /* 0x20000004ff007230 */ /* 0x008fca0000004100 */
[----:B------:R-:W-:-:S04]  /*33c0*/  FMUL.FTZ R0, R0, 1 ;  /* 0x3f80000000007820 */ /* 0x000fc80000410000 */
[----:B------:R0:W3:Y:S01]  /*33d0*/  F2F.F64.F32 R16, R0 ;  /* 0x0000000000107310 */ /* 0x0000e20000201800 */
[----:B------:R-:W-:Y:S05]  /*33e0*/  BRA `(.L_x_2506) ;  /* 0x00000b1000007947 */ /* 0x000fea0003800000 */
.L_x_2516:
[----:B------:R0:W5:Y:S01]  /*33f0*/  LDG.E.64 R16, [R4.64] ;  /* 0x0000002404107981 */ /* 0x000162000c1e1b00 */
[----:B------:R-:W-:Y:S05]  /*3400*/  BRA `(.L_x_2506) ;  /* 0x00000af000007947 */ /* 0x000fea0003800000 */
.L_x_2507:
        /* <DEDUP_REMOVED lines=8> */
[----:B------:R-:W3:Y:S01]  /*3490*/  LDG.E.U8 R4, [R4.64] ;  /* 0x0000002404047981 */ /* 0x000ee2000c1e1100 */
[----:B------:R-:W-:Y:S01]  /*34a0*/  IMAD.MOV.U32 R16, RZ, RZ, RZ ;  /* 0x000000ffff107224 */ /* 0x000fe200078e00ff */
[----:B---3--:R-:W-:-:S04]  /*34b0*/  ISETP.NE.AND P0, PT, R4, RZ, PT ;  /* 0x000000ff0400720c */ /* 0x008fc80003f05270 */
[----:B------:R-:W-:Y:S01]  /*34c0*/  FSEL R17, RZ, 1.875, !P0 ;  /* 0x3ff00000ff117808 */ /* 0x000fe20004000000 */
[----:B------:R-:W-:Y:S05]  /*34d0*/  BRA `(.L_x_2506) ;  /* 0x00000a2000007947 */ /* 0x000fea0003800000 */
.L_x_2520:
[----:B------:R0:W5:Y:S01]  /*34e0*/  LDG.E.64 R16, [R4.64] ;  /* 0x0000002404107981 */ /* 0x000162000c1e1b00 */
[----:B------:R-:W-:Y:S05]  /*34f0*/  BRA `(.L_x_2506) ;  /* 0x00000a0000007947 */ /* 0x000fea0003800000 */
.L_x_2519:
        /* <DEDUP_REMOVED lines=26> */
[----:B------:R0:W3:Y:S01]  /*36a0*/  F2F.F64.F32 R16, R7 ;  /* 0x0000000700107310 */ /* 0x0000e20000201800 */
[----:B------:R-:W-:Y:S05]  /*36b0*/  BRA `(.L_x_2506) ;  /* 0x0000084000007947 */ /* 0x000fea0003800000 */
.L_x_2522:
        /* <DEDUP_REMOVED lines=13> */
[----:B------:R0:W3:Y:S01]  /*3790*/  F2F.F64.F32 R16, R0 ;  /* 0x0000000000107310 */ /* 0x0000e20000201800 */
[----:B------:R-:W-:Y:S05]  /*37a0*/  BRA `(.L_x_2506) ;  /* 0x0000075000007947 */ /* 0x000fea0003800000 */
.L_x_2521:
[----:B------:R-:W3:Y:S02]  /*37b0*/  LDG.E.U16 R0, [R4.64] ;  /* 0x0000002404007981 */ /* 0x000ee4000c1e1500 */
[----:B---3--:R-:W-:-:S05]  /*37c0*/  PRMT R0, RZ, 0x5410, R0 ;  /* 0x00005410ff007816 */ /* 0x008fca0000000000 */
[----:B------:R-:W-:-:S04]  /*37d0*/  FMUL.FTZ R0, R0, 1 ;  /* 0x3f80000000007820 */ /* 0x000fc80000410000 */
[----:B------:R0:W3:Y:S01]  /*37e0*/  F2F.F64.F32 R16, R0 ;  /* 0x0000000000107310 */ /* 0x0000e20000201800 */
[----:B------:R-:W-:Y:S05]  /*37f0*/  BRA `(.L_x_2506) ;  /* 0x0000070000007947 */ /* 0x000fea0003800000 */
.L_x_2518:
        /* <DEDUP_REMOVED lines=9> */
[----:B---3--:R0:W3:Y:S01]  /*3890*/  I2F.F64.U16 R16, R4 ;  /* 0x0000000400107312 */ /* 0x0080e20000101800 */
[----:B------:R-:W-:Y:S05]  /*38a0*/  BRA `(.L_x_2506) ;  /* 0x0000065000007947 */ /* 0x000fea0003800000 */
.L_x_2525:
[----:B------:R-:W3:Y:S01]  /*38b0*/  LDG.E.U8 R3, [R4.64] ;  /* 0x0000002404037981 */ /* 0x000ee2000c1e1100 */
[----:B------:R-:W-:Y:S01]  /*38c0*/  BSSY B0, `(.L_x_2526) ;  /* 0x0000018000007945 */ /* 0x000fe20003800000 */
[----:B------:R-:W-:Y:S01]  /*38d0*/  IMAD.MOV.U32 R0, RZ, RZ, RZ ;  /* 0x000000ffff007224 */ /* 0x000fe200078e00ff */
        /* <DEDUP_REMOVED lines=18> */
.L_x_2529:
[----:B------:R-:W-:Y:S05]  /*3a00*/  BSYNC B1 ;  /* 0x0000000000017941 */ /* 0x000fea0003800000 */
.L_x_2528:
[----:B------:R-:W-:Y:S01]  /*3a10*/  LEA R5, R0, 0x3b800000, 0x17 ;  /* 0x3b80000000057811 */ /* 0x000fe200078eb8ff */
[----:B------:R-:W-:-:S05]  /*3a20*/  IMAD.SHL.U32 R0, R3, 0x100000, RZ ;  /* 0x0010000003007824 */ /* 0x000fca00078e00ff */
[----:B------:R-:W-:Y:S02]  /*3a30*/  LOP3.LUT R0, R5, R0, R6, 0xfe, !PT ;  /* 0x0000000005007212 */ /* 0x000fe400078efe06 */
.L_x_2527:
[----:B------:R-:W-:Y:S05]  /*3a40*/  BSYNC B0 ;  /* 0x0000000000007941 */ /* 0x000fea0003800000 */
.L_x_2526:
[----:B------:R-:W-:-:S04]  /*3a50*/  FMUL.FTZ R0, R0, 1 ;  /* 0x3f80000000007820 */ /* 0x000fc80000410000 */
[----:B------:R0:W3:Y:S01]  /*3a60*/  F2F.F64.F32 R16, R0 ;  /* 0x0000000000107310 */ /* 0x0000e20000201800 */
[----:B------:R-:W-:Y:S05]  /*3a70*/  BRA `(.L_x_2506) ;  /* 0x0000048000007947 */ /* 0x000fea0003800000 */
.L_x_2524:
        /* <DEDUP_REMOVED lines=21> */
.L_x_2533:
[----:B------:R-:W-:Y:S05]  /*3bd0*/  BSYNC B1 ;  /* 0x0000000000017941 */ /* 0x000fea0003800000 */
.L_x_2532:
[----:B------:R-:W-:Y:S01]  /*3be0*/  LEA R5, R0, 0x37800000, 0x17 ;  /* 0x3780000000057811 */ /* 0x000fe200078eb8ff */
[----:B------:R-:W-:-:S05]  /*3bf0*/  IMAD.SHL.U32 R0, R3, 0x200000, RZ ;  /* 0x0020000003007824 */ /* 0x000fca00078e00ff */
[----:B------:R-:W-:Y:S02]  /*3c00*/  LOP3.LUT R0, R5, R0, R6, 0xfe, !PT ;  /* 0x0000000005007212 */ /* 0x000fe400078efe06 */
.L_x_2531:
[----:B------:R-:W-:Y:S05]  /*3c10*/  BSYNC B0 ;  /* 0x0000000000007941 */ /* 0x000fea0003800000 */
.L_x_2530:
[----:B------:R-:W-:-:S04]  /*3c20*/  FMUL.FTZ R0, R0, 1 ;  /* 0x3f80000000007820 */ /* 0x000fc80000410000 */
[----:B------:R0:W3:Y:S01]  /*3c30*/  F2F.F64.F32 R16, R0 ;  /* 0x0000000000107310 */ /* 0x0000e20000201800 */
[----:B------:R-:W-:Y:S05]  /*3c40*/  BRA `(.L_x_2506) ;  /* 0x000002b000007947 */ /* 0x000fea0003800000 */
.L_x_2523:
[----:B------:R-:W-:-:S13]  /*3c50*/  ISETP.NE.AND P0, PT, R0, 0x1c, PT ;  /* 0x0000001c0000780c */ /* 0x000fda0003f05270 */
[----:B------:R-:W-:Y:S05]  /*3c60*/  @!P0 BRA `(.L_x_2534) ;  /* 0x0000027000008947 */ /* 0x000fea0003800000 */
[----:B------:R-:W-:-:S13]  /*3c70*/  ISETP.NE.AND P0, PT, R0, 0x1d, PT ;  /* 0x0000001d0000780c */ /* 0x000fda0003f05270 */
[----:B------:R-:W-:Y:S05]  /*3c80*/  @!P0 BRA `(.L_x_2535) ;  /* 0x0000022000008947 */ /* 0x000fea0003800000 */
[----:B------:R-:W-:-:S13]  /*3c90*/  ISETP.NE.AND P0, PT, R0, 0x2c, PT ;  /* 0x0000002c0000780c */ /* 0x000fda0003f05270 */
[----:B------:R-:W-:Y:S05]  /*3ca0*/  @P0 BRA `(.L_x_2511) ;  /* 0x000000c000000947 */ /* 0x000fea0003800000 */
[----:B------:R-:W3:Y:S01]  /*3cb0*/  LDG.E.U8 R4, [R4.64] ;  /* 0x0000002404047981 */ /* 0x000ee2000c1e1100 */
[----:B------:R-:W-:Y:S01]  /*3cc0*/  BSSY B0, `(.L_x_2536) ;  /* 0x0000007000007945 */ /* 0x000fe20003800000 */
[----:B------:R-:W-:Y:S01]  /*3cd0*/  IMAD.MOV.U32 R0, RZ, RZ, 0x400000 ;  /* 0x00400000ff007424 */ /* 0x000fe200078e00ff */
[----:B---3--:R-:W-:-:S13]  /*3ce0*/  ISETP.NE.AND P0, PT, R4, RZ, PT ;  /* 0x000000ff0400720c */ /* 0x008fda0003f05270 */
[----:B------:R-:W-:Y:S05]  /*3cf0*/  @!P0 BRA `(.L_x_2537) ;  /* 0x0000003000008947 */ /* 0x000fea0003800000 */
[----:B------:R-:W-:-:S13]  /*3d00*/  ISETP.NE.AND P0, PT, R4, 0xff, PT ;  /* 0x000000ff0400780c */ /* 0x000fda0003f05270 */
[----:B------:R-:W-:Y:S02]  /*3d10*/  @!P0 IMAD.MOV.U32 R0, RZ, RZ, 0x7f800001 ;  /* 0x7f800001ff008424 */ /* 0x000fe400078e00ff */
[----:B------:R-:W-:Y:S02]  /*3d20*/  @P0 IMAD.SHL.U32 R0, R4, 0x800000, RZ ;  /* 0x0080000004000824 */ /* 0x000fe400078e00ff */
.L_x_2537:
[----:B------:R-:W-:Y:S05]  /*3d30*/  BSYNC B0 ;  /* 0x0000000000007941 */ /* 0x000fea0003800000 */
.L_x_2536:
[----:B------:R-:W-:-:S04]  /*3d40*/  FMUL.FTZ R0, R0, 1 ;  /* 0x3f80000000007820 */ /* 0x000fc80000410000 */
[----:B------:R0:W3:Y:S01]  /*3d50*/  F2F.F64.F32 R16, R0 ;  /* 0x0000000000107310 */ /* 0x0000e20000201800 */
[----:B------:R-:W-:Y:S05]  /*3d60*/  BRA `(.L_x_2506) ;  /* 0x0000019000007947 */ /* 0x000fea0003800000 */
.L_x_2511:
        /* <DEDUP_REMOVED lines=18> */
[----:B012--5:R-:W-:Y:S05]  /*3e90*/  CALL.ABS.NOINC R14 ;  /* 0x000000000e007343 */ /* 0x027fea0003c00000 */
[----:B------:R-:W-:Y:S05]  /*3ea0*/  BRA `(.L_x_2506) ;  /* 0x0000005000007947 */ /* 0x000fea0003800000 */
.L_x_2535:
[----:B------:R-:W3:Y:S02]  /*3eb0*/  LDG.E.64 R16, [R4.64] ;  /* 0x0000002404107981 */ /* 0x000ee4000c1e1b00 */
[----:B---3--:R-:W0:Y:S01]  /*3ec0*/  I2F.F64.U64 R16, R16 ;  /* 0x0000001000107312 */ /* 0x008e220000301800 */
[----:B------:R-:W-:Y:S05]  /*3ed0*/  BRA `(.L_x_2506) ;  /* 0x0000002000007947 */ /* 0x000fea0003800000 */
.L_x_2534:
[----:B------:R-:W3:Y:S02]  /*3ee0*/  LDG.E R4, [R4.64] ;  /* 0x0000002404047981 */ /* 0x000ee4000c1e1900 */
[----:B---3--:R0:W3:Y:S02]  /*3ef0*/  I2F.F64.U32 R16, R4 ;  /* 0x0000000400107312 */ /* 0x0080e40000201800 */
.L_x_2506:
[----:B------:R-:W-:Y:S05]  /*3f00*/  BSYNC B6 ;  /* 0x0000000000067941 */ /* 0x000fea0003800000 */
.L_x_2505:
[----:B------:R-:W4:Y:S01]  /*3f10*/  S2R R23, SR_TID.X ;  /* 0x0000000000177919 */ /* 0x000f220000002100 */
[----:B------:R-:W-:Y:S01]  /*3f20*/  BSSY B1, `(.L_x_2538) ;  /* 0x0000087000017945 */ /* 0x000fe20003800000 */
[----:B----4-:R-:W-:-:S13]  /*3f30*/  ISETP.GE.AND P1, PT, R23, R2, PT ;  /* 0x000000021700720c */ /* 0x010fda0003f26270 */
[----:B------:R-:W-:Y:S05]  /*3f40*/  @P1 BRA `(.L_x_2539) ;  /* 0x0000084000001947 */ /* 0x000fea0003800000 */
[C---:B0----5:R-:W0:Y:S01]  /*3f50*/  DADD R8, -|R26|.reuse, 1 ;  /* 0x3ff000001a087429 */ /* 0x061e220000000300 */
[----:B------:R-:W-:Y:S01]  /*3f60*/  IMAD.MOV.U32 R4, RZ, RZ, 0x1 ;  /* 0x00000001ff047424 */ /* 0x000fe200078e00ff */
[----:B------:R-:W-:Y:S02]  /*3f70*/  BSSY B2, `(.L_x_2540) ;  /* 0x0000015000027945 */ /* 0x000fe40003800000 */
[----:B------:R-:W4:Y:S02]  /*3f80*/  DADD R12, |R26|, |R26| ;  /* 0x000000001a0c7229 */ /* 0x000f24000000061a */
[----:B0-----:R-:W0:Y:S08]  /*3f90*/  MUFU.RCP64H R5, R9 ;  /* 0x0000000900057308 */ /* 0x001e300000001800 */
[----:B----4-:R-:W-:Y:S01]  /*3fa0*/  FSETP.GEU.AND P2, PT, |R13|, 6.5827683646048100446e-37, PT ;  /* 0x036000000d00780b */ /* 0x010fe20003f4e200 */
        /* <DEDUP_REMOVED lines=11> */
[----:B------:R-:W-:Y:S01]  /*4060*/  IMAD.MOV.U32 R6, RZ, RZ, R12 ;  /* 0x000000ffff067224 */ /* 0x000fe200078e000c */
[----:B------:R-:W-:Y:S01]  /*4070*/  MOV R0, 0x40a0 ;  /* 0x000040a000007802 */ /* 0x000fe20000000f00 */
[----:B------:R-:W-:Y:S02]  /*4080*/  IMAD.MOV.U32 R7, RZ, RZ, R13 ;  /* 0x000000ffff077224 */ /* 0x000fe400078e000d */
[----:B-123--:R-:W-:Y:S05]  /*4090*/  CALL.REL.NOINC `($__internal_1_$__cuda_sm20_div_rn_f64_full) ;  /* 0x000063b000007944 */ /* 0x00efea0003c00000 */
[----:B------:R-:W-:Y:S02]  /*40a0*/  IMAD.MOV.U32 R4, RZ, RZ, R32 ;  /* 0x000000ffff047224 */ /* 0x000fe400078e0020 */
[----:B------:R-:W-:Y:S02]  /*40b0*/  IMAD.MOV.U32 R5, RZ, RZ, R33 ;  /* 0x000000ffff057224 */ /* 0x000fe400078e0021 */
.L_x_2541:
[----:B------:R-:W-:Y:S05]  /*40c0*/  BSYNC B2 ;  /* 0x0000000000027941 */ /* 0x000fea0003800000 */
.L_x_2540:
[C---:B------:R-:W-:Y:S01]  /*40d0*/  FSETP.GEU.FTZ.AND P2, PT, R5.reuse, 1.7916666269302368164, PT ;  /* 0x3fe555550500780b */ /* 0x040fe20003f5e000 */
[----:B------:R-:W-:Y:S01]  /*40e0*/  BSSY B2, `(.L_x_2542) ;  /* 0x0000068000027945 */ /* 0x000fe20003800000 */
[----:B------:R-:W-:-:S13]  /*40f0*/  FSETP.GT.FTZ.AND P0, PT, R5, -1.6999999284744262695, PT ;  /* 0xbfd999990500780b */ /* 0x000fda0003f14000 */
[----:B------:R-:W-:Y:S05]  /*4100*/  @P0 BRA !P2, `(.L_x_2543) ;  /* 0x000003f000000947 */ /* 0x000fea0005000000 */
[----:B------:R-:W0:-:S10]  /*4110*/  DADD R4, R4, 1 ;  /* 0x3ff0000004047429 */ /* 0x000e140000000000 */
[----:B0-----:R-:W-:Y:S01]  /*4120*/  ISETP.GT.AND P0, PT, R5, 0xfffff, PT ;  /* 0x000fffff0500780c */ /* 0x001fe20003f04270 */
[----:B------:R-:W-:Y:S02]  /*4130*/  IMAD.MOV.U32 R6, RZ, RZ, R4 ;  /* 0x000000ffff067224 */ /* 0x000fe400078e0004 */
[--C-:B------:R-:W-:Y:S02]  /*4140*/  IMAD.MOV.U32 R7, RZ, RZ, R5.reuse ;  /* 0x000000ffff077224 */ /* 0x100fe400078e0005 */
[----:B------:R-:W-:-:S08]  /*4150*/  IMAD.MOV.U32 R3, RZ, RZ, R5 ;  /* 0x000000ffff037224 */ /* 0x000fd000078e0005 */
[----:B------:R-:W0:-:S10]  /*4160*/  @!P0 DMUL R6, R6, 1.80143985094819840000e+16 ;  /* 0x4350000006068828 */ /* 0x000e140000000000 */
[----:B0-----:R-:W-:-:S05]  /*4170*/  @!P0 IMAD.MOV.U32 R3, RZ, RZ, R7 ;  /* 0x000000ffff038224 */ /* 0x001fca00078e0007 */
[----:B------:R-:W-:-:S04]  /*4180*/  IADD3 R0, R3, -0x1, RZ ;  /* 0xffffffff03007810 */ /* 0x000fc80007ffe0ff */
[----:B------:R-:W-:Y:S01]  /*4190*/  ISETP.GE.U32.AND P2, PT, R0, 0x7fefffff, PT ;  /* 0x7fefffff0000780c */ /* 0x000fe20003f46070 */
[----:B------:R-:W-:Y:S02]  /*41a0*/  IMAD.MOV.U32 R0, RZ, RZ, -0x3ff ;  /* 0xfffffc01ff007424 */ /* 0x000fe400078e00ff */
[----:B------:R-:W-:-:S10]  /*41b0*/  @!P0 IMAD.MOV.U32 R0, RZ, RZ, -0x435 ;  /* 0xfffffbcbff008424 */ /* 0x000fd400078e00ff */
[----:B------:R-:W-:Y:S01]  /*41c0*/  @P2 IMAD.MOV.U32 R8, RZ, RZ, 0x0 ;  /* 0x00000000ff082424 */ /* 0x000fe200078e00ff */
[----:B------:R-:W-:Y:S01]  /*41d0*/  @P2 FSETP.NEU.FTZ.AND P3, PT, R7, RZ, PT ;  /* 0x000000ff0700220b */ /* 0x000fe20003f7d000 */
[----:B------:R-:W-:-:S06]  /*41e0*/  @P2 IMAD.MOV.U32 R9, RZ, RZ, 0x7ff00000 ;  /* 0x7ff00000ff092424 */ /* 0x000fcc00078e00ff */
[----:B------:R0:W4:Y:S02]  /*41f0*/  @P2 DFMA R8, R6, R8, +INF ;  /* 0x7ff000000608242b */ /* 0x0001240000000008 */
[----:B0-----:R-:W-:Y:S02]  /*4200*/  IMAD.MOV.U32 R7, RZ, RZ, R4 ;  /* 0x000000ffff077224 */ /* 0x001fe400078e0004 */
[----:B------:R-:W-:-:S06]  /*4210*/  @!P0 IMAD.MOV.U32 R7, RZ, RZ, R6 ;  /* 0x000000ffff078224 */ /* 0x000fcc00078e0006 */
[----:B----4-:R-:W-:Y:S02]  /*4220*/  @P2 FSEL R4, R8, RZ, P3 ;  /* 0x000000ff08042208 */ /* 0x010fe40001800000 */
[----:B------:R-:W-:Y:S01]  /*4230*/  @P2 FSEL R5, R9, -QNAN , P3 ;  /* 0xfff0000009052808 */ /* 0x000fe20001800000 */
[----:B------:R-:W-:Y:S05]  /*4240*/  @P2 BRA `(.L_x_2544) ;  /* 0x0000051000002947 */ /* 0x000fea0003800000 */
[C---:B------:R-:W-:Y:S01]  /*4250*/  LOP3.LUT R4, R3.reuse, 0x800fffff, RZ, 0xc0, !PT ;  /* 0x800fffff03047812 */ /* 0x040fe200078ec0ff */
[----:B------:R-:W-:Y:S01]  /*4260*/  IMAD.MOV.U32 R6, RZ, RZ, RZ ;  /* 0x000000ffff067224 */ /* 0x000fe200078e00ff */
[----:B------:R-:W-:Y:S01]  /*4270*/  LEA.HI R0, R3, R0, RZ, 0xc ;  /* 0x0000000003007211 */ /* 0x000fe200078f60ff */
[----:B-1----:R-:W-:Y:S01]  /*4280*/  IMAD.MOV.U32 R14, RZ, RZ, 0x3ae80f1e ;  /* 0x3ae80f1eff0e7424 */ /* 0x002fe200078e00ff */
[----:B------:R-:W-:Y:S01]  /*4290*/  LOP3.LUT R5, R4, 0x3ff00000, RZ, 0xfc, !PT ;  /* 0x3ff0000004057812 */ /* 0x000fe200078efcff */
[----:B------:R-:W-:Y:S02]  /*42a0*/  IMAD.MOV.U32 R4, RZ, RZ, R7 ;  /* 0x000000ffff047224 */ /* 0x000fe400078e0007 */
[----:B------:R-:W-:Y:S01]  /*42b0*/  IMAD.MOV.U32 R15, RZ, RZ, 0x3eb1380b ;  /* 0x3eb1380bff0f7424 */ /* 0x000fe200078e00ff */
[----:B------:R-:W-:-:S13]  /*42c0*/  ISETP.GE.AND P0, PT, R5, 0x3ff6a09f, PT ;  /* 0x3ff6a09f0500780c */ /* 0x000fda0003f06270 */
[----:B------:R-:W-:Y:S02]  /*42d0*/  @P0 IADD3 R7, R5, -0x100000, RZ ;  /* 0xfff0000005070810 */ /* 0x000fe40007ffe0ff */
[----:B------:R-:W-:-:S03]  /*42e0*/  @P0 IADD3 R0, R0, 0x1, RZ ;  /* 0x0000000100000810 */ /* 0x000fc60007ffe0ff */
[----:B------:R-:W-:-:S06]  /*42f0*/  @P0 IMAD.MOV.U32 R5, RZ, RZ, R7 ;  /* 0x000000ffff050224 */ /* 0x000fcc00078e0007 */
[----:B------:R-:W0:-:S04]  /*4300*/  DADD R12, R4, 1 ;  /* 0x3ff00000040c7429 */ /* 0x000e080000000000 */
[----:B------:R-:W-:Y:S02]  /*4310*/  DADD R4, R4, -1 ;  /* 0xbff0000004047429 */ /* 0x000fe40000000000 */
[----:B0-----:R-:W0:Y:S02]  /*4320*/  MUFU.RCP64H R7, R13 ;  /* 0x0000000d00077308 */ /* 0x001e240000001800 */
[----:B0-----:R0:W1:Y:S02]  /*4330*/  DFMA R8, -R12, R6, 1 ;  /* 0x3ff000000c08742b */ /* 0x0010640000000106 */
[----:B0-----:R-:W-:Y:S01]  /*4340*/  LOP3.LUT R12, R0, 0x80000000, RZ, 0x3c, !PT ;  /* 0x80000000000c7812 */ /* 0x001fe200078e3cff */
[----:B------:R-:W-:-:S03]  /*4350*/  IMAD.MOV.U32 R13, RZ, RZ, 0x43300000 ;  /* 0x43300000ff0d7424 */ /* 0x000fc600078e00ff */
[----:B-1----:R-:W0:-:S04]  /*4360*/  DFMA R8, R8, R8, R8 ;  /* 0x000000080808722b */ /* 0x002e080000000008 */
[----:B------:R-:W-:-:S04]  /*4370*/  DADD R12, R12, c[0x2][0x38] ;  /* 0x00800e000c0c7629 */ /* 0x000fc80000000000 */
[----:B0-----:R-:W0:-:S06]  /*4380*/  DFMA R6, R6, R8, R6 ;  /* 0x000000080606722b */ /* 0x001e0c0000000006 */
[----:B0-----:R-:W0:-:S06]  /*4390*/  DMUL R8, R6, R4 ;  /* 0x0000000406087228 */ /* 0x001e0c0000000000 */
[----:B0-----:R-:W0:-:S06]  /*43a0*/  DFMA R8, R6, R4, R8 ;  /* 0x000000040608722b */ /* 0x001e0c0000000008 */
[----:B0-----:R-:W0:-:S04]  /*43b0*/  DMUL R10, R8, R8 ;  /* 0x00000008080a7228 */ /* 0x001e080000000000 */
[----:B------:R-:W1:-:S04]  /*43c0*/  DADD R20, R4, -R8 ;  /* 0x0000000004147229 */ /* 0x000e480000000808 */
[----:B0-----:R-:W0:-:S04]  /*43d0*/  DFMA R14, R10, R14, c[0x2][0x0] ;  /* 0x008000000a0e762b */ /* 0x001e08000000000e */
[----:B-1----:R-:W1:-:S04]  /*43e0*/  DADD R28, R20, R20 ;  /* 0x00000000141c7229 */ /* 0x002e480000000014 */
[----:B0-----:R-:W0:-:S04]  /*43f0*/  DFMA R14, R10, R14, c[0x2][0x8] ;  /* 0x008002000a0e762b */ /* 0x001e08000000000e */
[----:B-1----:R-:W1:-:S04]  /*4400*/  DFMA R28, R4, -R8, R28 ;  /* 0x80000008041c722b */ /* 0x002e48000000001c */
[----:B0-----:R-:W0:-:S04]  /*4410*/  DFMA R14, R10, R14, c[0x2][0x10] ;  /* 0x008004000a0e762b */ /* 0x001e08000000000e */
[----:B-1----:R-:W-:-:S04]  /*4420*/  DMUL R28, R6, R28 ;  /* 0x0000001c061c7228 */ /* 0x002fc80000000000 */
[----:B0-----:R-:W0:-:S06]  /*4430*/  DFMA R14, R10, R14, c[0x2][0x18] ;  /* 0x008006000a0e762b */ /* 0x001e0c000000000e */
[----:B0-----:R-:W0:-:S06]  /*4440*/  DFMA R14, R10, R14, c[0x2][0x20] ;  /* 0x008008000a0e762b */ /* 0x001e0c000000000e */
[----:B0-----:R-:W0:-:S04]  /*4450*/  DFMA R20, R10, R14, c[0x2][0x28] ;  /* 0x00800a000a14762b */ /* 0x001e08000000000e */
[----:B------:R-:W1:-:S04]  /*4460*/  DFMA R14, R12, c[0x2][0x40], R8 ;  /* 0x008010000c0e7a2b */ /* 0x000e480000000008 */
[----:B0-----:R-:W0:-:S04]  /*4470*/  DFMA R20, R10, R20, c[0x2][0x30] ;  /* 0x00800c000a14762b */ /* 0x001e080000000014 */
[----:B-1----:R-:W1:-:S04]  /*4480*/  DFMA R4, -R12, c[0x2][0x40], R14 ;  /* 0x008010000c047a2b */ /* 0x002e48000000010e */
[----:B0-----:R-:W0:-:S04]  /*4490*/  DMUL R20, R10, R20 ;  /* 0x000000140a147228 */ /* 0x001e080000000000 */
[----:B-1----:R-:W-:-:S04]  /*44a0*/  DADD R4, -R8, R4 ;  /* 0x0000000008047229 */ /* 0x002fc80000000104 */
[----:B0-----:R-:W0:-:S06]  /*44b0*/  DFMA R20, R8, R20, R28 ;  /* 0x000000140814722b */ /* 0x001e0c000000001c */
[----:B0-----:R-:W0:-:S06]  /*44c0*/  DADD R4, R20, -R4 ;  /* 0x0000000014047229 */ /* 0x001e0c0000000804 */
[----:B0-----:R-:W0:-:S06]  /*44d0*/  DFMA R4, R12, c[0x2][0x48], R4 ;  /* 0x008012000c047a2b */ /* 0x001e0c0000000004 */
[----:B0-----:R0:W1:Y:S01]  /*44e0*/  DADD R4, R14, R4 ;  /* 0x000000000e047229 */ /* 0x0010620000000004 */
[----:B------:R-:W-:Y:S05]  /*44f0*/  BRA `(.L_x_2544) ;  /* 0x0000026000007947 */ /* 0x000fea0003800000 */
.L_x_2543:
[----:B------:R-:W0:Y:S01]  /*4500*/  DADD R8, R4, 2 ;  /* 0x4000000004087429 */ /* 0x000e220000000000 */
[----:B------:R-:W-:Y:S01]  /*4510*/  IMAD.MOV.U32 R6, RZ, RZ, 0x1 ;  /* 0x00000001ff067424 */ /* 0x000fe200078e00ff */
[----:B------:R-:W-:Y:S01]  /*4520*/  FSETP.GEU.AND P2, PT, |R5|, 6.5827683646048100446e-37, PT ;  /* 0x036000000500780b */ /* 0x000fe20003f4e200 */
[----:B------:R-:W-:Y:S03]  /*4530*/  BSSY B3, `(.L_x_2545) ;  /* 0x0000013000037945 */ /* 0x000fe60003800000 */
[----:B0-----:R-:W0:Y:S02]  /*4540*/  MUFU.RCP64H R7, R9 ;  /* 0x0000000900077308 */ /* 0x001e240000001800 */
        /* <DEDUP_REMOVED lines=17> */
.L_x_2546:
[----:B------:R-:W-:Y:S05]  /*4660*/  BSYNC B3 ;  /* 0x0000000000037941 */ /* 0x000fea0003800000 */
.L_x_2545:
[----:B------:R-:W0:Y:S01]  /*4670*/  DMUL R8, R6, R4 ;  /* 0x0000000406087228 */ /* 0x000e220000000000 */
[----:B------:R-:W-:Y:S02]  /*4680*/  IMAD.MOV.U32 R12, RZ, RZ, 0x2fbe14b5 ;  /* 0x2fbe14b5ff0c7424 */ /* 0x000fe400078e00ff */
[----:B------:R-:W-:-:S03]  /*4690*/  IMAD.MOV.U32 R13, RZ, RZ, 0x3eb372fb ;  /* 0x3eb372fbff0d7424 */ /* 0x000fc600078e00ff */
[----:B0-----:R-:W0:-:S06]  /*46a0*/  DADD R6, -R8, R4 ;  /* 0x0000000008067229 */ /* 0x001e0c0000000104 */
[----:B0-----:R-:W0:-:S06]  /*46b0*/  DMUL R10, R6, R6 ;  /* 0x00000006060a7228 */ /* 0x001e0c0000000000 */
[----:B0-----:R-:W0:-:S06]  /*46c0*/  DFMA R12, R10, R12, c[0x2][0x50] ;  /* 0x008014000a0c762b */ /* 0x001e0c000000000c */
[----:B0-----:R-:W0:-:S06]  /*46d0*/  DFMA R12, R10, R12, c[0x2][0x58] ;  /* 0x008016000a0c762b */ /* 0x001e0c000000000c */
[----:B0-----:R-:W0:-:S06]  /*46e0*/  DFMA R12, R10, R12, c[0x2][0x60] ;  /* 0x008018000a0c762b */ /* 0x001e0c000000000c */
[----:B0-----:R-:W0:-:S06]  /*46f0*/  DFMA R12, R10, R12, c[0x2][0x68] ;  /* 0x00801a000a0c762b */ /* 0x001e0c000000000c */
[----:B0-----:R-:W0:-:S06]  /*4700*/  DFMA R12, R10, R12, c[0x2][0x70] ;  /* 0x00801c000a0c762b */ /* 0x001e0c000000000c */
[----:B0-----:R-:W0:-:S06]  /*4710*/  DFMA R12, R10, R12, c[0x2][0x78] ;  /* 0x00801e000a0c762b */ /* 0x001e0c000000000c */
[----:B0-----:R-:W0:-:S06]  /*4720*/  DFMA R12, R10, R12, c[0x2][0x80] ;  /* 0x008020000a0c762b */ /* 0x001e0c000000000c */
[----:B0-----:R-:W0:-:S06]  /*4730*/  DMUL R12, R10, R12 ;  /* 0x0000000c0a0c7228 */ /* 0x001e0c0000000000 */
[----:B0-----:R-:W0:-:S06]  /*4740*/  DFMA R12, R6, R12, -R8 ;  /* 0x0000000c060c722b */ /* 0x001e0c0000000808 */
[----:B0-----:R0:W4:-:S06]  /*4750*/  DADD R4, R12, R4 ;  /* 0x000000000c047229 */ /* 0x00110c0000000004 */
.L_x_2544:
[----:B------:R-:W-:Y:S05]  /*4760*/  BSYNC B2 ;  /* 0x0000000000027941 */ /* 0x000fea0003800000 */
.L_x_2542:
[----:B-1--4-:R-:W1:-:S10]  /*4770*/  DMUL R4, R4, 0.5 ;  /* 0x3fe0000004047828 */ /* 0x012e540000000000 */
[----:B-1----:R-:W-:Y:S02]  /*4780*/  LOP3.LUT R5, R5, 0x80000000, R27, 0xb8, !PT ;  /* 0x8000000005057812 */ /* 0x002fe400078eb81b */
.L_x_2539:
[----:B------:R-:W-:Y:S05]  /*4790*/  BSYNC B1 ;  /* 0x0000000000017941 */ /* 0x000fea0003800000 */
.L_x_2538:
[----:B0----5:R-:W-:Y:S01]  /*47a0*/  IADD3 R27, R23, 0x80, RZ ;  /* 0x00000080171b7810 */ /* 0x021fe20007ffe0ff */
[----:B------:R-:W-:Y:S03]  /*47b0*/  BSSY B1, `(.L_x_2547) ;  /* 0x0000087000017945 */ /* 0x000fe60003800000 */
[----:B------:R-:W-:-:S13]  /*47c0*/  ISETP.GE.AND P0, PT, R27, R2, PT ;  /* 0x000000021b00720c */ /* 0x000fda0003f06270 */
[----:B------:R-:W-:Y:S05]  /*47d0*/  @P0 BRA `(.L_x_2548) ;  /* 0x0000084000000947 */ /* 0x000fea0003800000 */
[C---:B-1----:R-:W0:Y:S01]  /*47e0*/  DADD R8, -|R24|.reuse, 1 ;  /* 0x3ff0000018087429 */ /* 0x042e220000000300 */
[----:B------:R-:W-:Y:S01]  /*47f0*/  IMAD.MOV.U32 R6, RZ, RZ, 0x1 ;  /* 0x00000001ff067424 */ /* 0x000fe200078e00ff */
[----:B------:R-:W-:Y:S02]  /*4800*/  BSSY B2, `(.L_x_2549) ;  /* 0x0000015000027945 */ /* 0x000fe40003800000 */
[----:B------:R-:W1:Y:S02]  /*4810*/  DADD R12, |R24|, |R24| ;  /* 0x00000000180c7229 */ /* 0x000e640000000618 */
        /* <DEDUP_REMOVED lines=16> */
[----:B--23--:R-:W-:Y:S05]  /*4920*/  CALL.REL.NOINC `($__internal_1_$__cuda_sm20_div_rn_f64_full) ;  /* 0x00005b2000007944 */ /* 0x00cfea0003c00000 */
[----:B------:R-:W-:Y:S02]  /*4930*/  IMAD.MOV.U32 R28, RZ, RZ, R32 ;  /* 0x000000ffff1c7224 */ /* 0x000fe400078e0020 */
[----:B------:R-:W-:Y:S02]  /*4940*/  IMAD.MOV.U32 R29, RZ, RZ, R33 ;  /* 0x000000ffff1d7224 */ /* 0x000fe400078e0021 */
.L_x_2550:
[----:B------:R-:W-:Y:S05]  /*4950*/  BSYNC B2 ;  /* 0x0000000000027941 */ /* 0x000fea0003800000 */
.L_x_2549:
        /* <DEDUP_REMOVED lines=10> */
[----:B0-----:R-:W-:Y:S02]  /*4a00*/  @!P0 IMAD.MOV.U32 R3, RZ, RZ, R7 ;  /* 0x000000ffff038224 */ /* 0x001fe400078e0007 */
        /* <DEDUP_REMOVED lines=8> */
[----:B------:R-:W0:-:S10]  /*4a90*/  @P2 DFMA R8, R6, R8, +INF ;  /* 0x7ff000000608242b */ /* 0x000e140000000008 */
[----:B0-----:R-:W-:Y:S02]  /*4aa0*/  @P2 FSEL R12, R8, RZ, P3 ;  /* 0x000000ff080c2208 */ /* 0x001fe40001800000 */
        /* <DEDUP_REMOVED lines=13> */
[----:B-1----:R-:W0:-:S04]  /*4b80*/  DADD R14, R6, 1 ;  /* 0x3ff00000060e7429 */ /* 0x002e080000000000 */
        /* <DEDUP_REMOVED lines=31> */
.L_x_2552:
        /* <DEDUP_REMOVED lines=22> */
.L_x_2555:
[----:B------:R-:W-:Y:S05]  /*4ee0*/  BSYNC B3 ;  /* 0x0000000000037941 */ /* 0x000fea0003800000 */
.L_x_2554:
        /* <DEDUP_REMOVED lines=15> */
.L_x_2553:
[----:B------:R-:W-:Y:S05]  /*4fe0*/  BSYNC B2 ;  /* 0x0000000000027941 */ /* 0x000fea0003800000 */
.L_x_2551:
[----:B-1--4-:R-:W1:-:S10]  /*4ff0*/  DMUL R12, R12, 0.5 ;  /* 0x3fe000000c0c7828 */ /* 0x012e540000000000 */
[----:B01----:R-:W-:Y:S01]  /*5000*/  LOP3.LUT R29, R13, 0x80000000, R25, 0xb8, !PT ;  /* 0x800000000d1d7812 */ /* 0x003fe200078eb819 */
[----:B------:R-:W-:Y:S02]  /*5010*/  IMAD.MOV.U32 R28, RZ, RZ, R12 ;  /* 0x000000ffff1c7224 */ /* 0x000fe400078e000c */
.L_x_2548:
[----:B------:R-:W-:Y:S05]  /*5020*/  BSYNC B1 ;  /* 0x0000000000017941 */ /* 0x000fea0003800000 */
.L_x_2547:
[----:B------:R-:W-:Y:S01]  /*5030*/  IADD3 R3, R23, 0x100, RZ ;  /* 0x0000010017037810 */ /* 0x000fe20007ffe0ff */
[----:B------:R-:W-:Y:S03]  /*5040*/  BSSY B1, `(.L_x_2556) ;  /* 0x0000087000017945 */ /* 0x000fe60003800000 */
[----:B------:R-:W-:-:S13]  /*5050*/  ISETP.GE.AND P0, PT, R3, R2, PT ;  /* 0x000000020300720c */ /* 0x000fda0003f06270 */
[----:B------:R-:W-:Y:S05]  /*5060*/  @P0 BRA `(.L_x_2557) ;  /* 0x0000084000000947 */ /* 0x000fea0003800000 */
[C---:B--2---:R-:W0:Y:S01]  /*5070*/  DADD R8, -|R18|.reuse, 1 ;  /* 0x3ff0000012087429 */ /* 0x044e220000000300 */
[----:B------:R-:W-:Y:S01]  /*5080*/  IMAD.MOV.U32 R6, RZ, RZ, 0x1 ;  /* 0x00000001ff067424 */ /* 0x000fe200078e00ff */
[----:B------:R-:W-:Y:S02]  /*5090*/  BSSY B2, `(.L_x_2558) ;  /* 0x0000015000027945 */ /* 0x000fe40003800000 */
[----:B------:R-:W2:Y:S02]  /*50a0*/  DADD R12, |R18|, |R18| ;  /* 0x00000000120c7229 */ /* 0x000ea40000000612 */
[----:B0-----:R-:W0:Y:S08]  /*50b0*/  MUFU.RCP64H R7, R9 ;  /* 0x0000000900077308 */ /* 0x001e300000001800 */
[----:B--2---:R-:W-:Y:S01]  /*50c0*/  FSETP.GEU.AND P2, PT, |R13|, 6.5827683646048100446e-37, PT ;  /* 0x036000000d00780b */ /* 0x004fe20003f4e200 */
[----:B0-----:R-:W0:-:S06]  /*50d0*/  DFMA R10, -R8, R6, 1 ;  /* 0x3ff00000080a742b */ /* 0x001e0c0000000106 */
[----:B0-----:R-:W0:-:S06]  /*50e0*/  DFMA R10, R10, R10, R10 ;  /* 0x0000000a0a0a722b */ /* 0x001e0c000000000a */
[----:B0-----:R-:W0:-:S06]  /*50f0*/  DFMA R10, R6, R10, R6 ;  /* 0x0000000a060a722b */ /* 0x001e0c0000000006 */
[----:B0-----:R-:W0:-:S06]  /*5100*/  DFMA R6, -R8, R10, 1 ;  /* 0x3ff000000806742b */ /* 0x001e0c000000010a */
[----:B0-----:R-:W0:-:S06]  /*5110*/  DFMA R6, R10, R6, R10 ;  /* 0x000000060a06722b */ /* 0x001e0c000000000a */
[----:B01----:R-:W0:-:S06]  /*5120*/  DMUL R24, R12, R6 ;  /* 0x000000060c187228 */ /* 0x003e0c0000000000 */
        /* <DEDUP_REMOVED lines=8> */
[----:B---3--:R-:W-:Y:S05]  /*51b0*/  CALL.REL.NOINC `($__internal_1_$__cuda_sm20_div_rn_f64_full) ;  /* 0x0000529000007944 */ /* 0x008fea0003c00000 */
[----:B------:R-:W-:Y:S02]  /*51c0*/  IMAD.MOV.U32 R24, RZ, RZ, R32 ;  /* 0x000000ffff187224 */ /* 0x000fe400078e0020 */
[----:B------:R-:W-:Y:S02]  /*51d0*/  IMAD.MOV.U32 R25, RZ, RZ, R33 ;  /* 0x000000ffff197224 */ /* 0x000fe400078e0021 */
.L_x_2559:
[----:B------:R-:W-:Y:S05]  /*51e0*/  BSYNC B2 ;  /* 0x0000000000027941 */ /* 0x000fea0003800000 */
.L_x_2558:
        /* <DEDUP_REMOVED lines=66> */
.L_x_2561:
        /* <DEDUP_REMOVED lines=19> */
[----:B-1-3--:R-:W-:Y:S05]  /*5740*/  CALL.REL.NOINC `($__internal_1_$__cuda_sm20_div_rn_f64_full) ;  /* 0x00004d0000007944 */ /* 0x00afea0003c00000 */
[----:B------:R-:W-:Y:S02]  /*5750*/  IMAD.MOV.U32 R6, RZ, RZ, R32 ;  /* 0x000000ffff067224 */ /* 0x000fe400078e0020 */
[----:B------:R-:W-:Y:S02]  /*5760*/  IMAD.MOV.U32 R7, RZ, RZ, R33 ;  /* 0x000000ffff077224 */ /* 0x000fe400078e0021 */
.L_x_2564:
[----:B------:R-:W-:Y:S05]  /*5770*/  BSYNC B3 ;  /* 0x0000000000037941 */ /* 0x000fea0003800000 */
.L_x_2563:
        /* <DEDUP_REMOVED lines=14> */
[----:B0-----:R0:W2:-:S06]  /*5860*/  DADD R12, R12, R24 ;  /* 0x000000000c0c7229 */ /* 0x00108c0000000018 */
.L_x_2562:
[----:B------:R-:W-:Y:S05]  /*5870*/  BSYNC B2 ;  /* 0x0000000000027941 */ /* 0x000fea0003800000 */
.L_x_2560:
[----:B-12---:R-:W1:-:S10]  /*5880*/  DMUL R12, R12, 0.5 ;  /* 0x3fe000000c0c7828 */ /* 0x006e540000000000 */
[----:B01----:R-:W-:Y:S01]  /*5890*/  LOP3.LUT R25, R13, 0x80000000, R19, 0xb8, !PT ;  /* 0x800000000d197812 */ /* 0x003fe200078eb813 */
[----:B------:R-:W-:Y:S02]  /*58a0*/  IMAD.MOV.U32 R24, RZ, RZ, R12 ;  /* 0x000000ffff187224 */ /* 0x000fe400078e000c */
.L_x_2557:
[----:B------:R-:W-:Y:S05]  /*58b0*/  BSYNC B1 ;  /* 0x0000000000017941 */ /* 0x000fea0003800000 */
.L_x_2556:
[----:B------:R-:W-:Y:S01]  /*58c0*/  IADD3 R3, R23, 0x180, RZ ;  /* 0x0000018017037810 */ /* 0x000fe20007ffe0ff */
[----:B------:R-:W-:Y:S03]  /*58d0*/  BSSY B1, `(.L_x_2565) ;  /* 0x0000088000017945 */ /* 0x000fe60003800000 */
[----:B------:R-:W-:-:S13]  /*58e0*/  ISETP.GE.AND P0, PT, R3, R2, PT ;  /* 0x000000020300720c */ /* 0x000fda0003f06270 */
[----:B------:R-:W-:Y:S05]  /*58f0*/  @P0 BRA `(.L_x_2566) ;  /* 0x0000085000000947 */ /* 0x000fea0003800000 */
[C---:B---3--:R-:W0:Y:S01]  /*5900*/  DADD R8, -|R16|.reuse, 1 ;  /* 0x3ff0000010087429 */ /* 0x048e220000000300 */
[----:B------:R-:W-:Y:S01]  /*5910*/  IMAD.MOV.U32 R6, RZ, RZ, 0x1 ;  /* 0x00000001ff067424 */ /* 0x000fe200078e00ff */
[----:B------:R-:W-:Y:S02]  /*5920*/  BSSY B2, `(.L_x_2567) ;  /* 0x0000015000027945 */ /* 0x000fe40003800000 */
[----:B------:R-:W3:Y:S02]  /*5930*/  DADD R12, |R16|, |R16| ;  /* 0x00000000100c7229 */ /* 0x000ee40000000610 */
[----:B0-----:R-:W0:Y:S08]  /*5940*/  MUFU.RCP64H R7, R9 ;  /* 0x0000000900077308 */ /* 0x001e300000001800 */
[----:B---3--:R-:W-:Y:S01]  /*5950*/  FSETP.GEU.AND P2, PT, |R13|, 6.5827683646048100446e-37, PT ;  /* 0x036000000d00780b */ /* 0x008fe20003f4e200 */
[----:B0-----:R-:W0:-:S06]  /*5960*/  DFMA R10, -R8, R6, 1 ;  /* 0x3ff00000080a742b */ /* 0x001e0c0000000106 */
[----:B0-----:R-:W0:-:S06]  /*5970*/  DFMA R10, R10, R10, R10 ;  /* 0x0000000a0a0a722b */ /* 0x001e0c000000000a */
[----:B0-----:R-:W0:-:S06]  /*5980*/  DFMA R10, R6, R10, R6 ;  /* 0x0000000a060a722b */ /* 0x001e0c0000000006 */
[----:B0-----:R-:W0:-:S06]  /*5990*/  DFMA R6, -R8, R10, 1 ;  /* 0x3ff000000806742b */ /* 0x001e0c000000010a */
[----:B0-----:R-:W0:-:S06]  /*59a0*/  DFMA R6, R10, R6, R10 ;  /* 0x000000060a06722b */ /* 0x001e0c000000000a */
[----:B0-2---:R-:W0:-:S06]  /*59b0*/  DMUL R18, R12, R6 ;  /* 0x000000060c127228 */ /* 0x005e0c0000000000 */
        /* <DEDUP_REMOVED lines=8> */
[----:B-1----:R-:W-:Y:S05]  /*5a40*/  CALL.REL.NOINC `($__internal_1_$__cuda_sm20_div_rn_f64_full) ;  /* 0x00004a0000007944 */ /* 0x002fea0003c00000 */
[----:B------:R-:W-:Y:S02]  /*5a50*/  IMAD.MOV.U32 R18, RZ, RZ, R32 ;  /* 0x000000ffff127224 */ /* 0x000fe400078e0020 */
[----:B------:R-:W-:Y:S02]  /*5a60*/  IMAD.MOV.U32 R19, RZ, RZ, R33 ;  /* 0x000000ffff137224 */ /* 0x000fe400078e0021 */
.L_x_2568:
[----:B------:R-:W-:Y:S05]  /*5a70*/  BSYNC B2 ;  /* 0x0000000000027941 */ /* 0x000fea0003800000 */
.L_x_2567:
[C---:B------:R-:W-:Y:S01]  /*5a80*/  FSETP.GEU.FTZ.AND P2, PT, R19.reuse, 1.7916666269302368164, PT ;  /* 0x3fe555551300780b */ /* 0x040fe20003f5e000 */
[----:B------:R-:W-:Y:S01]  /*5a90*/  BSSY B2, `(.L_x_2569) ;  /* 0x0000068000027945 */ /* 0x000fe20003800000 */
[----:B------:R-:W-:-:S13]  /*5aa0*/  FSETP.GT.FTZ.AND P0, PT, R19, -1.6999999284744262695, PT ;  /* 0xbfd999991300780b */ /* 0x000fda0003f14000 */
[----:B------:R-:W-:Y:S05]  /*5ab0*/  @P0 BRA !P2, `(.L_x_2570) ;  /* 0x000003f000000947 */ /* 0x000fea0005000000 */
[----:B------:R-:W0:-:S10]  /*5ac0*/  DADD R18, R18, 1 ;  /* 0x3ff0000012127429 */ /* 0x000e140000000000 */
[----:B0-----:R-:W-:Y:S01]  /*5ad0*/  ISETP.GT.AND P0, PT, R19, 0xfffff, PT ;  /* 0x000fffff1300780c */ /* 0x001fe20003f04270 */
[--C-:B------:R-:W-:Y:S02]  /*5ae0*/  IMAD.MOV.U32 R6, RZ, RZ, R18.reuse ;  /* 0x000000ffff067224 */ /* 0x100fe400078e0012 */
[--C-:B------:R-:W-:Y:S02]  /*5af0*/  IMAD.MOV.U32 R7, RZ, RZ, R19.reuse ;  /* 0x000000ffff077224 */ /* 0x100fe400078e0013 */
[----:B------:R-:W-:Y:S02]  /*5b00*/  IMAD.MOV.U32 R3, RZ, RZ, R19 ;  /* 0x000000ffff037224 */ /* 0x000fe400078e0013 */
[----:B------:R-:W-:-:S06]  /*5b10*/  IMAD.MOV.U32 R10, RZ, RZ, R18 ;  /* 0x000000ffff0a7224 */ /* 0x000fcc00078e0012 */
        /* <DEDUP_REMOVED lines=57> */
.L_x_2570:
        /* <DEDUP_REMOVED lines=22> */
.L_x_2573:
[----:B------:R-:W-:Y:S05]  /*6010*/  BSYNC B3 ;  /* 0x0000000000037941 */ /* 0x000fea0003800000 */
.L_x_2572:
        /* <DEDUP_REMOVED lines=15> */
.L_x_2571:
[----:B------:R-:W-:Y:S05]  /*6110*/  BSYNC B2 ;  /* 0x0000000000027941 */ /* 0x000fea0003800000 */
.L_x_2569:
[----:B-12---:R-:W1:-:S10]  /*6120*/  DMUL R18, R18, 0.5 ;  /* 0x3fe0000012127828 */ /* 0x006e540000000000 */
[----:B-1----:R-:W-:Y:S01]  /*6130*/  LOP3.LUT R17, R19, 0x80000000, R17, 0xb8, !PT ;  /* 0x8000000013117812 */ /* 0x002fe200078eb811 */
[----:B------:R-:W-:Y:S02]  /*6140*/  IMAD.MOV.U32 R16, RZ, RZ, R18 ;  /* 0x000000ffff107224 */ /* 0x000fe400078e0012 */
.L_x_2566:
[----:B------:R-:W-:Y:S05]  /*6150*/  BSYNC B1 ;  /* 0x0000000000017941 */ /* 0x000fea0003800000 */
.L_x_2565:
[----:B--2---:R-:W2:Y:S01]  /*6160*/  LDC.U8 R18, c[0x0][0x184] ;  /* 0x00006100ff127b82 */ /* 0x004ea20000000000 */
[----:B------:R-:W-:Y:S01]  /*6170*/  BSSY B6, `(.L_x_2574) ;  /* 0x000011b000067945 */ /* 0x000fe20003800000 */
[----:B------:R-:W-:Y:S05]  /*6180*/  @P1 BRA `(.L_x_2575) ;  /* 0x0000119000001947 */ /* 0x000fea0003800000 */
[----:B------:R-:W4:Y:S02]  /*6190*/  S2R R3, SR_TID.X ;  /* 0x0000000000037919 */ /* 0x000f240000002100 */
[----:B----4-:R-:W-:Y:S01]  /*61a0*/  IMAD R0, R22, 0x200, R3 ;  /* 0x0000020016007824 */ /* 0x010fe200078e0203 */
[----:B--2---:R-:W-:-:S03]  /*61b0*/  PRMT R3, R18, 0x9910, RZ ;  /* 0x0000991012037816 */ /* 0x004fc600000000ff */
        /* <DEDUP_REMOVED lines=14> */
[----:B------:R-:W2:Y:S01]  /*62a0*/  F2I.F64.TRUNC R5, R4 ;  /* 0x0000000400057311 */ /* 0x000ea2000030d100 */
[----:B------:R-:W-:Y:S01]  /*62b0*/  IMAD.MOV.U32 R23, RZ, RZ, R27 ;  /* 0x000000ffff177224 */ /* 0x000fe200078e001b */
[----:B--2---:R2:W-:Y:S01]  /*62c0*/  STG.E.U8 [R8.64], R5 ;  /* 0x0000000508007986 */ /* 0x0045e2000c101124 */
[----:B------:R-:W-:Y:S05]  /*62d0*/  BRA `(.L_x_2575) ;  /* 0x0000104000007947 */ /* 0x000fea0003800000 */
.L_x_2579:
[----:B------:R-:W2:Y:S01]  /*62e0*/  F2I.S64.F64.TRUNC R4, R4 ;  /* 0x0000000400047311 */ /* 0x000ea2000030d900 */
[----:B------:R-:W-:Y:S02]  /*62f0*/  IMAD.MOV.U32 R23, RZ, RZ, R27 ;  /* 0x000000ffff177224 */ /* 0x000fe400078e001b */
[----:B--2---:R-:W-:-:S05]  /*6300*/  IMAD.MOV.U32 R3, RZ, RZ, R4 ;  /* 0x000000ffff037224 */ /* 0x004fca00078e0004 */
[----:B------:R2:W-:Y:S01]  /*6310*/  STG.E.U8 [R8.64], R3 ;  /* 0x0000000308007986 */ /* 0x0005e2000c101124 */
[----:B------:R-:W-:Y:S05]  /*6320*/  BRA `(.L_x_2575) ;  /* 0x00000ff000007947 */ /* 0x000fea0003800000 */
.L_x_2578:
[----:B------:R-:W-:-:S13]  /*6330*/  ISETP.NE.AND P0, PT, R0, 0x2, PT ;  /* 0x000000020000780c */ /* 0x000fda0003f05270 */
[----:B------:R-:W-:Y:S05]  /*6340*/  @!P0 BRA `(.L_x_2581) ;  /* 0x000000c000008947 */ /* 0x000fea0003800000 */
[----:B------:R-:W-:-:S13]  /*6350*/  ISETP.NE.AND P0, PT, R0, 0x3, PT ;  /* 0x000000030000780c */ /* 0x000fda0003f05270 */
[----:B------:R-:W-:Y:S05]  /*6360*/  @!P0 BRA `(.L_x_2582) ;  /* 0x0000006000008947 */ /* 0x000fea0003800000 */
[----:B------:R-:W-:-:S13]  /*6370*/  ISETP.NE.AND P0, PT, R0, 0x4, PT ;  /* 0x000000040000780c */ /* 0x000fda0003f05270 */
[----:B------:R-:W-:Y:S05]  /*6380*/  @P0 BRA `(.L_x_2580) ;  /* 0x00000dd000000947 */ /* 0x000fea0003800000 */
[----:B------:R-:W2:Y:S01]  /*6390*/  F2I.S64.F64.TRUNC R4, R4 ;  /* 0x0000000400047311 */ /* 0x000ea2000030d900 */
[----:B------:R-:W-:Y:S01]  /*63a0*/  IMAD.MOV.U32 R23, RZ, RZ, R27 ;  /* 0x000000ffff177224 */ /* 0x000fe200078e001b */
[----:B--2---:R2:W-:Y:S01]  /*63b0*/  STG.E.64 [R8.64], R4 ;  /* 0x0000000408007986 */ /* 0x0045e2000c101b24 */
[----:B------:R-:W-:Y:S05]  /*63c0*/  BRA `(.L_x_2575) ;  /* 0x00000f5000007947 */ /* 0x000fea0003800000 */
.L_x_2582:
[----:B------:R-:W2:Y:S01]  /*63d0*/  F2I.F64.TRUNC R5, R4 ;  /* 0x0000000400057311 */ /* 0x000ea2000030d100 */
[----:B------:R-:W-:Y:S01]  /*63e0*/  IMAD.MOV.U32 R23, RZ, RZ, R27 ;  /* 0x000000ffff177224 */ /* 0x000fe200078e001b */
[----:B--2---:R2:W-:Y:S01]  /*63f0*/  STG.E [R8.64], R5 ;  /* 0x0000000508007986 */ /* 0x0045e2000c101924 */
[----:B------:R-:W-:Y:S05]  /*6400*/  BRA `(.L_x_2575) ;  /* 0x00000f1000007947 */ /* 0x000fea0003800000 */
.L_x_2581:
[----:B------:R-:W2:Y:S01]  /*6410*/  F2I.F64.TRUNC R5, R4 ;  /* 0x0000000400057311 */ /* 0x000ea2000030d100 */
[----:B------:R-:W-:Y:S01]  /*6420*/  IMAD.MOV.U32 R23, RZ, RZ, R27 ;  /* 0x000000ffff177224 */ /* 0x000fe200078e001b */
[----:B--2---:R2:W-:Y:S01]  /*6430*/  STG.E.U16 [R8.64], R5 ;  /* 0x0000000508007986 */ /* 0x0045e2000c101524 */
[----:B------:R-:W-:Y:S05]  /*6440*/  BRA `(.L_x_2575) ;  /* 0x00000ed000007947 */ /* 0x000fea0003800000 */
.L_x_2577:
[----:B------:R-:W-:-:S13]  /*6450*/  ISETP.GT.AND P0, PT, R0, 0x6, PT ;  /* 0x000000060000780c */ /* 0x000fda0003f04270 */
[----:B------:R-:W-:Y:S05]  /*6460*/  @P0 BRA `(.L_x_2583) ;  /* 0x0000011000000947 */ /* 0x000fea0003800000 */
[----:B------:R-:W-:-:S13]  /*6470*/  ISETP.NE.AND P0, PT, R0, 0x5, PT ;  /* 0x000000050000780c */ /* 0x000fda0003f05270 */
[----:B------:R-:W-:Y:S05]  /*6480*/  @!P0 BRA `(.L_x_2584) ;  /* 0x0000008000008947 */ /* 0x000fea0003800000 */
[----:B------:R-:W-:-:S13]  /*6490*/  ISETP.NE.AND P0, PT, R0, 0x6, PT ;  /* 0x000000060000780c */ /* 0x000fda0003f05270 */
[----:B------:R-:W-:Y:S05]  /*64a0*/  @P0 BRA `(.L_x_2580) ;  /* 0x00000cb000000947 */ /* 0x000fea0003800000 */
[----:B------:R-:W2:Y:S01]  /*64b0*/  F2F.F32.F64 R3, R4 ;  /* 0x0000000400037310 */ /* 0x000ea20000301000 */
[----:B------:R-:W2:Y:S01]  /*64c0*/  DSETP.GEU.AND P0, PT, |R4|, c[0x2][0x88], PT ;  /* 0x008022000400762a */ /* 0x000ea20003f0e200 */
[----:B------:R-:W-:-:S13]  /*64d0*/  IMAD.MOV.U32 R23, RZ, RZ, R27 ;  /* 0x000000ffff177224 */ /* 0x000fda00078e001b */
[----:B--2---:R-:W-:-:S05]  /*64e0*/  @!P0 FMUL R3, R3, 1.175494350822287508e-38 ;  /* 0x0080000003038820 */ /* 0x004fca0000400000 */
[----:B------:R2:W-:Y:S01]  /*64f0*/  STG.E [R8.64], R3 ;  /* 0x0000000308007986 */ /* 0x0005e2000c101924 */
[----:B------:R-:W-:Y:S05]  /*6500*/  BRA `(.L_x_2575) ;  /* 0x00000e1000007947 */ /* 0x000fea0003800000 */
.L_x_2584:
[----:B------:R-:W2:Y:S01]  /*6510*/  F2F.F32.F64 R0, R4 ;  /* 0x0000000400007310 */ /* 0x000ea20000301000 */
[----:B------:R-:W2:Y:S01]  /*6520*/  DSETP.GEU.AND P0, PT, |R4|, c[0x2][0x88], PT ;  /* 0x008022000400762a */ /* 0x000ea20003f0e200 */
[----:B------:R-:W-:-:S13]  /*6530*/  IMAD.MOV.U32 R23, RZ, RZ, R27 ;  /* 0x000000ffff177224 */ /* 0x000fda00078e001b */
[----:B--2---:R-:W-:-:S05]  /*6540*/  @!P0 FMUL R0, R0, 1.175494350822287508e-38 ;  /* 0x0080000000008820 */ /* 0x004fca0000400000 */
[----:B------:R-:W-:-:S05]  /*6550*/  F2FP.PACK_AB R0, RZ, R0 ;  /* 0x00000000ff00723e */ /* 0x000fca00000000ff */
[----:B------:R2:W-:Y:S01]  /*6560*/  STG.E.U16 [R8.64], R0 ;  /* 0x0000000008007986 */ /* 0x0005e2000c101524 */
[----:B------:R-:W-:Y:S05]  /*6570*/  BRA `(.L_x_2575) ;  /* 0x00000da000007947 */ /* 0x000fea0003800000 */
.L_x_2583:
[----:B------:R-:W-:-:S13]  /*6580*/  ISETP.NE.AND P0, PT, R0, 0x7, PT ;  /* 0x000000070000780c */ /* 0x000fda0003f05270 */
[----:B------:R-:W-:Y:S05]  /*6590*/  @!P0 BRA `(.L_x_2585) ;  /* 0x0000013000008947 */ /* 0x000fea0003800000 */
[----:B------:R-:W-:-:S13]  /*65a0*/  ISETP.NE.AND P0, PT, R0, 0x8, PT ;  /* 0x000000080000780c */ /* 0x000fda0003f05270 */
[----:B------:R-:W-:Y:S05]  /*65b0*/  @!P0 BRA `(.L_x_2586) ;  /* 0x0000009000008947 */ /* 0x000fea0003800000 */
[----:B------:R-:W-:-:S13]  /*65c0*/  ISETP.NE.AND P0, PT, R0, 0x9, PT ;  /* 0x000000090000780c */ /* 0x000fda0003f05270 */
[----:B------:R-:W-:Y:S05]  /*65d0*/  @P0 BRA `(.L_x_2580) ;  /* 0x00000b8000000947 */ /* 0x000fea0003800000 */
[----:B0-----:R-:W0:Y:S01]  /*65e0*/  F2F.F32.F64 R6, R4 ;  /* 0x0000000400067310 */ /* 0x001e220000301000 */
[----:B------:R-:W0:Y:S01]  /*65f0*/  DSETP.GEU.AND P0, PT, |R4|, c[0x2][0x88], PT ;  /* 0x008022000400762a */ /* 0x000e220003f0e200 */
[----:B------:R-:W-:Y:S02]  /*6600*/  IMAD.MOV.U32 R7, RZ, RZ, RZ ;  /* 0x000000ffff077224 */ /* 0x000fe400078e00ff */
[----:B------:R-:W-:-:S11]  /*6610*/  IMAD.MOV.U32 R23, RZ, RZ, R27 ;  /* 0x000000ffff177224 */ /* 0x000fd600078e001b */
[----:B0-----:R-:W-:-:S05]  /*6620*/  @!P0 FMUL R6, R6, 1.175494350822287508e-38 ;  /* 0x0080000006068820 */ /* 0x001fca0000400000 */
[----:B------:R0:W-:Y:S01]  /*6630*/  STG.E.64 [R8.64], R6 ;  /* 0x0000000608007986 */ /* 0x0001e2000c101b24 */
[----:B------:R-:W-:Y:S05]  /*6640*/  BRA `(.L_x_2575) ;  /* 0x00000cd000007947 */ /* 0x000fea0003800000 */
.L_x_2586:
[----:B------:R-:W2:Y:S01]  /*6650*/  F2F.F32.F64 R0, R4 ;  /* 0x0000000400007310 */ /* 0x000ea20000301000 */
[----:B------:R-:W2:Y:S01]  /*6660*/  DSETP.GEU.AND P0, PT, |R4|, c[0x2][0x88], PT ;  /* 0x008022000400762a */ /* 0x000ea20003f0e200 */
[----:B------:R-:W-:-:S13]  /*6670*/  IMAD.MOV.U32 R23, RZ, RZ, R27 ;  /* 0x000000ffff177224 */ /* 0x000fda00078e001b */
[----:B--2---:R-:W-:-:S05]  /*6680*/  @!P0 FMUL R0, R0, 1.175494350822287508e-38 ;  /* 0x0080000000008820 */ /* 0x004fca0000400000 */
[----:B------:R-:W-:-:S04]  /*6690*/  F2FP.PACK_AB R3, RZ, R0 ;  /* 0x00000000ff03723e */ /* 0x000fc800000000ff */
[----:B------:R-:W-:-:S05]  /*66a0*/  PRMT R3, R3, 0x5410, RZ ;  /* 0x0000541003037816 */ /* 0x000fca00000000ff */
[----:B------:R2:W-:Y:S01]  /*66b0*/  STG.E [R8.64], R3 ;  /* 0x0000000308007986 */ /* 0x0005e2000c101924 */
[----:B------:R-:W-:Y:S05]  /*66c0*/  BRA `(.L_x_2575) ;  /* 0x00000c5000007947 */ /* 0x000fea0003800000 */
.L_x_2585:
[----:B------:R2:W-:Y:S01]  /*66d0*/  STG.E.64 [R8.64], R4 ;  /* 0x0000000408007986 */ /* 0x0005e2000c101b24 */
[----:B------:R-:W-:Y:S01]  /*66e0*/  IMAD.MOV.U32 R23, RZ, RZ, R27 ;  /* 0x000000ffff177224 */ /* 0x000fe200078e001b */
[----:B------:R-:W-:Y:S05]  /*66f0*/  BRA `(.L_x_2575) ;  /* 0x00000c2000007947 */ /* 0x000fea0003800000 */
.L_x_2576:
        /* <DEDUP_REMOVED lines=8> */
[----:B------:R-:W2:Y:S01]  /*6780*/  DSETP.NEU.AND P0, PT, R4, RZ, PT ;  /* 0x000000ff0400722a */ /* 0x000ea20003f0d000 */
[----:B------:R-:W-:-:S05]  /*6790*/  IMAD.MOV.U32 R23, RZ, RZ, R27 ;  /* 0x000000ffff177224 */ /* 0x000fca00078e001b */
[----:B--2---:R-:W-:-:S05]  /*67a0*/  SEL R3, RZ, 0x1, !P0 ;  /* 0x00000001ff037807 */ /* 0x004fca0004000000 */
[----:B------:R2:W-:Y:S01]  /*67b0*/  STG.E.U8 [R8.64], R3 ;  /* 0x0000000308007986 */ /* 0x0005e2000c101124 */
[----:B------:R-:W-:Y:S05]  /*67c0*/  BRA `(.L_x_2575) ;  /* 0x00000b5000007947 */ /* 0x000fea0003800000 */
.L_x_2589:
[----:B0-----:R-:W-:Y:S01]  /*67d0*/  CS2R R6, SRZ ;  /* 0x0000000000067805 */ /* 0x001fe2000001ff00 */
[----:B------:R-:W-:-:S04]  /*67e0*/  IMAD.MOV.U32 R23, RZ, RZ, R27 ;  /* 0x000000ffff177224 */ /* 0x000fc800078e001b */
[----:B------:R0:W-:Y:S01]  /*67f0*/  STG.E.128 [R8.64], R4 ;  /* 0x0000000408007986 */ /* 0x0001e2000c101d24 */
[----:B------:R-:W-:Y:S05]  /*6800*/  BRA `(.L_x_2575) ;  /* 0x00000b1000007947 */ /* 0x000fea0003800000 */
.L_x_2588:
        /* <DEDUP_REMOVED lines=13> */
[----:B0-----:R-:W-:Y:S01]  /*68e0*/  SHF.R.U32.HI R7, RZ, 0x18, R0 ;  /* 0x00000018ff077819 */ /* 0x001fe20000011600 */
        /* <DEDUP_REMOVED lines=9> */
.L_x_2593:
[----:B------:R-:W-:Y:S05]  /*6980*/  BSYNC B0 ;  /* 0x0000000000007941 */ /* 0x000fea0003800000 */
.L_x_2592:
[----:B------:R-:W-:Y:S01]  /*6990*/  LOP3.LUT R7, R0, R7, RZ, 0xfc, !PT ;  /* 0x0000000700077212 */ /* 0x000fe200078efcff */
[----:B------:R-:W-:-:S04]  /*69a0*/  IMAD.MOV.U32 R23, RZ, RZ, R27 ;  /* 0x000000ffff177224 */ /* 0x000fc800078e001b */
[----:B------:R0:W-:Y:S01]  /*69b0*/  STG.E.U8 [R8.64], R7 ;  /* 0x0000000708007986 */ /* 0x0001e2000c101124 */
[----:B------:R-:W-:Y:S05]  /*69c0*/  BRA `(.L_x_2575) ;  /* 0x0000095000007947 */ /* 0x000fea0003800000 */
.L_x_2591:
[----:B0-----:R-:W0:Y:S01]  /*69d0*/  F2F.F32.F64 R7, R4 ;  /* 0x0000000400077310 */ /* 0x001e220000301000 */
[----:B------:R-:W0:Y:S01]  /*69e0*/  DSETP.GEU.AND P0, PT, |R4|, c[0x2][0x88], PT ;  /* 0x008022000400762a */ /* 0x000e220003f0e200 */
[----:B------:R-:W-:-:S13]  /*69f0*/  BSSY B0, `(.L_x_2594) ;  /* 0x0000010000007945 */ /* 0x000fda0003800000 */
[----:B0-----:R-:W-:-:S05]  /*6a00*/  @!P0 FMUL R7, R7, 1.175494350822287508e-38 ;  /* 0x0080000007078820 */ /* 0x001fca0000400000 */
        /* <DEDUP_REMOVED lines=11> */
.L_x_2595:
[----:B------:R-:W-:Y:S01]  /*6ac0*/  IMAD.MOV.U32 R0, RZ, RZ, 0x7f ;  /* 0x0000007fff007424 */ /* 0x000fe200078e00ff */
[----:B------:R-:W-:-:S04]  /*6ad0*/  ISETP.GT.U32.AND P0, PT, R3, 0x7f800000, PT ;  /* 0x7f8000000300780c */ /* 0x000fc80003f04070 */
[----:B------:R-:W-:-:S04]  /*6ae0*/  SEL R0, R0, 0x7c, P0 ;  /* 0x0000007c00007807 */ /* 0x000fc80000000000 */
.L_x_2596:
[----:B------:R-:W-:Y:S05]  /*6af0*/  BSYNC B0 ;  /* 0x0000000000007941 */ /* 0x000fea0003800000 */
.L_x_2594:
[----:B------:R-:W-:Y:S01]  /*6b00*/  LOP3.LUT R3, R7, 0x80000000, RZ, 0xc0, !PT ;  /* 0x8000000007037812 */ /* 0x000fe200078ec0ff */
[----:B------:R-:W-:-:S03]  /*6b10*/  IMAD.MOV.U32 R23, RZ, RZ, R27 ;  /* 0x000000ffff177224 */ /* 0x000fc600078e001b */
[----:B------:R-:W-:-:S04]  /*6b20*/  SHF.R.U32.HI R3, RZ, 0x18, R3 ;  /* 0x00000018ff037819 */ /* 0x000fc80000011603 */
[----:B------:R-:W-:-:S05]  /*6b30*/  LOP3.LUT R3, R0, R3, RZ, 0xfc, !PT ;  /* 0x0000000300037212 */ /* 0x000fca00078efcff */
[----:B------:R0:W-:Y:S01]  /*6b40*/  STG.E.U8 [R8.64], R3 ;  /* 0x0000000308007986 */ /* 0x0001e2000c101124 */
[----:B------:R-:W-:Y:S05]  /*6b50*/  BRA `(.L_x_2575) ;  /* 0x000007c000007947 */ /* 0x000fea0003800000 */
.L_x_2590:
[----:B------:R-:W2:Y:S01]  /*6b60*/  F2F.F32.F64 R0, R4 ;  /* 0x0000000400007310 */ /* 0x000ea20000301000 */
[----:B------:R-:W2:Y:S01]  /*6b70*/  DSETP.GEU.AND P0, PT, |R4|, c[0x2][0x88], PT ;  /* 0x008022000400762a */ /* 0x000ea20003f0e200 */
[----:B------:R-:W-:-:S13]  /*6b80*/  IMAD.MOV.U32 R23, RZ, RZ, R27 ;  /* 0x000000ffff177224 */ /* 0x000fda00078e001b */
[----:B--2---:R-:W-:-:S05]  /*6b90*/  @!P0 FMUL R0, R0, 1.175494350822287508e-38 ;  /* 0x0080000000008820 */ /* 0x004fca0000400000 */
[----:B------:R-:W-:-:S05]  /*6ba0*/  F2FP.BF16.PACK_AB R0, RZ, R0 ;  /* 0x00000000ff00723e */ /* 0x000fca00000010ff */
[----:B------:R2:W-:Y:S01]  /*6bb0*/  STG.E.U16 [R8.64], R0 ;  /* 0x0000000008007986 */ /* 0x0005e2000c101524 */
[----:B------:R-:W-:Y:S05]  /*6bc0*/  BRA `(.L_x_2575) ;  /* 0x0000075000007947 */ /* 0x000fea0003800000 */
.L_x_2587:
        /* <DEDUP_REMOVED lines=8> */
[----:B------:R-:W2:Y:S01]  /*6c50*/  F2I.U32.F64.TRUNC R5, R4 ;  /* 0x0000000400057311 */ /* 0x000ea2000030d000 */
[----:B------:R-:W-:Y:S01]  /*6c60*/  IMAD.MOV.U32 R23, RZ, RZ, R27 ;  /* 0x000000ffff177224 */ /* 0x000fe200078e001b */
[----:B--2---:R2:W-:Y:S01]  /*6c70*/  STG.E.U16 [R8.64], R5 ;  /* 0x0000000508007986 */ /* 0x0045e2000c101524 */
[----:B------:R-:W-:Y:S05]  /*6c80*/  BRA `(.L_x_2575) ;  /* 0x0000069000007947 */ /* 0x000fea0003800000 */
.L_x_2599:
[----:B0-----:R-:W0:Y:S01]  /*6c90*/  F2F.F32.F64 R7, R4 ;  /* 0x0000000400077310 */ /* 0x001e220000301000 */
[----:B------:R-:W0:Y:S01]  /*6ca0*/  DSETP.GEU.AND P0, PT, |R4|, c[0x2][0x88], PT ;  /* 0x008022000400762a */ /* 0x000e220003f0e200 */
[----:B------:R-:W-:Y:S01]  /*6cb0*/  BSSY B0, `(.L_x_2600) ;  /* 0x0000014000007945 */ /* 0x000fe20003800000 */
[----:B------:R-:W-:-:S12]  /*6cc0*/  IMAD.MOV.U32 R0, RZ, RZ, 0x80 ;  /* 0x00000080ff007424 */ /* 0x000fd800078e00ff */
[----:B0-----:R-:W-:-:S05]  /*6cd0*/  @!P0 FMUL R7, R7, 1.175494350822287508e-38 ;  /* 0x0080000007078820 */ /* 0x001fca0000400000 */
        /* <DEDUP_REMOVED lines=14> */
.L_x_2602:
[----:B------:R-:W-:-:S04]  /*6dc0*/  LOP3.LUT R0, R7, 0x80000000, RZ, 0xc0, !PT ;  /* 0x8000000007007812 */ /* 0x000fc800078ec0ff */
[----:B------:R-:W-:-:S04]  /*6dd0*/  SHF.R.U32.HI R0, RZ, 0x18, R0 ;  /* 0x00000018ff007819 */ /* 0x000fc80000011600 */
[----:B------:R-:W-:Y:S02]  /*6de0*/  LOP3.LUT R0, R3, R0, RZ, 0xfc, !PT ;  /* 0x0000000003007212 */ /* 0x000fe400078efcff */
.L_x_2601:
[----:B------:R-:W-:Y:S05]  /*6df0*/  BSYNC B0 ;  /* 0x0000000000007941 */ /* 0x000fea0003800000 */
.L_x_2600:
[----:B------:R0:W-:Y:S01]  /*6e00*/  STG.E.U8 [R8.64], R0 ;  /* 0x0000000008007986 */ /* 0x0001e2000c101124 */
[----:B------:R-:W-:Y:S01]  /*6e10*/  IMAD.MOV.U32 R23, RZ, RZ, R27 ;  /* 0x000000ffff177224 */ /* 0x000fe200078e001b */
[----:B------:R-:W-:Y:S05]  /*6e20*/  BRA `(.L_x_2575) ;  /* 0x000004f000007947 */ /* 0x000fea0003800000 */
.L_x_2598:
        /* <DEDUP_REMOVED lines=19> */
.L_x_2605:
[----:B------:R-:W-:-:S04]  /*6f60*/  LOP3.LUT R0, R7, 0x80000000, RZ, 0xc0, !PT ;  /* 0x8000000007007812 */ /* 0x000fc800078ec0ff */
[----:B------:R-:W-:-:S04]  /*6f70*/  SHF.R.U32.HI R0, RZ, 0x18, R0 ;  /* 0x00000018ff007819 */ /* 0x000fc80000011600 */
[----:B------:R-:W-:Y:S02]  /*6f80*/  LOP3.LUT R0, R3, R0, RZ, 0xfc, !PT ;  /* 0x0000000003007212 */ /* 0x000fe400078efcff */
.L_x_2604:
[----:B------:R-:W-:Y:S05]  /*6f90*/  BSYNC B0 ;  /* 0x0000000000007941 */ /* 0x000fea0003800000 */
.L_x_2603:
[----:B------:R0:W-:Y:S01]  /*6fa0*/  STG.E.U8 [R8.64], R0 ;  /* 0x0000000008007986 */ /* 0x0001e2000c101124 */
[----:B------:R-:W-:Y:S01]  /*6fb0*/  IMAD.MOV.U32 R23, RZ, RZ, R27 ;  /* 0x000000ffff177224 */ /* 0x000fe200078e001b */
[----:B------:R-:W-:Y:S05]  /*6fc0*/  BRA `(.L_x_2575) ;  /* 0x0000035000007947 */ /* 0x000fea0003800000 */
.L_x_2597:
        /* <DEDUP_REMOVED lines=8> */
[----:B------:R-:W-:-:S13]  /*7050*/  IMAD.MOV.U32 R23, RZ, RZ, R27 ;  /* 0x000000ffff177224 */ /* 0x000fda00078e001b */
[----:B--2---:R-:W-:Y:S01]  /*7060*/  @!P0 FMUL R10, R10, 1.175494350822287508e-38 ;  /* 0x008000000a0a8820 */ /* 0x004fe20000400000 */
[----:B------:R-:W-:-:S04]  /*7070*/  PLOP3.LUT P0, PT, PT, PT, PT, 0x80, 0x0 ;  /* 0x000000000000781c */ /* 0x000fc80003f0f070 */
[----:B0-----:R-:W-:-:S04]  /*7080*/  SHF.R.U32.HI R6, RZ, 0x17, R10 ;  /* 0x00000017ff067819 */ /* 0x001fc8000001160a */
        /* <DEDUP_REMOVED lines=13> */
.L_x_2580:
[----:B------:R-:W-:Y:S01]  /*7160*/  MOV R14, 0x0 ;  /* 0x00000000000e7802 */ /* 0x000fe20000000f00 */
[----:B------:R-:W-:Y:S02]  /*7170*/  IMAD.MOV.U32 R4, RZ, RZ, c[0x4][0x128] ;  /* 0x01004a00ff047624 */ /* 0x000fe400078e00ff */
[----:B------:R-:W-:Y:S02]  /*7180*/  IMAD.MOV.U32 R5, RZ, RZ, c[0x4][0x12c] ;  /* 0x01004b00ff057624 */ /* 0x000fe400078e00ff */
[----:B0-----:R-:W-:Y:S01]  /*7190*/  IMAD.MOV.U32 R6, RZ, RZ, c[0x4][0x130] ;  /* 0x01004c00ff067624 */ /* 0x001fe200078e00ff */
        /* <DEDUP_REMOVED lines=14> */
[----:B01-3--:R-:W-:Y:S05]  /*7280*/  CALL.ABS.NOINC R14 ;  /* 0x000000000e007343 */ /* 0x00bfea0003c00000 */
[----:B------:R-:W-:Y:S01]  /*7290*/  IMAD.MOV.U32 R23, RZ, RZ, R27 ;  /* 0x000000ffff177224 */ /* 0x000fe200078e001b */
[----:B------:R-:W-:Y:S05]  /*72a0*/  BRA `(.L_x_2575) ;  /* 0x0000007000007947 */ /* 0x000fea0003800000 */
.L_x_2607:
[----:B------:R-:W2:Y:S01]  /*72b0*/  F2I.U64.F64.TRUNC R4, R4 ;  /* 0x0000000400047311 */ /* 0x000ea2000030d800 */
[----:B------:R-:W-:Y:S01]  /*72c0*/  IMAD.MOV.U32 R23, RZ, RZ, R27 ;  /* 0x000000ffff177224 */ /* 0x000fe200078e001b */
[----:B--2---:R2:W-:Y:S01]  /*72d0*/  STG.E.64 [R8.64], R4 ;  /* 0x0000000408007986 */ /* 0x0045e2000c101b24 */
[----:B------:R-:W-:Y:S05]  /*72e0*/  BRA `(.L_x_2575) ;  /* 0x0000003000007947 */ /* 0x000fea0003800000 */
.L_x_2606:
[----:B------:R-:W2:Y:S01]  /*72f0*/  F2I.U32.F64.TRUNC R5, R4 ;  /* 0x0000000400057311 */ /* 0x000ea2000030d000 */
[----:B------:R-:W-:Y:S01]  /*7300*/  IMAD.MOV.U32 R23, RZ, RZ, R27 ;  /* 0x000000ffff177224 */ /* 0x000fe200078e001b */
[----:B--2---:R2:W-:Y:S06]  /*7310*/  STG.E [R8.64], R5 ;  /* 0x0000000508007986 */ /* 0x0045ec000c101924 */
.L_x_2575:
[----:B------:R-:W-:Y:S05]  /*7320*/  BSYNC B6 ;  /* 0x0000000000067941 */ /* 0x000fea0003800000 */
.L_x_2574:
[----:B------:R-:W-:Y:S01]  /*7330*/  ISETP.GE.AND P0, PT, R23, R2, PT ;  /* 0x000000021700720c */ /* 0x000fe20003f06270 */
[----:B------:R-:W-:-:S12]  /*7340*/  BSSY B6, `(.L_x_2608) ;  /* 0x000020a000067945 */ /* 0x000fd80003800000 */
[----:B------:R-:W-:Y:S05]  /*7350*/  @P0 BRA `(.L_x_2609) ;  /* 0x0000208000000947 */ /* 0x000fea0003800000 */
[----:B0-2---:R-:W-:Y:S01]  /*7360*/  IMAD R0, R22, 0x200, R23 ;  /* 0x0000020016007824 */ /* 0x005fe200078e0217 */
        /* <DEDUP_REMOVED lines=15> */
[----:B------:R-:W0:Y:S02]  /*7460*/  F2I.F64.TRUNC R29, R28 ;  /* 0x0000001c001d7311 */ /* 0x000e24000030d100 */
[----:B0-----:R0:W-:Y:S01]  /*7470*/  STG.E.U8 [R4.64], R29 ;  /* 0x0000001d04007986 */ /* 0x0011e2000c101124 */
[----:B------:R-:W-:Y:S05]  /*7480*/  BRA `(.L_x_2615) ;  /* 0x00000ef000007947 */ /* 0x000fea0003800000 */
.L_x_2613:
[----:B------:R-:W0:Y:S02]  /*7490*/  F2I.S64.F64.TRUNC R28, R28 ;  /* 0x0000001c001c7311 */ /* 0x000e24000030d900 */
[----:B0-----:R-:W-:-:S05]  /*74a0*/  IMAD.MOV.U32 R3, RZ, RZ, R28 ;  /* 0x000000ffff037224 */ /* 0x001fca00078e001c */
[----:B------:R0:W-:Y:S01]  /*74b0*/  STG.E.U8 [R4.64], R3 ;  /* 0x0000000304007986 */ /* 0x0001e2000c101124 */
[----:B------:R-:W-:Y:S05]  /*74c0*/  BRA `(.L_x_2615) ;  /* 0x00000eb000007947 */ /* 0x000fea0003800000 */
.L_x_2612:
[----:B------:R-:W-:-:S13]  /*74d0*/  ISETP.NE.AND P0, PT, R0, 0x2, PT ;  /* 0x000000020000780c */ /* 0x000fda0003f05270 */
[----:B------:R-:W-:Y:S05]  /*74e0*/  @!P0 BRA `(.L_x_2616) ;  /* 0x000000a000008947 */ /* 0x000fea0003800000 */
[----:B------:R-:W-:-:S13]  /*74f0*/  ISETP.NE.AND P0, PT, R0, 0x3, PT ;  /* 0x000000030000780c */ /* 0x000fda0003f05270 */
[----:B------:R-:W-:Y:S05]  /*7500*/  @!P0 BRA `(.L_x_2617) ;  /* 0x0000005000008947 */ /* 0x000fea0003800000 */
[----:B------:R-:W-:-:S13]  /*7510*/  ISETP.NE.AND P0, PT, R0, 0x4, PT ;  /* 0x000000040000780c */ /* 0x000fda0003f05270 */
[----:B------:R-:W-:Y:S05]  /*7520*/  @P0 BRA `(.L_x_2614) ;  /* 0x00000cc000000947 */ /* 0x000fea0003800000 */
[----:B------:R-:W0:Y:S02]  /*7530*/  F2I.S64.F64.TRUNC R28, R28 ;  /* 0x0000001c001c7311 */ /* 0x000e24000030d900 */
[----:B0-----:R0:W-:Y:S01]  /*7540*/  STG.E.64 [R4.64], R28 ;  /* 0x0000001c04007986 */ /* 0x0011e2000c101b24 */
[----:B------:R-:W-:Y:S05]  /*7550*/  BRA `(.L_x_2615) ;  /* 0x00000e2000007947 */ /* 0x000fea0003800000 */
.L_x_2617:
[----:B------:R-:W0:Y:S02]  /*7560*/  F2I.F64.TRUNC R29, R28 ;  /* 0x0000001c001d7311 */ /* 0x000e24000030d100 */
[----:B0-----:R0:W-:Y:S01]  /*7570*/  STG.E [R4.64], R29 ;  /* 0x0000001d04007986 */ /* 0x0011e2000c101924 */
[----:B------:R-:W-:Y:S05]  /*7580*/  BRA `(.L_x_2615) ;  /* 0x00000df000007947 */ /* 0x000fea0003800000 */
.L_x_2616:
[----:B------:R-:W0:Y:S02]  /*7590*/  F2I.F64.TRUNC R29, R28 ;  /* 0x0000001c001d7311 */ /* 0x000e24000030d100 */
[----:B0-----:R0:W-:Y:S01]  /*75a0*/  STG.E.U16 [R4.64], R29 ;  /* 0x0000001d04007986 */ /* 0x0011e2000c101524 */
[----:B------:R-:W-:Y:S05]  /*75b0*/  BRA `(.L_x_2615) ;  /* 0x00000dc000007947 */ /* 0x000fea0003800000 */
.L_x_2611:
[----:B------:R-:W-:-:S13]  /*75c0*/  ISETP.GT.AND P0, PT, R0, 0x6, PT ;  /* 0x000000060000780c */ /* 0x000fda0003f04270 */
[----:B------:R-:W-:Y:S05]  /*75d0*/  @P0 BRA `(.L_x_2618) ;  /* 0x000000f000000947 */ /* 0x000fea0003800000 */
[----:B------:R-:W-:-:S13]  /*75e0*/  ISETP.NE.AND P0, PT, R0, 0x5, PT ;  /* 0x000000050000780c */ /* 0x000fda0003f05270 */
[----:B------:R-:W-:Y:S05]  /*75f0*/  @!P0 BRA `(.L_x_2619) ;  /* 0x0000007000008947 */ /* 0x000fea0003800000 */
[----:B------:R-:W-:-:S13]  /*7600*/  ISETP.NE.AND P0, PT, R0, 0x6, PT ;  /* 0x000000060000780c */ /* 0x000fda0003f05270 */
[----:B------:R-:W-:Y:S05]  /*7610*/  @P0 BRA `(.L_x_2614) ;  /* 0x00000bd000000947 */ /* 0x000fea0003800000 */
[----:B------:R-:W0:Y:S01]  /*7620*/  F2F.F32.F64 R3, R28 ;  /* 0x0000001c00037310 */ /* 0x000e220000301000 */
[----:B------:R-:W0:-:S14]  /*7630*/  DSETP.GEU.AND P0, PT, |R28|, c[0x2][0x88], PT ;  /* 0x008022001c00762a */ /* 0x000e1c0003f0e200 */
[----:B0-----:R-:W-:-:S05]  /*7640*/  @!P0 FMUL R3, R3, 1.175494350822287508e-38 ;  /* 0x0080000003038820 */ /* 0x001fca0000400000 */
[----:B------:R0:W-:Y:S01]  /*7650*/  STG.E [R4.64], R3 ;  /* 0x0000000304007986 */ /* 0x0001e2000c101924 */
[----:B------:R-:W-:Y:S05]  /*7660*/  BRA `(.L_x_2615) ;  /* 0x00000d1000007947 */ /* 0x000fea0003800000 */
.L_x_2619:
[----:B------:R-:W0:Y:S01]  /*7670*/  F2F.F32.F64 R0, R28 ;  /* 0x0000001c00007310 */ /* 0x000e220000301000 */
[----:B------:R-:W0:-:S14]  /*7680*/  DSETP.GEU.AND P0, PT, |R28|, c[0x2][0x88], PT ;  /* 0x008022001c00762a */ /* 0x000e1c0003f0e200 */
[----:B0-----:R-:W-:-:S05]  /*7690*/  @!P0 FMUL R0, R0, 1.175494350822287508e-38 ;  /* 0x0080000000008820 */ /* 0x001fca0000400000 */
[----:B------:R-:W-:-:S05]  /*76a0*/  F2FP.PACK_AB R0, RZ, R0 ;  /* 0x00000000ff00723e */ /* 0x000fca00000000ff */
[----:B------:R0:W-:Y:S01]  /*76b0*/  STG.E.U16 [R4.64], R0 ;  /* 0x0000000004007986 */ /* 0x0001e2000c101524 */
[----:B------:R-:W-:Y:S05]  /*76c0*/  BRA `(.L_x_2615) ;  /* 0x00000cb000007947 */ /* 0x000fea0003800000 */
.L_x_2618:
[----:B------:R-:W-:-:S13]  /*76d0*/  ISETP.NE.AND P0, PT, R0, 0x7, PT ;  /* 0x000000070000780c */ /* 0x000fda0003f05270 */
[----:B------:R-:W-:Y:S05]  /*76e0*/  @!P0 BRA `(.L_x_2620) ;  /* 0x0000011000008947 */ /* 0x000fea0003800000 */
[----:B------:R-:W-:-:S13]  /*76f0*/  ISETP.NE.AND P0, PT, R0, 0x8, PT ;  /* 0x000000080000780c */ /* 0x000fda0003f05270 */
[----:B------:R-:W-:Y:S05]  /*7700*/  @!P0 BRA `(.L_x_2621) ;  /* 0x0000008000008947 */ /* 0x000fea0003800000 */
[----:B------:R-:W-:-:S13]  /*7710*/  ISETP.NE.AND P0, PT, R0, 0x9, PT ;  /* 0x000000090000780c */ /* 0x000fda0003f05270 */
[----:B------:R-:W-:Y:S05]  /*7720*/  @P0 BRA `(.L_x_2614) ;  /* 0x00000ac000000947 */ /* 0x000fea0003800000 */
[----:B------:R-:W0:Y:S01]  /*7730*/  F2F.F32.F64 R6, R28 ;  /* 0x0000001c00067310 */ /* 0x000e220000301000 */
[----:B------:R-:W0:Y:S01]  /*7740*/  DSETP.GEU.AND P0, PT, |R28|, c[0x2][0x88], PT ;  /* 0x008022001c00762a */ /* 0x000e220003f0e200 */
[----:B------:R-:W-:-:S13]  /*7750*/  IMAD.MOV.U32 R7, RZ, RZ, RZ ;  /* 0x000000ffff077224 */ /* 0x000fda00078e00ff */
[----:B0-----:R-:W-:-:S05]  /*7760*/  @!P0 FMUL R6, R6, 1.175494350822287508e-38 ;  /* 0x0080000006068820 */ /* 0x001fca0000400000 */
[----:B------:R0:W-:Y:S01]  /*7770*/  STG.E.64 [R4.64], R6 ;  /* 0x0000000604007986 */ /* 0x0001e2000c101b24 */
[----:B------:R-:W-:Y:S05]  /*7780*/  BRA `(.L_x_2615) ;  /* 0x00000bf000007947 */ /* 0x000fea0003800000 */
.L_x_2621:
[----:B------:R-:W0:Y:S01]  /*7790*/  F2F.F32.F64 R0, R28 ;  /* 0x0000001c00007310 */ /* 0x000e220000301000 */
[----:B------:R-:W0:-:S14]  /*77a0*/  DSETP.GEU.AND P0, PT, |R28|, c[0x2][0x88], PT ;  /* 0x008022001c00762a */ /* 0x000e1c0003f0e200 */
[----:B0-----:R-:W-:-:S05]  /*77b0*/  @!P0 FMUL R0, R0, 1.175494350822287508e-38 ;  /* 0x0080000000008820 */ /* 0x001fca0000400000 */
[----:B------:R-:W-:-:S04]  /*77c0*/  F2FP.PACK_AB R3, RZ, R0 ;  /* 0x00000000ff03723e */ /* 0x000fc800000000ff */
[----:B------:R-:W-:-:S05]  /*77d0*/  PRMT R3, R3, 0x5410, RZ ;  /* 0x0000541003037816 */ /* 0x000fca00000000ff */
[----:B------:R0:W-:Y:S01]  /*77e0*/  STG.E [R4.64], R3 ;  /* 0x0000000304007986 */ /* 0x0001e2000c101924 */
[----:B------:R-:W-:Y:S05]  /*77f0*/  BRA `(.L_x_2615) ;  /* 0x00000b8000007947 */ /* 0x000fea0003800000 */
.L_x_2620:
[----:B------:R0:W-:Y:S01]  /*7800*/  STG.E.64 [R4.64], R28 ;  /* 0x0000001c04007986 */ /* 0x0001e2000c101b24 */
[----:B------:R-:W-:Y:S05]  /*7810*/  BRA `(.L_x_2615) ;  /* 0x00000b6000007947 */ /* 0x000fea0003800000 */
.L_x_2610:
        /* <DEDUP_REMOVED lines=8> */
[----:B------:R-:W0:-:S06]  /*78a0*/  DSETP.NEU.AND P0, PT, R28, RZ, PT ;  /* 0x000000ff1c00722a */ /* 0x000e0c0003f0d000 */
[----:B0-----:R-:W-:-:S05]  /*78b0*/  SEL R3, RZ, 0x1, !P0 ;  /* 0x00000001ff037807 */ /* 0x001fca0004000000 */
[----:B------:R0:W-:Y:S01]  /*78c0*/  STG.E.U8 [R4.64], R3 ;  /* 0x0000000304007986 */ /* 0x0001e2000c101124 */
[----:B------:R-:W-:Y:S05]  /*78d0*/  BRA `(.L_x_2615) ;  /* 0x00000aa000007947 */ /* 0x000fea0003800000 */
.L_x_2624:
[----:B------:R-:W-:-:S05]  /*78e0*/  CS2R R30, SRZ ;  /* 0x00000000001e7805 */ /* 0x000fca000001ff00 */
[----:B------:R0:W-:Y:S01]  /*78f0*/  STG.E.128 [R4.64], R28 ;  /* 0x0000001c04007986 */ /* 0x0001e2000c101d24 */
[----:B------:R-:W-:Y:S05]  /*7900*/  BRA `(.L_x_2615) ;  /* 0x00000a7000007947 */ /* 0x000fea0003800000 */
.L_x_2623:
        /* <DEDUP_REMOVED lines=8> */
[----:B------:R-:W-:-:S13]  /*7990*/  BSSY B0, `(.L_x_2627) ;  /* 0x000000f000007945 */ /* 0x000fda0003800000 */
[----:B0-----:R-:W-:-:S05]  /*79a0*/  @!P0 FMUL R9, R9, 1.175494350822287508e-38 ;  /* 0x0080000009098820 */ /* 0x001fca0000400000 */
        /* <DEDUP_REMOVED lines=13> */
.L_x_2628:
[----:B------:R-:W-:Y:S05]  /*7a80*/  BSYNC B0 ;  /* 0x0000000000007941 */ /* 0x000fea0003800000 */
.L_x_2627:
[----:B------:R-:W-:-:S05]  /*7a90*/  LOP3.LUT R7, R0, R7, RZ, 0xfc, !PT ;  /* 0x0000000700077212 */ /* 0x000fca00078efcff */
[----:B------:R0:W-:Y:S01]  /*7aa0*/  STG.E.U8 [R4.64], R7 ;  /* 0x0000000704007986 */ /* 0x0001e2000c101124 */
[----:B------:R-:W-:Y:S05]  /*7ab0*/  BRA `(.L_x_2615) ;  /* 0x000008c000007947 */ /* 0x000fea0003800000 */
.L_x_2626:
[----:B------:R-:W0:Y:S01]  /*7ac0*/  F2F.F32.F64 R7, R28 ;  /* 0x0000001c00077310 */ /* 0x000e220000301000 */
        /* <DEDUP_REMOVED lines=14> */
.L_x_2630:
[----:B------:R-:W-:Y:S01]  /*7bb0*/  IMAD.MOV.U32 R0, RZ, RZ, 0x7f ;  /* 0x0000007fff007424 */ /* 0x000fe200078e00ff */
[----:B------:R-:W-:-:S04]  /*7bc0*/  ISETP.GT.U32.AND P0, PT, R3, 0x7f800000, PT ;  /* 0x7f8000000300780c */ /* 0x000fc80003f04070 */
[----:B------:R-:W-:-:S04]  /*7bd0*/  SEL R0, R0, 0x7c, P0 ;  /* 0x0000007c00007807 */ /* 0x000fc80000000000 */
.L_x_2631:
[----:B------:R-:W-:Y:S05]  /*7be0*/  BSYNC B0 ;  /* 0x0000000000007941 */ /* 0x000fea0003800000 */
.L_x_2629:
[----:B------:R-:W-:-:S04]  /*7bf0*/  LOP3.LUT R3, R7, 0x80000000, RZ, 0xc0, !PT ;  /* 0x8000000007037812 */ /* 0x000fc800078ec0ff */
[----:B------:R-:W-:-:S04]  /*7c00*/  SHF.R.U32.HI R3, RZ, 0x18, R3 ;  /* 0x00000018ff037819 */ /* 0x000fc80000011603 */
[----:B------:R-:W-:-:S05]  /*7c10*/  LOP3.LUT R3, R0, R3, RZ, 0xfc, !PT ;  /* 0x0000000300037212 */ /* 0x000fca00078efcff */
[----:B------:R0:W-:Y:S01]  /*7c20*/  STG.E.U8 [R4.64], R3 ;  /* 0x0000000304007986 */ /* 0x0001e2000c101124 */
[----:B------:R-:W-:Y:S05]  /*7c30*/  BRA `(.L_x_2615) ;  /* 0x0000074000007947 */ /* 0x000fea0003800000 */
.L_x_2625:
[----:B------:R-:W0:Y:S01]  /*7c40*/  F2F.F32.F64 R0, R28 ;  /* 0x0000001c00007310 */ /* 0x000e220000301000 */
[----:B------:R-:W0:-:S14]  /*7c50*/  DSETP.GEU.AND P0, PT, |R28|, c[0x2][0x88], PT ;  /* 0x008022001c00762a */ /* 0x000e1c0003f0e200 */
[----:B0-----:R-:W-:-:S05]  /*7c60*/  @!P0 FMUL R0, R0, 1.175494350822287508e-38 ;  /* 0x0080000000008820 */ /* 0x001fca0000400000 */
[----:B------:R-:W-:-:S05]  /*7c70*/  F2FP.BF16.PACK_AB R0, RZ, R0 ;  /* 0x00000000ff00723e */ /* 0x000fca00000010ff */
[----:B------:R0:W-:Y:S01]  /*7c80*/  STG.E.U16 [R4.64], R0 ;  /* 0x0000000004007986 */ /* 0x0001e2000c101524 */
[----:B------:R-:W-:Y:S05]  /*7c90*/  BRA `(.L_x_2615) ;  /* 0x000006e000007947 */ /* 0x000fea0003800000 */
.L_x_2622:
        /* <DEDUP_REMOVED lines=8> */
[----:B------:R-:W0:Y:S02]  /*7d20*/  F2I.U32.F64.TRUNC R29, R28 ;  /* 0x0000001c001d7311 */ /* 0x000e24000030d000 */
[----:B0-----:R0:W-:Y:S01]  /*7d30*/  STG.E.U16 [R4.64], R29 ;  /* 0x0000001d04007986 */ /* 0x0011e2000c101524 */
[----:B------:R-:W-:Y:S05]  /*7d40*/  BRA `(.L_x_2615) ;  /* 0x0000063000007947 */ /* 0x000fea0003800000 */
.L_x_2634:
[----:B------:R-:W0:Y:S01]  /*7d50*/  F2F.F32.F64 R7, R28 ;  /* 0x0000001c00077310 */ /* 0x000e220000301000 */
        /* <DEDUP_REMOVED lines=18> */
.L_x_2637:
[----:B------:R-:W-:-:S04]  /*7e80*/  LOP3.LUT R0, R7, 0x80000000, RZ, 0xc0, !PT ;  /* 0x8000000007007812 */ /* 0x000fc800078ec0ff */
[----:B------:R-:W-:-:S04]  /*7e90*/  SHF.R.U32.HI R0, RZ, 0x18, R0 ;  /* 0x00000018ff007819 */ /* 0x000fc80000011600 */
[----:B------:R-:W-:Y:S02]  /*7ea0*/  LOP3.LUT R0, R3, R0, RZ, 0xfc, !PT ;  /* 0x0000000003007212 */ /* 0x000fe400078efcff */
.L_x_2636:
[----:B------:R-:W-:Y:S05]  /*7eb0*/  BSYNC B0 ;  /* 0x0000000000007941 */ /* 0x000fea0003800000 */
.L_x_2635:
[----:B------:R0:W-:Y:S01]  /*7ec0*/  STG.E.U8 [R4.64], R0 ;  /* 0x0000000004007986 */ /* 0x0001e2000c101124 */
[----:B------:R-:W-:Y:S05]  /*7ed0*/  BRA `(.L_x_2615) ;  /* 0x000004a000007947 */ /* 0x000fea0003800000 */
.L_x_2633:
        /* <DEDUP_REMOVED lines=19> */
.L_x_2640:
[----:B------:R-:W-:-:S04]  /*8010*/  LOP3.LUT R0, R7, 0x80000000, RZ, 0xc0, !PT ;  /* 0x8000000007007812 */ /* 0x000fc800078ec0ff */
[----:B------:R-:W-:-:S04]  /*8020*/  SHF.R.U32.HI R0, RZ, 0x18, R0 ;  /* 0x00000018ff007819 */ /* 0x000fc80000011600 */
[----:B------:R-:W-:Y:S02]  /*8030*/  LOP3.LUT R0, R3, R0, RZ, 0xfc, !PT ;  /* 0x0000000003007212 */ /* 0x000fe400078efcff */
.L_x_2639:
[----:B------:R-:W-:Y:S05]  /*8040*/  BSYNC B0 ;  /* 0x0000000000007941 */ /* 0x000fea0003800000 */
.L_x_2638:
[----:B------:R0:W-:Y:S01]  /*8050*/  STG.E.U8 [R4.64], R0 ;  /* 0x0000000004007986 */ /* 0x0001e2000c101124 */
[----:B------:R-:W-:Y:S05]  /*8060*/  BRA `(.L_x_2615) ;  /* 0x0000031000007947 */ /* 0x000fea0003800000 */
.L_x_2632:
[----:B------:R-:W-:-:S13]  /*8070*/  ISETP.NE.AND P0, PT, R0, 0x1c, PT ;  /* 0x0000001c0000780c */ /* 0x000fda0003f05270 */
[----:B------:R-:W-:Y:S05]  /*8080*/  @!P0 BRA `(.L_x_2641) ;  /* 0x000002d000008947 */ /* 0x000fea0003800000 */
[----:B------:R-:W-:-:S13]  /*8090*/  ISETP.NE.AND P0, PT, R0, 0x1d, PT ;  /* 0x0000001d0000780c */ /* 0x000fda0003f05270 */
[----:B------:R-:W-:Y:S05]  /*80a0*/  @!P0 BRA `(.L_x_2642) ;  /* 0x0000028000008947 */ /* 0x000fea0003800000 */
[----:B------:R-:W-:-:S13]  /*80b0*/  ISETP.NE.AND P0, PT, R0, 0x2c, PT ;  /* 0x0000002c0000780c */ /* 0x000fda0003f05270 */
[----:B------:R-:W-:Y:S05]  /*80c0*/  @P0 BRA `(.L_x_2614) ;  /* 0x0000012000000947 */ /* 0x000fea0003800000 */
[----:B------:R-:W0:Y:S01]  /*80d0*/  F2F.F32.F64 R8, R28 ;  /* 0x0000001c00087310 */ /* 0x000e220000301000 */
[----:B------:R-:W0:-:S14]  /*80e0*/  DSETP.GEU.AND P0, PT, |R28|, c[0x2][0x88], PT ;  /* 0x008022001c00762a */ /* 0x000e1c0003f0e200 */
[----:B0-----:R-:W-:Y:S01]  /*80f0*/  @!P0 FMUL R8, R8, 1.175494350822287508e-38 ;  /* 0x0080000008088820 */ /* 0x001fe20000400000 */
        /* <DEDUP_REMOVED lines=15> */
.L_x_2614:
        /* <DEDUP_REMOVED lines=19> */
[----:B------:R-:W-:Y:S05]  /*8320*/  BRA `(.L_x_2615) ;  /* 0x0000005000007947 */ /* 0x000fea0003800000 */
.L_x_2642:
[----:B------:R-:W0:Y:S02]  /*8330*/  F2I.U64.F64.TRUNC R28, R28 ;  /* 0x0000001c001c7311 */ /* 0x000e24000030d800 */
[----:B0-----:R0:W-:Y:S01]  /*8340*/  STG.E.64 [R4.64], R28 ;  /* 0x0000001c04007986 */ /* 0x0011e2000c101b24 */
[----:B------:R-:W-:Y:S05]  /*8350*/  BRA `(.L_x_2615) ;  /* 0x0000002000007947 */ /* 0x000fea0003800000 */
.L_x_2641:
[----:B------:R-:W0:Y:S02]  /*8360*/  F2I.U32.F64.TRUNC R29, R28 ;  /* 0x0000001c001d7311 */ /* 0x000e24000030d000 */
[----:B0-----:R0:W-:Y:S02]  /*8370*/  STG.E [R4.64], R29 ;  /* 0x0000001d04007986 */ /* 0x0011e4000c101924 */
.L_x_2615:
        /* <DEDUP_REMOVED lines=19> */
[----:B-1----:R-:W0:Y:S02]  /*84b0*/  F2I.F64.TRUNC R25, R24 ;  /* 0x0000001800197311 */ /* 0x002e24000030d100 */
[----:B0-----:R0:W-:Y:S01]  /*84c0*/  STG.E.U8 [R4.64], R25 ;  /* 0x0000001904007986 */ /* 0x0011e2000c101124 */
[----:B------:R-:W-:Y:S05]  /*84d0*/  BRA `(.L_x_2648) ;  /* 0x00000ef000007947 */ /* 0x000fea0003800000 */
.L_x_2646:
[----:B-1----:R-:W0:Y:S02]  /*84e0*/  F2I.S64.F64.TRUNC R24, R24 ;  /* 0x0000001800187311 */ /* 0x002e24000030d900 */
[----:B0-----:R-:W-:-:S05]  /*84f0*/  IMAD.MOV.U32 R3, RZ, RZ, R24 ;  /* 0x000000ffff037224 */ /* 0x001fca00078e0018 */
[----:B------:R0:W-:Y:S01]  /*8500*/  STG.E.U8 [R4.64], R3 ;  /* 0x0000000304007986 */ /* 0x0001e2000c101124 */
[----:B------:R-:W-:Y:S05]  /*8510*/  BRA `(.L_x_2648) ;  /* 0x00000eb000007947 */ /* 0x000fea0003800000 */
.L_x_2645:
[----:B------:R-:W-:-:S13]  /*8520*/  ISETP.NE.AND P0, PT, R0, 0x2, PT ;  /* 0x000000020000780c */ /* 0x000fda0003f05270 */
[----:B------:R-:W-:Y:S05]  /*8530*/  @!P0 BRA `(.L_x_2649) ;  /* 0x000000a000008947 */ /* 0x000fea0003800000 */
[----:B------:R-:W-:-:S13]  /*8540*/  ISETP.NE.AND P0, PT, R0, 0x3, PT ;  /* 0x000000030000780c */ /* 0x000fda0003f05270 */
[----:B------:R-:W-:Y:S05]  /*8550*/  @!P0 BRA `(.L_x_2650) ;  /* 0x0000005000008947 */ /* 0x000fea0003800000 */
[----:B------:R-:W-:-:S13]  /*8560*/  ISETP.NE.AND P0, PT, R0, 0x4, PT ;  /* 0x000000040000780c */ /* 0x000fda0003f05270 */
[----:B------:R-:W-:Y:S05]  /*8570*/  @P0 BRA `(.L_x_2647) ;  /* 0x00000cc000000947 */ /* 0x000fea0003800000 */
[----:B-1----:R-:W0:Y:S02]  /*8580*/  F2I.S64.F64.TRUNC R24, R24 ;  /* 0x0000001800187311 */ /* 0x002e24000030d900 */
[----:B0-----:R0:W-:Y:S01]  /*8590*/  STG.E.64 [R4.64], R24 ;  /* 0x0000001804007986 */ /* 0x0011e2000c101b24 */
[----:B------:R-:W-:Y:S05]  /*85a0*/  BRA `(.L_x_2648) ;  /* 0x00000e2000007947 */ /* 0x000fea0003800000 */
.L_x_2650:
[----:B-1----:R-:W0:Y:S02]  /*85b0*/  F2I.F64.TRUNC R25, R24 ;  /* 0x0000001800197311 */ /* 0x002e24000030d100 */
[----:B0-----:R0:W-:Y:S01]  /*85c0*/  STG.E [R4.64], R25 ;  /* 0x0000001904007986 */ /* 0x0011e2000c101924 */
[----:B------:R-:W-:Y:S05]  /*85d0*/  BRA `(.L_x_2648) ;  /* 0x00000df000007947 */ /* 0x000fea0003800000 */
.L_x_2649:
[----:B-1----:R-:W0:Y:S02]  /*85e0*/  F2I.F64.TRUNC R25, R24 ;  /* 0x0000001800197311 */ /* 0x002e24000030d100 */
[----:B0-----:R0:W-:Y:S01]  /*85f0*/  STG.E.U16 [R4.64], R25 ;  /* 0x0000001904007986 */ /* 0x0011e2000c101524 */
[----:B------:R-:W-:Y:S05]  /*8600*/  BRA `(.L_x_2648) ;  /* 0x00000dc000007947 */ /* 0x000fea0003800000 */
.L_x_2644:
[----:B------:R-:W-:-:S13]  /*8610*/  ISETP.GT.AND P0, PT, R0, 0x6, PT ;  /* 0x000000060000780c */ /* 0x000fda0003f04270 */
[----:B------:R-:W-:Y:S05]  /*8620*/  @P0 BRA `(.L_x_2651) ;  /* 0x000000f000000947 */ /* 0x000fea0003800000 */
[----:B------:R-:W-:-:S13]  /*8630*/  ISETP.NE.AND P0, PT, R0, 0x5, PT ;  /* 0x000000050000780c */ /* 0x000fda0003f05270 */
[----:B------:R-:W-:Y:S05]  /*8640*/  @!P0 BRA `(.L_x_2652) ;  /* 0x0000007000008947 */ /* 0x000fea0003800000 */
[----:B------:R-:W-:-:S13]  /*8650*/  ISETP.NE.AND P0, PT, R0, 0x6, PT ;  /* 0x000000060000780c */ /* 0x000fda0003f05270 */
[----:B------:R-:W-:Y:S05]  /*8660*/  @P0 BRA `(.L_x_2647) ;  /* 0x00000bd000000947 */ /* 0x000fea0003800000 */
[----:B-1----:R-:W0:Y:S01]  /*8670*/  F2F.F32.F64 R3, R24 ;  /* 0x0000001800037310 */ /* 0x002e220000301000 */
[----:B------:R-:W0:-:S14]  /*8680*/  DSETP.GEU.AND P0, PT, |R24|, c[0x2][0x88], PT ;  /* 0x008022001800762a */ /* 0x000e1c0003f0e200 */
[----:B0-----:R-:W-:-:S05]  /*8690*/  @!P0 FMUL R3, R3, 1.175494350822287508e-38 ;  /* 0x0080000003038820 */ /* 0x001fca0000400000 */
[----:B------:R0:W-:Y:S01]  /*86a0*/  STG.E [R4.64], R3 ;  /* 0x0000000304007986 */ /* 0x0001e2000c101924 */
[----:B------:R-:W-:Y:S05]  /*86b0*/  BRA `(.L_x_2648) ;  /* 0x00000d1000007947 */ /* 0x000fea0003800000 */
.L_x_2652:
[----:B-1----:R-:W0:Y:S01]  /*86c0*/  F2F.F32.F64 R0, R24 ;  /* 0x0000001800007310 */ /* 0x002e220000301000 */
[----:B------:R-:W0:-:S14]  /*86d0*/  DSETP.GEU.AND P0, PT, |R24|, c[0x2][0x88], PT ;  /* 0x008022001800762a */ /* 0x000e1c0003f0e200 */
[----:B0-----:R-:W-:-:S05]  /*86e0*/  @!P0 FMUL R0, R0, 1.175494350822287508e-38 ;  /* 0x0080000000008820 */ /* 0x001fca0000400000 */
[----:B------:R-:W-:-:S05]  /*86f0*/  F2FP.PACK_AB R0, RZ, R0 ;  /* 0x00000000ff00723e */ /* 0x000fca00000000ff */
[----:B------:R0:W-:Y:S01]  /*8700*/  STG.E.U16 [R4.64], R0 ;  /* 0x0000000004007986 */ /* 0x0001e2000c101524 */
[----:B------:R-:W-:Y:S05]  /*8710*/  BRA `(.L_x_2648) ;  /* 0x00000cb000007947 */ /* 0x000fea0003800000 */
.L_x_2651:
[----:B------:R-:W-:-:S13]  /*8720*/  ISETP.NE.AND P0, PT, R0, 0x7, PT ;  /* 0x000000070000780c */ /* 0x000fda0003f05270 */
[----:B------:R-:W-:Y:S05]  /*8730*/  @!P0 BRA `(.L_x_2653) ;  /* 0x0000011000008947 */ /* 0x000fea0003800000 */
[----:B------:R-:W-:-:S13]  /*8740*/  ISETP.NE.AND P0, PT, R0, 0x8, PT ;  /* 0x000000080000780c */ /* 0x000fda0003f05270 */
[----:B------:R-:W-:Y:S05]  /*8750*/  @!P0 BRA `(.L_x_2654) ;  /* 0x0000008000008947 */ /* 0x000fea0003800000 */
[----:B------:R-:W-:-:S13]  /*8760*/  ISETP.NE.AND P0, PT, R0, 0x9, PT ;  /* 0x000000090000780c */ /* 0x000fda0003f05270 */
[----:B------:R-:W-:Y:S05]  /*8770*/  @P0 BRA `(.L_x_2647) ;  /* 0x00000ac000000947 */ /* 0x000fea0003800000 */
[----:B-1----:R-:W0:Y:S01]  /*8780*/  F2F.F32.F64 R6, R24 ;  /* 0x0000001800067310 */ /* 0x002e220000301000 */
[----:B------:R-:W0:Y:S01]  /*8790*/  DSETP.GEU.AND P0, PT, |R24|, c[0x2][0x88], PT ;  /* 0x008022001800762a */ /* 0x000e220003f0e200 */
[----:B------:R-:W-:-:S13]  /*87a0*/  IMAD.MOV.U32 R7, RZ, RZ, RZ ;  /* 0x000000ffff077224 */ /* 0x000fda00078e00ff */
[----:B0-----:R-:W-:-:S05]  /*87b0*/  @!P0 FMUL R6, R6, 1.175494350822287508e-38 ;  /* 0x0080000006068820 */ /* 0x001fca0000400000 */
[----:B------:R0:W-:Y:S01]  /*87c0*/  STG.E.64 [R4.64], R6 ;  /* 0x0000000604007986 */ /* 0x0001e2000c101b24 */
[----:B------:R-:W-:Y:S05]  /*87d0*/  BRA `(.L_x_2648) ;  /* 0x00000bf000007947 */ /* 0x000fea0003800000 */
.L_x_2654:
[----:B-1----:R-:W0:Y:S01]  /*87e0*/  F2F.F32.F64 R0, R24 ;  /* 0x0000001800007310 */ /* 0x002e220000301000 */
[----:B------:R-:W0:-:S14]  /*87f0*/  DSETP.GEU.AND P0, PT, |R24|, c[0x2][0x88], PT ;  /* 0x008022001800762a */ /* 0x000e1c0003f0e200 */
[----:B0-----:R-:W-:-:S05]  /*8800*/  @!P0 FMUL R0, R0, 1.175494350822287508e-38 ;  /* 0x0080000000008820 */ /* 0x001fca0000400000 */
[----:B------:R-:W-:-:S04]  /*8810*/  F2FP.PACK_AB R3, RZ, R0 ;  /* 0x00000000ff03723e */ /* 0x000fc800000000ff */
[----:B------:R-:W-:-:S05]  /*8820*/  PRMT R3, R3, 0x5410, RZ ;  /* 0x0000541003037816 */ /* 0x000fca00000000ff */
[----:B------:R0:W-:Y:S01]  /*8830*/  STG.E [R4.64], R3 ;  /* 0x0000000304007986 */ /* 0x0001e2000c101924 */
[----:B------:R-:W-:Y:S05]  /*8840*/  BRA `(.L_x_2648) ;  /* 0x00000b8000007947 */ /* 0x000fea0003800000 */
.L_x_2653:
[----:B-1----:R0:W-:Y:S01]  /*8850*/  STG.E.64 [R4.64], R24 ;  /* 0x0000001804007986 */ /* 0x0021e2000c101b24 */
[----:B------:R-:W-:Y:S05]  /*8860*/  BRA `(.L_x_2648) ;  /* 0x00000b6000007947 */ /* 0x000fea0003800000 */
.L_x_2643:
        /* <DEDUP_REMOVED lines=8> */
[----:B-1----:R-:W0:-:S06]  /*88f0*/  DSETP.NEU.AND P0, PT, R24, RZ, PT ;  /* 0x000000ff1800722a */ /* 0x002e0c0003f0d000 */
[----:B0-----:R-:W-:-:S05]  /*8900*/  SEL R3, RZ, 0x1, !P0 ;  /* 0x00000001ff037807 */ /* 0x001fca0004000000 */
[----:B------:R0:W-:Y:S01]  /*8910*/  STG.E.U8 [R4.64], R3 ;  /* 0x0000000304007986 */ /* 0x0001e2000c101124 */
[----:B------:R-:W-:Y:S05]  /*8920*/  BRA `(.L_x_2648) ;  /* 0x00000aa000007947 */ /* 0x000fea0003800000 */
.L_x_2657:
[----:B------:R-:W-:-:S05]  /*8930*/  CS2R R26, SRZ ;  /* 0x00000000001a7805 */ /* 0x000fca000001ff00 */
[----:B-1----:R0:W-:Y:S01]  /*8940*/  STG.E.128 [R4.64], R24 ;  /* 0x0000001804007986 */ /* 0x0021e2000c101d24 */
[----:B------:R-:W-:Y:S05]  /*8950*/  BRA `(.L_x_2648) ;  /* 0x00000a7000007947 */ /* 0x000fea0003800000 */
.L_x_2656:
        /* <DEDUP_REMOVED lines=23> */
.L_x_2661:
[----:B------:R-:W-:Y:S05]  /*8ad0*/  BSYNC B0 ;  /* 0x0000000000007941 */ /* 0x000fea0003800000 */
.L_x_2660:
[----:B------:R-:W-:-:S05]  /*8ae0*/  LOP3.LUT R7, R0, R7, RZ, 0xfc, !PT ;  /* 0x0000000700077212 */ /* 0x000fca00078efcff */
[----:B------:R0:W-:Y:S01]  /*8af0*/  STG.E.U8 [R4.64], R7 ;  /* 0x0000000704007986 */ /* 0x0001e2000c101124 */
[----:B------:R-:W-:Y:S05]  /*8b00*/  BRA `(.L_x_2648) ;  /* 0x000008c000007947 */ /* 0x000fea0003800000 */
.L_x_2659:
[----:B-1----:R-:W0:Y:S01]  /*8b10*/  F2F.F32.F64 R7, R24 ;  /* 0x0000001800077310 */ /* 0x002e220000301000 */
        /* <DEDUP_REMOVED lines=14> */
.L_x_2663:
[----:B------:R-:W-:Y:S01]  /*8c00*/  IMAD.MOV.U32 R0, RZ, RZ, 0x7f ;  /* 0x0000007fff007424 */ /* 0x000fe200078e00ff */
[----:B------:R-:W-:-:S04]  /*8c10*/  ISETP.GT.U32.AND P0, PT, R3, 0x7f800000, PT ;  /* 0x7f8000000300780c */ /* 0x000fc80003f04070 */
[----:B------:R-:W-:-:S04]  /*8c20*/  SEL R0, R0, 0x7c, P0 ;  /* 0x0000007c00007807 */ /* 0x000fc80000000000 */
.L_x_2664:
[----:B------:R-:W-:Y:S05]  /*8c30*/  BSYNC B0 ;  /* 0x0000000000007941 */ /* 0x000fea0003800000 */
.L_x_2662:
[----:B------:R-:W-:-:S04]  /*8c40*/  LOP3.LUT R3, R7, 0x80000000, RZ, 0xc0, !PT ;  /* 0x8000000007037812 */ /* 0x000fc800078ec0ff */
[----:B------:R-:W-:-:S04]  /*8c50*/  SHF.R.U32.HI R3, RZ, 0x18, R3 ;  /* 0x00000018ff037819 */ /* 0x000fc80000011603 */
[----:B------:R-:W-:-:S05]  /*8c60*/  LOP3.LUT R3, R0, R3, RZ, 0xfc, !PT ;  /* 0x0000000300037212 */ /* 0x000fca00078efcff */
[----:B------:R0:W-:Y:S01]  /*8c70*/  STG.E.U8 [R4.64], R3 ;  /* 0x0000000304007986 */ /* 0x0001e2000c101124 */
[----:B------:R-:W-:Y:S05]  /*8c80*/  BRA `(.L_x_2648) ;  /* 0x0000074000007947 */ /* 0x000fea0003800000 */
.L_x_2658:
[----:B-1----:R-:W0:Y:S01]  /*8c90*/  F2F.F32.F64 R0, R24 ;  /* 0x0000001800007310 */ /* 0x002e220000301000 */
[----:B------:R-:W0:-:S14]  /*8ca0*/  DSETP.GEU.AND P0, PT, |R24|, c[0x2][0x88], PT ;  /* 0x008022001800762a */ /* 0x000e1c0003f0e200 */
[----:B0-----:R-:W-:-:S05]  /*8cb0*/  @!P0 FMUL R0, R0, 1.175494350822287508e-38 ;  /* 0x0080000000008820 */ /* 0x001fca0000400000 */
[----:B------:R-:W-:-:S05]  /*8cc0*/  F2FP.BF16.PACK_AB R0, RZ, R0 ;  /* 0x00000000ff00723e */ /* 0x000fca00000010ff */
[----:B------:R0:W-:Y:S01]  /*8cd0*/  STG.E.U16 [R4.64], R0 ;  /* 0x0000000004007986 */ /* 0x0001e2000c101524 */
[----:B------:R-:W-:Y:S05]  /*8ce0*/  BRA `(.L_x_2648) ;  /* 0x000006e000007947 */ /* 0x000fea0003800000 */
.L_x_2655:
        /* <DEDUP_REMOVED lines=8> */
[----:B-1----:R-:W0:Y:S02]  /*8d70*/  F2I.U32.F64.TRUNC R25, R24 ;  /* 0x0000001800197311 */ /* 0x002e24000030d000 */
[----:B0-----:R0:W-:Y:S01]  /*8d80*/  STG.E.U16 [R4.64], R25 ;  /* 0x0000001904007986 */ /* 0x0011e2000c101524 */
[----:B------:R-:W-:Y:S05]  /*8d90*/  BRA `(.L_x_2648) ;  /* 0x0000063000007947 */ /* 0x000fea0003800000 */
.L_x_2667:
[----:B-1----:R-:W0:Y:S01]  /*8da0*/  F2F.F32.F64 R7, R24 ;  /* 0x0000001800077310 */ /* 0x002e220000301000 */
        /* <DEDUP_REMOVED lines=18> */
.L_x_2670:
[----:B------:R-:W-:-:S04]  /*8ed0*/  LOP3.LUT R0, R7, 0x80000000, RZ, 0xc0, !PT ;  /* 0x8000000007007812 */ /* 0x000fc800078ec0ff */
[----:B------:R-:W-:-:S04]  /*8ee0*/  SHF.R.U32.HI R0, RZ, 0x18, R0 ;  /* 0x00000018ff007819 */ /* 0x000fc80000011600 */
[----:B------:R-:W-:Y:S02]  /*8ef0*/  LOP3.LUT R0, R3, R0, RZ, 0xfc, !PT ;  /* 0x0000000003007212 */ /* 0x000fe400078efcff */
.L_x_2669:
[----:B------:R-:W-:Y:S05]  /*8f00*/  BSYNC B0 ;  /* 0x0000000000007941 */ /* 0x000fea0003800000 */
.L_x_2668:
[----:B------:R0:W-:Y:S01]  /*8f10*/  STG.E.U8 [R4.64], R0 ;  /* 0x0000000004007986 */ /* 0x0001e2000c101124 */
[----:B------:R-:W-:Y:S05]  /*8f20*/  BRA `(.L_x_2648) ;  /* 0x000004a000007947 */ /* 0x000fea0003800000 */
.L_x_2666:
        /* <DEDUP_REMOVED lines=19> */
.L_x_2673:
[----:B------:R-:W-:-:S04]  /*9060*/  LOP3.LUT R0, R7, 0x80000000, RZ, 0xc0, !PT ;  /* 0x8000000007007812 */ /* 0x000fc800078ec0ff */
[----:B------:R-:W-:-:S04]  /*9070*/  SHF.R.U32.HI R0, RZ, 0x18, R0 ;  /* 0x00000018ff007819 */ /* 0x000fc80000011600 */
[----:B------:R-:W-:Y:S02]  /*9080*/  LOP3.LUT R0, R3, R0, RZ, 0xfc, !PT ;  /* 0x0000000003007212 */ /* 0x000fe400078efcff */
.L_x_2672:
[----:B------:R-:W-:Y:S05]  /*9090*/  BSYNC B0 ;  /* 0x0000000000007941 */ /* 0x000fea0003800000 */
.L_x_2671:
[----:B------:R0:W-:Y:S01]  /*90a0*/  STG.E.U8 [R4.64], R0 ;  /* 0x0000000004007986 */ /* 0x0001e2000c101124 */
[----:B------:R-:W-:Y:S05]  /*90b0*/  BRA `(.L_x_2648) ;  /* 0x0000031000007947 */ /* 0x000fea0003800000 */
.L_x_2665:
[----:B------:R-:W-:-:S13]  /*90c0*/  ISETP.NE.AND P0, PT, R0, 0x1c, PT ;  /* 0x0000001c0000780c */ /* 0x000fda0003f05270 */
[----:B------:R-:W-:Y:S05]  /*90d0*/  @!P0 BRA `(.L_x_2674) ;  /* 0x000002d000008947 */ /* 0x000fea0003800000 */
[----:B------:R-:W-:-:S13]  /*90e0*/  ISETP.NE.AND P0, PT, R0, 0x1d, PT ;  /* 0x0000001d0000780c */ /* 0x000fda0003f05270 */
[----:B------:R-:W-:Y:S05]  /*90f0*/  @!P0 BRA `(.L_x_2675) ;  /* 0x0000028000008947 */ /* 0x000fea0003800000 */
[----:B------:R-:W-:-:S13]  /*9100*/  ISETP.NE.AND P0, PT, R0, 0x2c, PT ;  /* 0x0000002c0000780c */ /* 0x000fda0003f05270 */
[----:B------:R-:W-:Y:S05]  /*9110*/  @P0 BRA `(.L_x_2647) ;  /* 0x0000012000000947 */ /* 0x000fea0003800000 */
[----:B-1----:R-:W0:Y:S01]  /*9120*/  F2F.F32.F64 R8, R24 ;  /* 0x0000001800087310 */ /* 0x002e220000301000 */
        /* <DEDUP_REMOVED lines=17> */
.L_x_2647:
        /* <DEDUP_REMOVED lines=20> */
.L_x_2675:
[----:B-1----:R-:W0:Y:S02]  /*9380*/  F2I.U64.F64.TRUNC R24, R24 ;  /* 0x0000001800187311 */ /* 0x002e24000030d800 */
[----:B0-----:R0:W-:Y:S01]  /*9390*/  STG.E.64 [R4.64], R24 ;  /* 0x0000001804007986 */ /* 0x0011e2000c101b24 */
[----:B------:R-:W-:Y:S05]  /*93a0*/  BRA `(.L_x_2648) ;  /* 0x0000002000007947 */ /* 0x000fea0003800000 */
.L_x_2674:
[----:B-1----:R-:W0:Y:S02]  /*93b0*/  F2I.U32.F64.TRUNC R25, R24 ;  /* 0x0000001800197311 */ /* 0x002e24000030d000 */
[----:B0-----:R0:W-:Y:S02]  /*93c0*/  STG.E [R4.64], R25 ;  /* 0x0000001904007986 */ /* 0x0011e4000c101924 */
.L_x_2648:
[----:B------:R-:W-:Y:S02]  /*93d0*/  IADD3 R23, R23, 0x80, RZ ;  /* 0x0000008017177810 */ /* 0x000fe40007ffe0ff */
.L_x_2609:
[----:B------:R-:W-:Y:S05]  /*93e0*/  BSYNC B6 ;  /* 0x0000000000067941 */ /* 0x000fea0003800000 */
.L_x_2608:
[----:B------:R-:W-:-:S13]  /*93f0*/  ISETP.GE.AND P0, PT, R23, R2, PT ;  /* 0x000000021700720c */ /* 0x000fda0003f06270 */
[----:B------:R-:W-:Y:S05]  /*9400*/  @P0 EXIT ;  /* 0x000000000000094d */ /* 0x000fea0003800000 */
[----:B0-2---:R-:W-:Y:S01]  /*9410*/  PRMT R0, R18, 0x9910, RZ ;  /* 0x0000991012007816 */ /* 0x005fe200000000ff */
        /* <DEDUP_REMOVED lines=14> */
[----:B---3--:R-:W0:Y:S02]  /*9500*/  F2I.F64.TRUNC R17, R16 ;  /* 0x0000001000117311 */ /* 0x008e24000030d100 */
[----:B0-----:R-:W-:Y:S01]  /*9510*/  STG.E.U8 [R2.64], R17 ;  /* 0x0000001102007986 */ /* 0x001fe2000c101124 */
[----:B------:R-:W-:Y:S05]  /*9520*/  EXIT ;  /* 0x000000000000794d */ /* 0x000fea0003800000 */
.L_x_2679:
[----:B---3--:R-:W0:Y:S02]  /*9530*/  F2I.S64.F64.TRUNC R16, R16 ;  /* 0x0000001000107311 */ /* 0x008e24000030d900 */
[----:B0-----:R-:W-:-:S05]  /*9540*/  IMAD.MOV.U32 R5, RZ, RZ, R16 ;  /* 0x000000ffff057224 */ /* 0x001fca00078e0010 */
[----:B------:R-:W-:Y:S01]  /*9550*/  STG.E.U8 [R2.64], R5 ;  /* 0x0000000502007986 */ /* 0x000fe2000c101124 */
[----:B------:R-:W-:Y:S05]  /*9560*/  EXIT ;  /* 0x000000000000794d */ /* 0x000fea0003800000 */
.L_x_2678:
[----:B------:R-:W-:-:S13]  /*9570*/  ISETP.NE.AND P0, PT, R0, 0x2, PT ;  /* 0x000000020000780c */ /* 0x000fda0003f05270 */
[----:B------:R-:W-:Y:S05]  /*9580*/  @!P0 BRA `(.L_x_2681) ;  /* 0x000000a000008947 */ /* 0x000fea0003800000 */
[----:B------:R-:W-:-:S13]  /*9590*/  ISETP.NE.AND P0, PT, R0, 0x3, PT ;  /* 0x000000030000780c */ /* 0x000fda0003f05270 */
[----:B------:R-:W-:Y:S05]  /*95a0*/  @!P0 BRA `(.L_x_2682) ;  /* 0x0000005000008947 */ /* 0x000fea0003800000 */
[----:B------:R-:W-:-:S13]  /*95b0*/  ISETP.NE.AND P0, PT, R0, 0x4, PT ;  /* 0x000000040000780c */ /* 0x000fda0003f05270 */
[----:B------:R-:W-:Y:S05]  /*95c0*/  @P0 BRA `(.L_x_2680) ;  /* 0x00000ce000000947 */ /* 0x000fea0003800000 */
[----:B---3--:R-:W0:Y:S02]  /*95d0*/  F2I.S64.F64.TRUNC R16, R16 ;  /* 0x0000001000107311 */ /* 0x008e24000030d900 */
[----:B0-----:R-:W-:Y:S01]  /*95e0*/  STG.E.64 [R2.64], R16 ;  /* 0x0000001002007986 */ /* 0x001fe2000c101b24 */
[----:B------:R-:W-:Y:S05]  /*95f0*/  EXIT ;  /* 0x000000000000794d */ /* 0x000fea0003800000 */
.L_x_2682:
[----:B---3--:R-:W0:Y:S02]  /*9600*/  F2I.F64.TRUNC R17, R16 ;  /* 0x0000001000117311 */ /* 0x008e24000030d100 */
[----:B0-----:R-:W-:Y:S01]  /*9610*/  STG.E [R2.64], R17 ;  /* 0x0000001102007986 */ /* 0x001fe2000c101924 */
[----:B------:R-:W-:Y:S05]  /*9620*/  EXIT ;  /* 0x000000000000794d */ /* 0x000fea0003800000 */
.L_x_2681:
[----:B---3--:R-:W0:Y:S02]  /*9630*/  F2I.F64.TRUNC R17, R16 ;  /* 0x0000001000117311 */ /* 0x008e24000030d100 */
[----:B0-----:R-:W-:Y:S01]  /*9640*/  STG.E.U16 [R2.64], R17 ;  /* 0x0000001102007986 */ /* 0x001fe2000c101524 */
[----:B------:R-:W-:Y:S05]  /*9650*/  EXIT ;  /* 0x000000000000794d */ /* 0x000fea0003800000 */
.L_x_2677:
[----:B------:R-:W-:-:S13]  /*9660*/  ISETP.GT.AND P0, PT, R0, 0x6, PT ;  /* 0x000000060000780c */ /* 0x000fda0003f04270 */
[----:B------:R-:W-:Y:S05]  /*9670*/  @P0 BRA `(.L_x_2683) ;  /* 0x000000f000000947 */ /* 0x000fea0003800000 */
[----:B------:R-:W-:-:S13]  /*9680*/  ISETP.NE.AND P0, PT, R0, 0x5, PT ;  /* 0x000000050000780c */ /* 0x000fda0003f05270 */
[----:B------:R-:W-:Y:S05]  /*9690*/  @!P0 BRA `(.L_x_2684) ;  /* 0x0000007000008947 */ /* 0x000fea0003800000 */
[----:B------:R-:W-:-:S13]  /*96a0*/  ISETP.NE.AND P0, PT, R0, 0x6, PT ;  /* 0x000000060000780c */ /* 0x000fda0003f05270 */
[----:B------:R-:W-:Y:S05]  /*96b0*/  @P0 BRA `(.L_x_2680) ;  /* 0x00000bf000000947 */ /* 0x000fea0003800000 */
[----:B---3--:R-:W0:Y:S01]  /*96c0*/  F2F.F32.F64 R5, R16 ;  /* 0x0000001000057310 */ /* 0x008e220000301000 */
[----:B------:R-:W0:-:S14]  /*96d0*/  DSETP.GEU.AND P0, PT, |R16|, c[0x2][0x88], PT ;  /* 0x008022001000762a */ /* 0x000e1c0003f0e200 */
[----:B0-----:R-:W-:-:S05]  /*96e0*/  @!P0 FMUL R5, R5, 1.175494350822287508e-38 ;  /* 0x0080000005058820 */ /* 0x001fca0000400000 */
[----:B------:R-:W-:Y:S01]  /*96f0*/  STG.E [R2.64], R5 ;  /* 0x0000000502007986 */ /* 0x000fe2000c101924 */
[----:B------:R-:W-:Y:S05]  /*9700*/  EXIT ;  /* 0x000000000000794d */ /* 0x000fea0003800000 */
.L_x_2684:
[----:B---3--:R-:W0:Y:S01]  /*9710*/  F2F.F32.F64 R0, R16 ;  /* 0x0000001000007310 */ /* 0x008e220000301000 */
[----:B------:R-:W0:-:S14]  /*9720*/  DSETP.GEU.AND P0, PT, |R16|, c[0x2][0x88], PT ;  /* 0x008022001000762a */ /* 0x000e1c0003f0e200 */
[----:B0-----:R-:W-:-:S05]  /*9730*/  @!P0 FMUL R0, R0, 1.175494350822287508e-38 ;  /* 0x0080000000008820 */ /* 0x001fca0000400000 */
[----:B------:R-:W-:-:S05]  /*9740*/  F2FP.PACK_AB R0, RZ, R0 ;  /* 0x00000000ff00723e */ /* 0x000fca00000000ff */
[----:B------:R-:W-:Y:S01]  /*9750*/  STG.E.U16 [R2.64], R0 ;  /* 0x0000000002007986 */ /* 0x000fe2000c101524 */
[----:B------:R-:W-:Y:S05]  /*9760*/  EXIT ;  /* 0x000000000000794d */ /* 0x000fea0003800000 */
.L_x_2683:
[----:B------:R-:W-:-:S13]  /*9770*/  ISETP.NE.AND P0, PT, R0, 0x7, PT ;  /* 0x000000070000780c */ /* 0x000fda0003f05270 */
[----:B------:R-:W-:Y:S05]  /*9780*/  @!P0 BRA `(.L_x_2685) ;  /* 0x0000011000008947 */ /* 0x000fea0003800000 */
[----:B------:R-:W-:-:S13]  /*9790*/  ISETP.NE.AND P0, PT, R0, 0x8, PT ;  /* 0x000000080000780c */ /* 0x000fda0003f05270 */
[----:B------:R-:W-:Y:S05]  /*97a0*/  @!P0 BRA `(.L_x_2686) ;  /* 0x0000008000008947 */ /* 0x000fea0003800000 */
[----:B------:R-:W-:-:S13]  /*97b0*/  ISETP.NE.AND P0, PT, R0, 0x9, PT ;  /* 0x000000090000780c */ /* 0x000fda0003f05270 */
[----:B------:R-:W-:Y:S05]  /*97c0*/  @P0 BRA `(.L_x_2680) ;  /* 0x00000ae000000947 */ /* 0x000fea0003800000 */
[----:B---3--:R-:W0:Y:S01]  /*97d0*/  F2F.F32.F64 R4, R16 ;  /* 0x0000001000047310 */ /* 0x008e220000301000 */
[----:B------:R-:W0:Y:S01]  /*97e0*/  DSETP.GEU.AND P0, PT, |R16|, c[0x2][0x88], PT ;  /* 0x008022001000762a */ /* 0x000e220003f0e200 */
[----:B------:R-:W-:-:S13]  /*97f0*/  IMAD.MOV.U32 R5, RZ, RZ, RZ ;  /* 0x000000ffff057224 */ /* 0x000fda00078e00ff */
[----:B0-----:R-:W-:-:S05]  /*9800*/  @!P0 FMUL R4, R4, 1.175494350822287508e-38 ;  /* 0x0080000004048820 */ /* 0x001fca0000400000 */
[----:B------:R-:W-:Y:S01]  /*9810*/  STG.E.64 [R2.64], R4 ;  /* 0x0000000402007986 */ /* 0x000fe2000c101b24 */
[----:B------:R-:W-:Y:S05]  /*9820*/  EXIT ;  /* 0x000000000000794d */ /* 0x000fea0003800000 */
.L_x_2686:
[----:B---3--:R-:W0:Y:S01]  /*9830*/  F2F.F32.F64 R0, R16 ;  /* 0x0000001000007310 */ /* 0x008e220000301000 */
[----:B------:R-:W0:-:S14]  /*9840*/  DSETP.GEU.AND P0, PT, |R16|, c[0x2][0x88], PT ;  /* 0x008022001000762a */ /* 0x000e1c0003f0e200 */
[----:B0-----:R-:W-:-:S05]  /*9850*/  @!P0 FMUL R0, R0, 1.175494350822287508e-38 ;  /* 0x0080000000008820 */ /* 0x001fca0000400000 */
[----:B------:R-:W-:-:S04]  /*9860*/  F2FP.PACK_AB R5, RZ, R0 ;  /* 0x00000000ff05723e */ /* 0x000fc800000000ff */
[----:B------:R-:W-:-:S05]  /*9870*/  PRMT R5, R5, 0x5410, RZ ;  /* 0x0000541005057816 */ /* 0x000fca00000000ff */
[----:B------:R-:W-:Y:S01]  /*9880*/  STG.E [R2.64], R5 ;  /* 0x0000000502007986 */ /* 0x000fe2000c101924 */
[----:B------:R-:W-:Y:S05]  /*9890*/  EXIT ;  /* 0x000000000000794d */ /* 0x000fea0003800000 */
.L_x_2685:
[----:B---3--:R-:W-:Y:S01]  /*98a0*/  STG.E.64 [R2.64], R16 ;  /* 0x0000001002007986 */ /* 0x008fe2000c101b24 */
[----:B------:R-:W-:Y:S05]  /*98b0*/  EXIT ;  /* 0x000000000000794d */ /* 0x000fea0003800000 */
.L_x_2676:
        /* <DEDUP_REMOVED lines=8> */
[----:B---3--:R-:W0:-:S06]  /*9940*/  DSETP.NEU.AND P0, PT, R16, RZ, PT ;  /* 0x000000ff1000722a */ /* 0x008e0c0003f0d000 */
[----:B0-----:R-:W-:-:S05]  /*9950*/  SEL R5, RZ, 0x1, !P0 ;  /* 0x00000001ff057807 */ /* 0x001fca0004000000 */
[----:B------:R-:W-:Y:S01]  /*9960*/  STG.E.U8 [R2.64], R5 ;  /* 0x0000000502007986 */ /* 0x000fe2000c101124 */
[----:B------:R-:W-:Y:S05]  /*9970*/  EXIT ;  /* 0x000000000000794d */ /* 0x000fea0003800000 */
.L_x_2689:
[----:B------:R-:W-:-:S05]  /*9980*/  CS2R R18, SRZ ;  /* 0x0000000000127805 */ /* 0x000fca000001ff00 */
[----:B---3--:R-:W-:Y:S01]  /*9990*/  STG.E.128 [R2.64], R16 ;  /* 0x0000001002007986 */ /* 0x008fe2000c101d24 */
[----:B------:R-:W-:Y:S05]  /*99a0*/  EXIT ;  /* 0x000000000000794d */ /* 0x000fea0003800000 */
.L_x_2688:
        /* <DEDUP_REMOVED lines=23> */
.L_x_2693:
[----:B------:R-:W-:Y:S05]  /*9b20*/  BSYNC B0 ;  /* 0x0000000000007941 */ /* 0x000fea0003800000 */
.L_x_2692:
[----:B------:R-:W-:-:S05]  /*9b30*/  LOP3.LUT R5, R0, R5, RZ, 0xfc, !PT ;  /* 0x0000000500057212 */ /* 0x000fca00078efcff */
[----:B------:R-:W-:Y:S01]  /*9b40*/  STG.E.U8 [R2.64], R5 ;  /* 0x0000000502007986 */ /* 0x000fe2000c101124 */
[----:B------:R-:W-:Y:S05]  /*9b50*/  EXIT ;  /* 0x000000000000794d */ /* 0x000fea0003800000 */
.L_x_2691:
[----:B---3--:R-:W0:Y:S01]  /*9b60*/  F2F.F32.F64 R5, R16 ;  /* 0x0000001000057310 */ /* 0x008e220000301000 */
        /* <DEDUP_REMOVED lines=14> */
.L_x_2695:
[----:B------:R-:W-:Y:S01]  /*9c50*/  IMAD.MOV.U32 R0, RZ, RZ, 0x7f ;  /* 0x0000007fff007424 */ /* 0x000fe200078e00ff */
[----:B------:R-:W-:-:S04]  /*9c60*/  ISETP.GT.U32.AND P0, PT, R4, 0x7f800000, PT ;  /* 0x7f8000000400780c */ /* 0x000fc80003f04070 */
[----:B------:R-:W-:-:S04]  /*9c70*/  SEL R0, R0, 0x7c, P0 ;  /* 0x0000007c00007807 */ /* 0x000fc80000000000 */
.L_x_2696:
[----:B------:R-:W-:Y:S05]  /*9c80*/  BSYNC B0 ;  /* 0x0000000000007941 */ /* 0x000fea0003800000 */
.L_x_2694:
[----:B------:R-:W-:-:S04]  /*9c90*/  LOP3.LUT R4, R5, 0x80000000, RZ, 0xc0, !PT ;  /* 0x8000000005047812 */ /* 0x000fc800078ec0ff */
[----:B------:R-:W-:-:S04]  /*9ca0*/  SHF.R.U32.HI R5, RZ, 0x18, R4 ;  /* 0x00000018ff057819 */ /* 0x000fc80000011604 */
[----:B------:R-:W-:-:S05]  /*9cb0*/  LOP3.LUT R5, R0, R5, RZ, 0xfc, !PT ;  /* 0x0000000500057212 */ /* 0x000fca00078efcff */
[----:B------:R-:W-:Y:S01]  /*9cc0*/  STG.E.U8 [R2.64], R5 ;  /* 0x0000000502007986 */ /* 0x000fe2000c101124 */
[----:B------:R-:W-:Y:S05]  /*9cd0*/  EXIT ;  /* 0x000000000000794d */ /* 0x000fea0003800000 */
.L_x_2690:
[----:B---3--:R-:W0:Y:S01]  /*9ce0*/  F2F.F32.F64 R0, R16 ;  /* 0x0000001000007310 */ /* 0x008e220000301000 */
[----:B------:R-:W0:-:S14]  /*9cf0*/  DSETP.GEU.AND P0, PT, |R16|, c[0x2][0x88], PT ;  /* 0x008022001000762a */ /* 0x000e1c0003f0e200 */
[----:B0-----:R-:W-:-:S05]  /*9d00*/  @!P0 FMUL R0, R0, 1.175494350822287508e-38 ;  /* 0x0080000000008820 */ /* 0x001fca0000400000 */
[----:B------:R-:W-:-:S05]  /*9d10*/  F2FP.BF16.PACK_AB R0, RZ, R0 ;  /* 0x00000000ff00723e */ /* 0x000fca00000010ff */
[----:B------:R-:W-:Y:S01]  /*9d20*/  STG.E.U16 [R2.64], R0 ;  /* 0x0000000002007986 */ /* 0x000fe2000c101524 */
[----:B------:R-:W-:Y:S05]  /*9d30*/  EXIT ;  /* 0x000000000000794d */ /* 0x000fea0003800000 */
.L_x_2687:
        /* <DEDUP_REMOVED lines=8> */
[----:B---3--:R-:W0:Y:S02]  /*9dc0*/  F2I.U32.F64.TRUNC R17, R16 ;  /* 0x0000001000117311 */ /* 0x008e24000030d000 */
[----:B0-----:R-:W-:Y:S01]  /*9dd0*/  STG.E.U16 [R2.64], R17 ;  /* 0x0000001102007986 */ /* 0x001fe2000c101524 */
[----:B------:R-:W-:Y:S05]  /*9de0*/  EXIT ;  /* 0x000000000000794d */ /* 0x000fea0003800000 */
.L_x_2699:
[----:B---3--:R-:W0:Y:S01]  /*9df0*/  F2F.F32.F64 R7, R16 ;  /* 0x0000001000077310 */ /* 0x008e220000301000 */
        /* <DEDUP_REMOVED lines=18> */
.L_x_2702:
[----:B------:R-:W-:-:S04]  /*9f20*/  LOP3.LUT R0, R7, 0x80000000, RZ, 0xc0, !PT ;  /* 0x8000000007007812 */ /* 0x000fc800078ec0ff */
[----:B------:R-:W-:-:S04]  /*9f30*/  SHF.R.U32.HI R5, RZ, 0x18, R0 ;  /* 0x00000018ff057819 */ /* 0x000fc80000011600 */
[----:B------:R-:W-:-:S04]  /*9f40*/  LOP3.LUT R4, R4, R5, RZ, 0xfc, !PT ;  /* 0x0000000504047212 */ /* 0x000fc800078efcff */
[----:B------:R-:W-:Y:S02]  /*9f50*/  PRMT R0, R4, 0x7610, R0 ;  /* 0x0000761004007816 */ /* 0x000fe40000000000 */
.L_x_2701:
[----:B------:R-:W-:Y:S05]  /*9f60*/  BSYNC B0 ;  /* 0x0000000000007941 */ /* 0x000fea0003800000 */
.L_x_2700:
[----:B------:R-:W-:Y:S01]  /*9f70*/  STG.E.U8 [R2.64], R0 ;  /* 0x0000000002007986 */ /* 0x000fe2000c101124 */
[----:B------:R-:W-:Y:S05]  /*9f80*/  EXIT ;  /* 0x000000000000794d */ /* 0x000fea0003800000 */
.L_x_2698:
        /* <DEDUP_REMOVED lines=19> */
.L_x_2705:
[----:B------:R-:W-:-:S04]  /*a0c0*/  LOP3.LUT R0, R7, 0x80000000, RZ, 0xc0, !PT ;  /* 0x8000000007007812 */ /* 0x000fc800078ec0ff */
[----:B------:R-:W-:-:S04]  /*a0d0*/  SHF.R.U32.HI R5, RZ, 0x18, R0 ;  /* 0x00000018ff057819 */ /* 0x000fc80000011600 */
[----:B------:R-:W-:-:S04]  /*a0e0*/  LOP3.LUT R4, R4, R5, RZ, 0xfc, !PT ;  /* 0x0000000504047212 */ /* 0x000fc800078efcff */
[----:B------:R-:W-:Y:S02]  /*a0f0*/  PRMT R0, R4, 0x7610, R0 ;  /* 0x0000761004007816 */ /* 0x000fe40000000000 */
.L_x_2704:
[----:B------:R-:W-:Y:S05]  /*a100*/  BSYNC B0 ;  /* 0x0000000000007941 */ /* 0x000fea0003800000 */
.L_x_2703:
[----:B------:R-:W-:Y:S01]  /*a110*/  STG.E.U8 [R2.64], R0 ;  /* 0x0000000002007986 */ /* 0x000fe2000c101124 */
[----:B------:R-:W-:Y:S05]  /*a120*/  EXIT ;  /* 0x000000000000794d */ /* 0x000fea0003800000 */
.L_x_2697:
[----:B------:R-:W-:-:S13]  /*a130*/  ISETP.NE.AND P0, PT, R0, 0x1c, PT ;  /* 0x0000001c0000780c */ /* 0x000fda0003f05270 */
[----:B------:R-:W-:Y:S05]  /*a140*/  @!P0 BRA `(.L_x_2706) ;  /* 0x000002d000008947 */ /* 0x000fea0003800000 */
[----:B------:R-:W-:-:S13]  /*a150*/  ISETP.NE.AND P0, PT, R0, 0x1d, PT ;  /* 0x0000001d0000780c */ /* 0x000fda0003f05270 */
[----:B------:R-:W-:Y:S05]  /*a160*/  @!P0 BRA `(.L_x_2707) ;  /* 0x0000028000008947 */ /* 0x000fea0003800000 */
[----:B------:R-:W-:-:S13]  /*a170*/  ISETP.NE.AND P0, PT, R0, 0x2c, PT ;  /* 0x0000002c0000780c */ /* 0x000fda0003f05270 */
[----:B------:R-:W-:Y:S05]  /*a180*/  @P0 BRA `(.L_x_2680) ;  /* 0x0000012000000947 */ /* 0x000fea0003800000 */
[----:B---3--:R-:W0:Y:S01]  /*a190*/  F2F.F32.F64 R6, R16 ;  /* 0x0000001000067310 */ /* 0x008e220000301000 */
        /* <DEDUP_REMOVED lines=17> */
.L_x_2680:
        /* <DEDUP_REMOVED lines=11> */
[----:B0-----:R-:W-:Y:S01]  /*a360*/  LEPC R14 ;  /* 0x00000000000e734e */ /* 0x001fe20000000000 */
[----:B------:R-:W-:Y:S02]  /*a370*/  MOV R9, 0xa3e0 ;  /* 0x0000a3e000097802 */ /* 0x000fe40000000f00 */
[----:B------:R-:W-:Y:S02]  /*a380*/  MOV R20, 0xa360 ;  /* 0x0000a36000147802 */ /* 0x000fe40000000f00 */
[----:B------:R-:W-:-:S02]  /*a390*/  MOV R21, 0x0 ;  /* 0x0000000000157802 */ /* 0x000fc40000000f00 */
[----:B------:R-:W-:Y:S02]  /*a3a0*/  MOV R0, 0x0 ;  /* 0x0000000000007802 */ /* 0x000fe40000000f00 */
[----:B------:R-:W-:-:S04]  /*a3b0*/  IADD3 R20, P0, P1, -R20, R9, R14 ;  /* 0x0000000914147210 */ /* 0x000fc8000791e10e */
[----:B------:R-:W-:-:S04]  /*a3c0*/  IADD3.X R21, ~R0, R21, R15, P0, P1 ;  /* 0x0000001500157210 */ /* 0x000fc800007e250f */
[----:B-123--:R-:W-:Y:S05]  /*a3d0*/  CALL.ABS.NOINC R2 ;  /* 0x0000000002007343 */ /* 0x00efea0003c00000 */
[----:B------:R-:W-:Y:S05]  /*a3e0*/  EXIT ;  /* 0x000000000000794d */ /* 0x000fea0003800000 */
.L_x_2707:
[----:B---3--:R-:W0:Y:S02]  /*a3f0*/  F2I.U64.F64.TRUNC R16, R16 ;  /* 0x0000001000107311 */ /* 0x008e24000030d800 */
[----:B0-----:R-:W-:Y:S01]  /*a400*/  STG.E.64 [R2.64], R16 ;  /* 0x0000001002007986 */ /* 0x001fe2000c101b24 */
[----:B------:R-:W-:Y:S05]  /*a410*/  EXIT ;  /* 0x000000000000794d */ /* 0x000fea0003800000 */
.L_x_2706:
[----:B---3--:R-:W0:Y:S02]  /*a420*/  F2I.U32.F64.TRUNC R17, R16 ;  /* 0x0000001000117311 */ /* 0x008e24000030d000 */
[----:B0-----:R-:W-:Y:S01]  /*a430*/  STG.E [R2.64], R17 ;  /* 0x0000001102007986 */ /* 0x001fe2000c101924 */
[----:B------:R-:W-:Y:S05]  /*a440*/  EXIT ;  /* 0x000000000000794d */ /* 0x000fea0003800000 */
        .weak           $__internal_1_$__cuda_sm20_div_rn_f64_full
        .type           $__internal_1_$__cuda_sm20_div_rn_f64_full,@function
        .size           $__internal_1_$__cuda_sm20_div_rn_f64_full,(.L_x_3070 - $__internal_1_$__cuda_sm20_div_rn_f64_full)
$__internal_1_$__cuda_sm20_div_rn_f64_full:
[----:B------:R-:W-:Y:S01]  /*a450*/  FSETP.GEU.AND P0, PT, |R9|, 1.469367938527859385e-39, PT ;  /* 0x001000000900780b */ /* 0x000fe20003f0e200 */
[----:B------:R-:W-:Y:S01]  /*a460*/  IMAD.MOV.U32 R20, RZ, RZ, 0x1ca00000 ;  /* 0x1ca00000ff147424 */ /* 0x000fe200078e00ff */
[----:B------:R-:W-:Y:S01]  /*a470*/  FSETP.GEU.AND P3, PT, |R7|, 1.469367938527859385e-39, PT ;  /* 0x001000000700780b */ /* 0x000fe20003f6e200 */
[----:B------:R-:W-:Y:S01]  /*a480*/  IMAD.MOV.U32 R32, RZ, RZ, 0x1 ;  /* 0x00000001ff207424 */ /* 0x000fe200078e00ff */
[----:B------:R-:W-:Y:S01]  /*a490*/  LOP3.LUT R10, R9, 0x800fffff, RZ, 0xc0, !PT ;  /* 0x800fffff090a7812 */ /* 0x000fe200078ec0ff */
[----:B------:R-:W-:Y:S01]  /*a4a0*/  BSSY B0, `(.L_x_2708) ;  /* 0x0000053000007945 */ /* 0x000fe20003800000 */
[----:B------:R-:W-:-:S02]  /*a4b0*/  LOP3.LUT R3, R7, 0x7ff00000, RZ, 0xc0, !PT ;  /* 0x7ff0000007037812 */ /* 0x000fc400078ec0ff */
[----:B------:R-:W-:Y:S01]  /*a4c0*/  LOP3.LUT R11, R10, 0x3ff00000, RZ, 0xfc, !PT ;  /* 0x3ff000000a0b7812 */ /* 0x000fe200078efcff */
[----:B------:R-:W-:Y:S01]  /*a4d0*/  IMAD.MOV.U32 R10, RZ, RZ, R8 ;  /* 0x000000ffff0a7224 */ /* 0x000fe200078e0008 */
[----:B------:R-:W-:Y:S01]  /*a4e0*/  LOP3.LUT R30, R9, 0x7ff00000, RZ, 0xc0, !PT ;  /* 0x7ff00000091e7812 */ /* 0x000fe200078ec0ff */
[----:B------:R-:W-:Y:S02]  /*a4f0*/  IMAD.MOV.U32 R21, RZ, RZ, R3 ;  /* 0x000000ffff157224 */ /* 0x000fe400078e0003 */
[----:B------:R-:W0:Y:S01]  /*a500*/  @!P0 DMUL R10, R8, 8.98846567431157953865e+307 ;  /* 0x7fe00000080a8828 */ /* 0x000e220000000000 */
[----:B------:R-:W-:Y:S01]  /*a510*/  ISETP.GE.U32.AND P2, PT, R3, R30, PT ;  /* 0x0000001e0300720c */ /* 0x000fe20003f46070 */
[----:B------:R-:W-:Y:S01]  /*a520*/  @!P3 IMAD.MOV.U32 R14, RZ, RZ, RZ ;  /* 0x000000ffff0eb224 */ /* 0x000fe200078e00ff */
[----:B------:R-:W-:Y:S02]  /*a530*/  @!P3 LOP3.LUT R12, R9, 0x7ff00000, RZ, 0xc0, !PT ;  /* 0x7ff00000090cb812 */ /* 0x000fe400078ec0ff */
[----:B------:R-:W-:Y:S01]  /*a540*/  SEL R13, R20, 0x63400000, !P2 ;  /* 0x63400000140d7807 */ /* 0x000fe20005000000 */
[----:B0-----:R-:W0:Y:S01]  /*a550*/  MUFU.RCP64H R33, R11 ;  /* 0x0000000b00217308 */ /* 0x001e220000001800 */
[----:B------:R-:W-:-:S02]  /*a560*/  @!P3 ISETP.GE.U32.AND P4, PT, R3, R12, PT ;  /* 0x0000000c0300b20c */ /* 0x000fc40003f86070 */
[--C-:B------:R-:W-:Y:S02]  /*a570*/  LOP3.LUT R13, R13, 0x800fffff, R7.reuse, 0xf8, !PT ;  /* 0x800fffff0d0d7812 */ /* 0x100fe400078ef807 */
[----:B------:R-:W-:Y:S02]  /*a580*/  @!P3 SEL R15, R20, 0x63400000, !P4 ;  /* 0x63400000140fb807 */ /* 0x000fe40006000000 */
[----:B------:R-:W-:Y:S02]  /*a590*/  @!P0 LOP3.LUT R30, R11, 0x7ff00000, RZ, 0xc0, !PT ;  /* 0x7ff000000b1e8812 */ /* 0x000fe400078ec0ff */
[----:B------:R-:W-:-:S04]  /*a5a0*/  @!P3 LOP3.LUT R12, R15, 0x80000000, R7, 0xf8, !PT ;  /* 0x800000000f0cb812 */ /* 0x000fc800078ef807 */
[----:B------:R-:W-:Y:S01]  /*a5b0*/  @!P3 LOP3.LUT R15, R12, 0x100000, RZ, 0xfc, !PT ;  /* 0x001000000c0fb812 */ /* 0x000fe200078efcff */
[----:B------:R-:W-:Y:S01]  /*a5c0*/  IMAD.MOV.U32 R12, RZ, RZ, R6 ;  /* 0x000000ffff0c7224 */ /* 0x000fe200078e0006 */
[----:B0-----:R-:W0:-:S05]  /*a5d0*/  DFMA R34, R32, -R10, 1 ;  /* 0x3ff000002022742b */ /* 0x001e0a000000080a */
[----:B------:R-:W-:-:S04]  /*a5e0*/  @!P3 DFMA R12, R12, 2, -R14 ;  /* 0x400000000c0cb82b */ /* 0x000fc8000000080e */
[----:B0-----:R-:W0:-:S06]  /*a5f0*/  DFMA R34, R34, R34, R34 ;  /* 0x000000222222722b */ /* 0x001e0c0000000022 */
[----:B0-----:R-:W0:Y:S01]  /*a600*/  DFMA R34, R32, R34, R32 ;  /* 0x000000222022722b */ /* 0x001e220000000020 */
[----:B------:R-:W-:-:S04]  /*a610*/  @!P3 LOP3.LUT R21, R13, 0x7ff00000, RZ, 0xc0, !PT ;  /* 0x7ff000000d15b812 */ /* 0x000fc800078ec0ff */
[----:B------:R-:W-:Y:S01]  /*a620*/  IADD3 R31, R21, -0x1, RZ ;  /* 0xffffffff151f7810 */ /* 0x000fe20007ffe0ff */
[----:B0-----:R-:W0:-:S03]  /*a630*/  DFMA R14, R34, -R10, 1 ;  /* 0x3ff00000220e742b */ /* 0x001e06000000080a */
[----:B------:R-:W-:Y:S02]  /*a640*/  ISETP.GT.U32.AND P0, PT, R31, 0x7feffffe, PT ;  /* 0x7feffffe1f00780c */ /* 0x000fe40003f04070 */
[----:B------:R-:W-:Y:S01]  /*a650*/  IADD3 R31, R30, -0x1, RZ ;  /* 0xffffffff1e1f7810 */ /* 0x000fe20007ffe0ff */
[----:B0-----:R-:W0:-:S03]  /*a660*/  DFMA R34, R34, R14, R34 ;  /* 0x0000000e2222722b */ /* 0x001e060000000022 */
[----:B------:R-:W-:-:S03]  /*a670*/  ISETP.GT.U32.OR P0, PT, R31, 0x7feffffe, P0 ;  /* 0x7feffffe1f00780c */ /* 0x000fc60000704470 */
[----:B0-----:R-:W0:-:S06]  /*a680*/  DMUL R32, R34, R12 ;  /* 0x0000000c22207228 */ /* 0x001e0c0000000000 */
[----:B0-----:R-:W0:-:S06]  /*a690*/  DFMA R14, R32, -R10, R12 ;  /* 0x8000000a200e722b */ /* 0x001e0c000000000c */
[----:B0-----:R0:W1:Y:S01]  /*a6a0*/  DFMA R14, R34, R14, R32 ;  /* 0x0000000e220e722b */ /* 0x0010620000000020 */
[----:B------:R-:W-:Y:S05]  /*a6b0*/  @P0 BRA `(.L_x_2709) ;  /* 0x000001c000000947 */ /* 0x000fea0003800000 */
[----:B------:R-:W-:-:S04]  /*a6c0*/  LOP3.LUT R6, R9, 0x7ff00000, RZ, 0xc0, !PT ;  /* 0x7ff0000009067812 */ /* 0x000fc800078ec0ff */
[C---:B------:R-:W-:Y:S01]  /*a6d0*/  ISETP.GE.U32.AND P0, PT, R3.reuse, R6, PT ;  /* 0x000000060300720c */ /* 0x040fe20003f06070 */
[----:B------:R-:W-:-:S03]  /*a6e0*/  IMAD.IADD R7, R3, 0x1, -R6 ;  /* 0x0000000103077824 */ /* 0x000fc600078e0a06 */
[----:B------:R-:W-:Y:S02]  /*a6f0*/  SEL R3, R20, 0x63400000, !P0 ;  /* 0x6340000014037807 */ /* 0x000fe40004000000 */
[----:B------:R-:W-:-:S04]  /*a700*/  IMNMX R7, R7, -0x46a00000, !PT ;  /* 0xb960000007077817 */ /* 0x000fc80007800200 */
[----:B------:R-:W-:-:S05]  /*a710*/  IMNMX R6, R7, 0x46a00000, PT ;  /* 0x46a0000007067817 */ /* 0x000fca0003800200 */
[----:B------:R-:W-:Y:S02]  /*a720*/  IMAD.IADD R3, R6, 0x1, -R3 ;  /* 0x0000000106037824 */ /* 0x000fe400078e0a03 */
[----:B------:R-:W-:-:S03]  /*a730*/  IMAD.MOV.U32 R6, RZ, RZ, RZ ;  /* 0x000000ffff067224 */ /* 0x000fc600078e00ff */
[----:B------:R-:W-:-:S06]  /*a740*/  IADD3 R7, R3, 0x7fe00000, RZ ;  /* 0x7fe0000003077810 */ /* 0x000fcc0007ffe0ff */
[----:B01----:R-:W0:-:S10]  /*a750*/  DMUL R32, R14, R6 ;  /* 0x000000060e207228 */ /* 0x003e140000000000 */
[----:B0-----:R-:W-:-:S13]  /*a760*/  FSETP.GTU.AND P0, PT, |R33|, 1.469367938527859385e-39, PT ;  /* 0x001000002100780b */ /* 0x001fda0003f0c200 */
[----:B------:R-:W-:Y:S05]  /*a770*/  @P0 BRA `(.L_x_2710) ;  /* 0x0000025000000947 */ /* 0x000fea0003800000 */
[----:B------:R-:W0:-:S06]  /*a780*/  DFMA R10, R14, -R10, R12 ;  /* 0x8000000a0e0a722b */ /* 0x000e0c000000000c */
[----:B0-----:R-:W-:-:S04]  /*a790*/  IMAD.MOV.U32 R10, RZ, RZ, RZ ;  /* 0x000000ffff0a7224 */ /* 0x001fc800078e00ff */
[C---:B------:R-:W-:Y:S02]  /*a7a0*/  FSETP.NEU.AND P0, PT, R11.reuse, RZ, PT ;  /* 0x000000ff0b00720b */ /* 0x040fe40003f0d000 */
[----:B------:R-:W-:-:S04]  /*a7b0*/  LOP3.LUT R9, R11, 0x80000000, R9, 0x48, !PT ;  /* 0x800000000b097812 */ /* 0x000fc800078e4809 */
[----:B------:R-:W-:-:S07]  /*a7c0*/  LOP3.LUT R11, R9, R7, RZ, 0xfc, !PT ;  /* 0x00000007090b7212 */ /* 0x000fce00078efcff */
[----:B------:R-:W-:Y:S05]  /*a7d0*/  @!P0 BRA `(.L_x_2710) ;  /* 0x000001f000008947 */ /* 0x000fea0003800000 */
[----:B------:R-:W-:Y:S01]  /*a7e0*/  IMAD.MOV R7, RZ, RZ, -R3 ;  /* 0x000000ffff077224 */ /* 0x000fe200078e0a03 */
[----:B------:R-:W0:Y:S01]  /*a7f0*/  DMUL.RP R10, R14, R10 ;  /* 0x0000000a0e0a7228 */ /* 0x000e220000008000 */
[----:B------:R-:W-:Y:S01]  /*a800*/  IMAD.MOV.U32 R6, RZ, RZ, RZ ;  /* 0x000000ffff067224 */ /* 0x000fe200078e00ff */
[----:B------:R-:W-:-:S05]  /*a810*/  IADD3 R3, -R3, -0x43300000, RZ ;  /* 0xbcd0000003037810 */ /* 0x000fca0007ffe1ff */
[----:B------:R-:W1:-:S03]  /*a820*/  DFMA R6, R32, -R6, R14 ;  /* 0x800000062006722b */ /* 0x000e46000000000e */
[----:B0-----:R-:W-:-:S07]  /*a830*/  LOP3.LUT R9, R11, R9, RZ, 0x3c, !PT ;  /* 0x000000090b097212 */ /* 0x001fce00078e3cff */
[----:B-1----:R-:W-:-:S04]  /*a840*/  FSETP.NEU.AND P0, PT, |R7|, R3, PT ;  /* 0x000000030700720b */ /* 0x002fc80003f0d200 */
[----:B------:R-:W-:Y:S02]  /*a850*/  FSEL R32, R10, R32, !P0 ;  /* 0x000000200a207208 */ /* 0x000fe40004000000 */
[----:B------:R-:W-:Y:S01]  /*a860*/  FSEL R33, R9, R33, !P0 ;  /* 0x0000002109217208 */ /* 0x000fe20004000000 */
[----:B------:R-:W-:Y:S05]  /*a870*/  BRA `(.L_x_2710) ;  /* 0x0000015000007947 */ /* 0x000fea0003800000 */
.L_x_2709:
[----:B------:R-:W2:-:S14]  /*a880*/  DSETP.NAN.AND P0, PT, R6, R6, PT ;  /* 0x000000060600722a */ /* 0x000e9c0003f08000 */
[----:B--2---:R-:W-:Y:S05]  /*a890*/  @P0 BRA `(.L_x_2711) ;  /* 0x0000011000000947 */ /* 0x004fea0003800000 */
[----:B------:R-:W2:-:S14]  /*a8a0*/  DSETP.NAN.AND P0, PT, R8, R8, PT ;  /* 0x000000080800722a */ /* 0x000e9c0003f08000 */
[----:B--2---:R-:W-:Y:S05]  /*a8b0*/  @P0 BRA `(.L_x_2712) ;  /* 0x000000c000000947 */ /* 0x004fea0003800000 */
[----:B------:R-:W-:Y:S01]  /*a8c0*/  ISETP.NE.AND P0, PT, R21, R30, PT ;  /* 0x0000001e1500720c */ /* 0x000fe20003f05270 */
[----:B0-----:R-:W-:Y:S02]  /*a8d0*/  IMAD.MOV.U32 R32, RZ, RZ, 0x0 ;  /* 0x00000000ff207424 */ /* 0x001fe400078e00ff */
        /* <DEDUP_REMOVED lines=10> */
.L_x_2712:
[----:B0-----:R-:W-:Y:S01]  /*a980*/  LOP3.LUT R33, R9, 0x80000, RZ, 0xfc, !PT ;  /* 0x0008000009217812 */ /* 0x001fe200078efcff */
[----:B------:R-:W-:Y:S01]  /*a990*/  IMAD.MOV.U32 R32, RZ, RZ, R8 ;  /* 0x000000ffff207224 */ /* 0x000fe200078e0008 */
[----:B------:R-:W-:Y:S05]  /*a9a0*/  BRA `(.L_x_2710) ;  /* 0x0000002000007947 */ /* 0x000fea0003800000 */
.L_x_2711:
[----:B0-----:R-:W-:Y:S01]  /*a9b0*/  LOP3.LUT R33, R7, 0x80000, RZ, 0xfc, !PT ;  /* 0x0008000007217812 */ /* 0x001fe200078efcff */
[----:B------:R-:W-:Y:S02]  /*a9c0*/  IMAD.MOV.U32 R32, RZ, RZ, R6 ;  /* 0x000000ffff207224 */ /* 0x000fe400078e0006 */
.L_x_2710:
[----:B------:R-:W-:Y:S05]  /*a9d0*/  BSYNC B0 ;  /* 0x0000000000007941 */ /* 0x000fea0003800000 */
.L_x_2708:
[----:B------:R-:W-:Y:S02]  /*a9e0*/  IMAD.MOV.U32 R6, RZ, RZ, R0 ;  /* 0x000000ffff067224 */ /* 0x000fe400078e0000 */
[----:B------:R-:W-:-:S04]  /*a9f0*/  IMAD.MOV.U32 R7, RZ, RZ, 0x0 ;  /* 0x00000000ff077424 */ /* 0x000fc800078e00ff */
[----:B------:R-:W-:Y:S05]  /*aa00*/  RET.REL.NODEC R6 `(_ZN2at6native27unrolled_elementwise_kernelIZZZNS0_17atanh_kernel_cudaERNS_18TensorIteratorBaseEENKUlvE0_clEvENKUlvE_clEvEUldE_St5arrayIPcLm2EELi4E23TrivialOffsetCalculatorILi1EjESB_NS0_6memory12LoadWithCastILi1EEENSC_13StoreWithCastILi1EEEEEviT_T0_T2_T3_T4_T5_) ;  /* 0xffff55f006007950 */ /* 0x000fea0003c3ffff */
.L_x_2713:
        /* <DEDUP_REMOVED lines=15> */
.L_x_3070:


//--------------------- .text._ZN2at6native18elementwise_kernelILi128ELi2EZNS0_22gpu_kernel_impl_nocastIZZZNS0_17atanh_kernel_cudaERNS_18TensorIteratorBaseEENKUlvE0_clEvENKUlvE_clEvEUldE_EEvS4_RKT_EUliE_EEviT1_ --------------------------
	.section	.text._ZN2at6native18elementwise_kernelILi128ELi2EZNS0_22gpu_kernel_impl_nocastIZZZNS0_17atanh_kernel_cudaERNS_18TensorIteratorBaseEENKUlvE0_clEvENKUlvE_clEvEUldE_EEvS4_RKT_EUliE_EEviT1_,"ax",@progbits
	.sectioninfo	@"SHI_REGISTERS=31"
	.align	128
        .global         _ZN2at6native18elementwise_kernelILi128ELi2EZNS0_22gpu_kernel_impl_nocastIZZZNS0_17atanh_kernel_cudaERNS_18TensorIteratorBaseEENKUlvE0_clEvENKUlvE_clEvEUldE_EEvS4_RKT_EUliE_EEviT1_
        .type           _ZN2at6native18elementwise_kernelILi128ELi2EZNS0_22gpu_kernel_impl_nocastIZZZNS0_17atanh_kernel_cudaERNS_18TensorIteratorBaseEENKUlvE0_clEvENKUlvE_clEvEUldE_EEvS4_RKT_EUliE_EEviT1_,@function
        .size           _ZN2at6native18elementwise_kernelILi128ELi2EZNS0_22gpu_kernel_impl_nocastIZZZNS0_17atanh_kernel_cudaERNS_18TensorIteratorBaseEENKUlvE0_clEvENKUlvE_clEvEUldE_EEvS4_RKT_EUliE_EEviT1_,(.L_x_3071 - _ZN2at6native18elementwise_kernelILi128ELi2EZNS0_22gpu_kernel_impl_nocastIZZZNS0_17atanh_kernel_cudaERNS_18TensorIteratorBaseEENKUlvE0_clEvENKUlvE_clEvEUldE_EEvS4_RKT_EUliE_EEviT1_)
        .other          _ZN2at6native18elementwise_kernelILi128ELi2EZNS0_22gpu_kernel_impl_nocastIZZZNS0_17atanh_kernel_cudaERNS_18TensorIteratorBaseEENKUlvE0_clEvENKUlvE_clEvEUldE_EEvS4_RKT_EUliE_EEviT1_,@"STO_CUDA_ENTRY STV_DEFAULT"
_ZN2at6native18elementwise_kernelILi128ELi2EZNS0_22gpu_kernel_impl_nocastIZZZNS0_17atanh_kernel_cudaERNS_18TensorIteratorBaseEENKUlvE0_clEvENKUlvE_clEvEUldE_EEvS4_RKT_EUliE_EEviT1_:
.text._ZN2at6native18elementwise_kernelILi128ELi2EZNS0_22gpu_kernel_impl_nocastIZZZNS0_17atanh_kernel_cudaERNS_18TensorIteratorBaseEENKUlvE0_clEvENKUlvE_clEvEUldE_EEvS4_RKT_EUliE_EEviT1_:
[----:B------:R-:W-:Y:S02]  /*0000*/  MOV R1, c[0x0][0x28] ;  /* 0x00000a0000017a02 */ /* 0x000fe40000000f00 */
        /* <DEDUP_REMOVED lines=8> */
[----:B------:R-:W-:Y:S01]  /*0090*/  HFMA2.MMA R0, -RZ, RZ, 0, 0 ;  /* 0x00000000ff007435 */ /* 0x000fe200000001ff */
[----:B------:R-:W-:-:S11]  /*00a0*/  IMAD.MOV.U32 R16, RZ, RZ, RZ ;  /* 0x000000ffff107224 */ /* 0x000fd600078e00ff */
[----:B------:R-:W-:Y:S05]  /*00b0*/  @!P0 BRA `(.L_x_2716) ;  /* 0x00000e0000008947 */ /* 0x000fea0003800000 */
[----:B------:R-:W-:Y:S01]  /*00c0*/  MOV R2, RZ ;  /* 0x000000ff00027202 */ /* 0x000fe20000000f00 */
[----:B------:R-:W-:Y:S01]  /*00d0*/  IMAD.MOV.U32 R3, RZ, RZ, R5 ;  /* 0x000000ffff037224 */ /* 0x000fe200078e0005 */
[----:B------:R-:W-:-:S03]  /*00e0*/  MOV R6, c[0x0][0x168] ;  /* 0x00005a0000067a02 */ /* 0x000fc60000000f00 */
[----:B------:R-:W-:Y:S01]  /*00f0*/  IMAD.HI.U32 R2, R5, c[0x0][0x170], R2 ;  /* 0x00005c0005027a27 */ /* 0x000fe200078e0002 */
[----:B------:R-:W-:-:S04]  /*0100*/  ISETP.NE.AND P0, PT, R6, 0x1, PT ;  /* 0x000000010600780c */ /* 0x000fc80003f05270 */
[----:B------:R-:W-:-:S05]  /*0110*/  SHF.R.U32.HI R3, RZ, c[0x0][0x174], R2 ;  /* 0x00005d00ff037a19 */ /* 0x000fca0000011602 */
[----:B------:R-:W-:-:S04]  /*0120*/  IMAD.MOV R0, RZ, RZ, -R3 ;  /* 0x000000ffff007224 */ /* 0x000fc800078e0a03 */
        /* <DEDUP_REMOVED lines=205> */
[----:B------:R-:W-:Y:S01]  /*0e00*/  SHF.R.U32.HI R5, RZ, c[0x0][0x288], R4 ;  /* 0x0000a200ff057a19 */ /* 0x000fe20000011604 */
[----:B------:R-:W-:-:S03]  /*0e10*/  @P0 IMAD.MOV.U32 R4, RZ, RZ, RZ ;  /* 0x000000ffff040224 */ /* 0x000fc600078e00ff */
[C---:B------:R-:W-:Y:S01]  /*0e20*/  IADD3 R7, -R5.reuse, RZ, RZ ;  /* 0x000000ff05077210 */ /* 0x040fe20007ffe1ff */
        /* <DEDUP_REMOVED lines=8> */
[----:B------:R-:W-:-:S05]  /*0eb0*/  @P0 IMAD R0, R5, c[0x0][0x35c], R0 ;  /* 0x0000d70005000a24 */ /* 0x000fca00078e0200 */
.L_x_2716:
[----:B------:R-:W-:-:S04]  /*0ec0*/  IADD3 R14, P0, R0, c[0x0][0x368], RZ ;  /* 0x0000da00000e7a10 */ /* 0x000fc80007f1e0ff */
[----:B------:R-:W-:-:S06]  /*0ed0*/  IADD3.X R15, RZ, c[0x0][0x36c], RZ, P0, !PT ;  /* 0x0000db00ff0f7a10 */ /* 0x000fcc00007fe4ff */
[----:B------:R-:W2:Y:S01]  /*0ee0*/  LDG.E.64 R14, [R14.64] ;  /* 0x000000040e0e7981 */ /* 0x000ea2000c1e1b00 */
[----:B------:R-:W-:Y:S01]  /*0ef0*/  IMAD.MOV.U32 R2, RZ, RZ, 0x1 ;  /* 0x00000001ff027424 */ /* 0x000fe200078e00ff */
[----:B------:R-:W-:Y:S01]  /*0f00*/  IADD3 R16, P1, R16, c[0x0][0x360], RZ ;  /* 0x0000d80010107a10 */ /* 0x000fe20007f3e0ff */
[----:B------:R-:W-:Y:S03]  /*0f10*/  BSSY B1, `(.L_x_2717) ;  /* 0x0000016000017945 */ /* 0x000fe60003800000 */
[----:B------:R-:W-:Y:S01]  /*0f20*/  IADD3.X R17, RZ, c[0x0][0x364], RZ, P1, !PT ;  /* 0x0000d900ff117a10 */ /* 0x000fe20000ffe4ff */
[----:B--2---:R-:W0:-:S04]  /*0f30*/  DADD R12, -|R14|, 1 ;  /* 0x3ff000000e0c7429 */ /* 0x004e080000000300 */
        /* <DEDUP_REMOVED lines=15> */
[----:B------:R-:W-:Y:S02]  /*1030*/  MOV R0, 0x1050 ;  /* 0x0000105000007802 */ /* 0x000fe40000000f00 */
[----:B------:R-:W-:Y:S05]  /*1040*/  CALL.REL.NOINC `($__internal_2_$__cuda_sm20_div_rn_f64_full) ;  /* 0x00001dd000007944 */ /* 0x000fea0003c00000 */
[----:B------:R-:W-:Y:S01]  /*1050*/  MOV R18, R4 ;  /* 0x0000000400127202 */ /* 0x000fe20000000f00 */
[----:B------:R-:W-:Y:S02]  /*1060*/  IMAD.MOV.U32 R19, RZ, RZ, R5 ;  /* 0x000000ffff137224 */ /* 0x000fe400078e0005 */
.L_x_2718:
[----:B------:R-:W-:Y:S05]  /*1070*/  BSYNC B1 ;  /* 0x0000000000017941 */ /* 0x000fea0003800000 */
.L_x_2717:
[C---:B------:R-:W-:Y:S01]  /*1080*/  FSETP.GEU.FTZ.AND P1, PT, R19.reuse, 1.7916666269302368164, PT ;  /* 0x3fe555551300780b */ /* 0x040fe20003f3e000 */
[----:B------:R-:W-:Y:S01]  /*1090*/  BSSY B1, `(.L_x_2719) ;  /* 0x0000065000017945 */ /* 0x000fe20003800000 */
[----:B------:R-:W-:-:S13]  /*10a0*/  FSETP.GT.FTZ.AND P0, PT, R19, -1.6999999284744262695, PT ;  /* 0xbfd999991300780b */ /* 0x000fda0003f14000 */
[----:B------:R-:W-:Y:S05]  /*10b0*/  @P0 BRA !P1, `(.L_x_2720) ;  /* 0x000003d000000947 */ /* 0x000fea0004800000 */
[----:B------:R-:W2:-:S10]  /*10c0*/  DADD R2, R18, 1 ;  /* 0x3ff0000012027429 */ /* 0x000e940000000000 */
[----:B--2---:R-:W-:Y:S01]  /*10d0*/  ISETP.GT.AND P0, PT, R3, 0xfffff, PT ;  /* 0x000fffff0300780c */ /* 0x004fe20003f04270 */
[----:B------:R-:W-:Y:S01]  /*10e0*/  IMAD.MOV.U32 R5, RZ, RZ, R3 ;  /* 0x000000ffff057224 */ /* 0x000fe200078e0003 */
[----:B------:R-:W-:-:S11]  /*10f0*/  MOV R4, R2 ;  /* 0x0000000200047202 */ /* 0x000fd60000000f00 */
[----:B------:R-:W2:-:S10]  /*1100*/  @!P0 DMUL R4, R4, 1.80143985094819840000e+16 ;  /* 0x4350000004048828 */ /* 0x000e940000000000 */
[----:B--2---:R-:W-:Y:S02]  /*1110*/  @!P0 MOV R3, R5 ;  /* 0x0000000500038202 */ /* 0x004fe40000000f00 */
[----:B------:R-:W-:Y:S02]  /*1120*/  @!P0 MOV R2, R4 ;  /* 0x0000000400028202 */ /* 0x000fe40000000f00 */
[----:B------:R-:W-:-:S04]  /*1130*/  IADD3 R0, R3, -0x1, RZ ;  /* 0xffffffff03007810 */ /* 0x000fc80007ffe0ff */
[----:B------:R-:W-:Y:S01]  /*1140*/  ISETP.GE.U32.AND P1, PT, R0, 0x7fefffff, PT ;  /* 0x7fefffff0000780c */ /* 0x000fe20003f26070 */
[----:B------:R-:W-:Y:S02]  /*1150*/  IMAD.MOV.U32 R0, RZ, RZ, -0x3ff ;  /* 0xfffffc01ff007424 */ /* 0x000fe400078e00ff */
[----:B------:R-:W-:-:S10]  /*1160*/  @!P0 IMAD.MOV.U32 R0, RZ, RZ, -0x435 ;  /* 0xfffffbcbff008424 */ /* 0x000fd400078e00ff */
[----:B------:R-:W-:Y:S01]  /*1170*/  @P1 IMAD.MOV.U32 R6, RZ, RZ, 0x0 ;  /* 0x00000000ff061424 */ /* 0x000fe200078e00ff */
[----:B------:R-:W-:Y:S02]  /*1180*/  @P1 MOV R7, 0x7ff00000 ;  /* 0x7ff0000000071802 */ /* 0x000fe40000000f00 */
[----:B------:R-:W-:-:S04]  /*1190*/  @P1 FSETP.NEU.FTZ.AND P2, PT, R5, RZ, PT ;  /* 0x000000ff0500120b */ /* 0x000fc80003f5d000 */
[----:B------:R-:W2:-:S10]  /*11a0*/  @P1 DFMA R6, R4, R6, +INF ;  /* 0x7ff000000406142b */ /* 0x000e940000000006 */
[----:B--2---:R-:W-:Y:S02]  /*11b0*/  @P1 FSEL R8, R6, RZ, P2 ;  /* 0x000000ff06081208 */ /* 0x004fe40001000000 */
[----:B------:R-:W-:Y:S01]  /*11c0*/  @P1 FSEL R9, R7, -QNAN , P2 ;  /* 0xfff0000007091808 */ /* 0x000fe20001000000 */
[----:B------:R-:W-:Y:S05]  /*11d0*/  @P1 BRA `(.L_x_2721) ;  /* 0x0000050000001947 */ /* 0x000fea0003800000 */
[----:B------:R-:W-:Y:S01]  /*11e0*/  LOP3.LUT R4, R3, 0x800fffff, RZ, 0xc0, !PT ;  /* 0x800fffff03047812 */ /* 0x000fe200078ec0ff */
[----:B------:R-:W-:Y:S01]  /*11f0*/  IMAD.MOV.U32 R18, RZ, RZ, 0x3ae80f1e ;  /* 0x3ae80f1eff127424 */ /* 0x000fe200078e00ff */
[----:B------:R-:W-:Y:S02]  /*1200*/  MOV R6, RZ ;  /* 0x000000ff00067202 */ /* 0x000fe40000000f00 */
[----:B------:R-:W-:Y:S02]  /*1210*/  LOP3.LUT R5, R4, 0x3ff00000, RZ, 0xfc, !PT ;  /* 0x3ff0000004057812 */ /* 0x000fe400078efcff */
[----:B------:R-:W-:Y:S02]  /*1220*/  MOV R4, R2 ;  /* 0x0000000200047202 */ /* 0x000fe40000000f00 */
[----:B------:R-:W-:-:S02]  /*1230*/  ISETP.GE.AND P0, PT, R5, 0x3ff6a09f, PT ;  /* 0x3ff6a09f0500780c */ /* 0x000fc40003f06270 */
[----:B------:R-:W-:Y:S02]  /*1240*/  MOV R19, 0x3eb1380b ;  /* 0x3eb1380b00137802 */ /* 0x000fe40000000f00 */
[----:B------:R-:W-:-:S09]  /*1250*/  LEA.HI R3, R3, R0, RZ, 0xc ;  /* 0x0000000003037211 */ /* 0x000fd200078f60ff */
        /* <DEDUP_REMOVED lines=17> */
[----:B0--3--:R-:W-:-:S04]  /*1370*/  DADD R20, R12, R12 ;  /* 0x000000000c147229 */ /* 0x009fc8000000000c */
[----:B--2---:R-:W0:-:S04]  /*1380*/  DFMA R18, R8, R18, c[0x2][0x8] ;  /* 0x008002000812762b */ /* 0x004e080000000012 */
[----:B------:R-:W-:-:S04]  /*1390*/  DFMA R12, R2, c[0x2][0x40], R10 ;  /* 0x00801000020c7a2b */ /* 0x000fc8000000000a */
[----:B0-----:R-:W0:-:S04]  /*13a0*/  DFMA R18, R8, R18, c[0x2][0x10] ;  /* 0x008004000812762b */ /* 0x001e080000000012 */
[----:B------:R-:W-:-:S04]  /*13b0*/  DFMA R20, R4, -R10, R20 ;  /* 0x8000000a0414722b */ /* 0x000fc80000000014 */
[----:B0-----:R-:W0:-:S04]  /*13c0*/  DFMA R18, R8, R18, c[0x2][0x18] ;  /* 0x008006000812762b */ /* 0x001e080000000012 */
[----:B------:R-:W-:-:S04]  /*13d0*/  DFMA R4, -R2, c[0x2][0x40], R12 ;  /* 0x0080100002047a2b */ /* 0x000fc8000000010c */
[----:B0-----:R-:W0:-:S04]  /*13e0*/  DFMA R18, R8, R18, c[0x2][0x20] ;  /* 0x008008000812762b */ /* 0x001e080000000012 */
[----:B------:R-:W-:-:S04]  /*13f0*/  DMUL R20, R6, R20 ;  /* 0x0000001406147228 */ /* 0x000fc80000000000 */
[----:B0-----:R-:W0:-:S04]  /*1400*/  DFMA R18, R8, R18, c[0x2][0x28] ;  /* 0x00800a000812762b */ /* 0x001e080000000012 */
[----:B------:R-:W-:-:S04]  /*1410*/  DADD R4, -R10, R4 ;  /* 0x000000000a047229 */ /* 0x000fc80000000104 */
[----:B0-----:R-:W0:-:S06]  /*1420*/  DFMA R18, R8, R18, c[0x2][0x30] ;  /* 0x00800c000812762b */ /* 0x001e0c0000000012 */
[----:B0-----:R-:W0:-:S06]  /*1430*/  DMUL R18, R8, R18 ;  /* 0x0000001208127228 */ /* 0x001e0c0000000000 */
[----:B0-----:R-:W0:-:S06]  /*1440*/  DFMA R18, R10, R18, R20 ;  /* 0x000000120a12722b */ /* 0x001e0c0000000014 */
[----:B0-----:R-:W0:-:S06]  /*1450*/  DADD R4, R18, -R4 ;  /* 0x0000000012047229 */ /* 0x001e0c0000000804 */
[----:B0-----:R-:W0:-:S06]  /*1460*/  DFMA R4, R2, c[0x2][0x48], R4 ;  /* 0x0080120002047a2b */ /* 0x001e0c0000000004 */
[----:B0-----:R0:W2:Y:S01]  /*1470*/  DADD R8, R12, R4 ;  /* 0x000000000c087229 */ /* 0x0010a20000000004 */
[----:B------:R-:W-:Y:S05]  /*1480*/  BRA `(.L_x_2721) ;  /* 0x0000025000007947 */ /* 0x000fea0003800000 */
.L_x_2720:
[----:B------:R-:W2:Y:S01]  /*1490*/  DADD R12, R18, 2 ;  /* 0x40000000120c7429 */ /* 0x000ea20000000000 */
[----:B------:R-:W-:Y:S01]  /*14a0*/  MOV R2, 0x1 ;  /* 0x0000000100027802 */ /* 0x000fe20000000f00 */
[----:B------:R-:W-:Y:S01]  /*14b0*/  BSSY B2, `(.L_x_2722) ;  /* 0x0000013000027945 */ /* 0x000fe20003800000 */
[----:B------:R-:W-:-:S03]  /*14c0*/  FSETP.GEU.AND P1, PT, |R19|, 6.5827683646048100446e-37, PT ;  /* 0x036000001300780b */ /* 0x000fc60003f2e200 */
        /* <DEDUP_REMOVED lines=13> */
[----:B------:R-:W-:Y:S01]  /*15a0*/  MOV R8, R18 ;  /* 0x0000001200087202 */ /* 0x000fe20000000f00 */
[----:B------:R-:W-:Y:S01]  /*15b0*/  IMAD.MOV.U32 R9, RZ, RZ, R19 ;  /* 0x000000ffff097224 */ /* 0x000fe200078e0013 */
[----:B------:R-:W-:Y:S02]  /*15c0*/  MOV R0, 0x15e0 ;  /* 0x000015e000007802 */ /* 0x000fe40000000f00 */
[----:B01----:R-:W-:Y:S05]  /*15d0*/  CALL.REL.NOINC `($__internal_2_$__cuda_sm20_div_rn_f64_full) ;  /* 0x0000184000007944 */ /* 0x003fea0003c00000 */
.L_x_2723:
[----:B------:R-:W-:Y:S05]  /*15e0*/  BSYNC B2 ;  /* 0x0000000000027941 */ /* 0x000fea0003800000 */
.L_x_2722:
[----:B------:R-:W2:Y:S01]  /*15f0*/  DMUL R4, R4, R18 ;  /* 0x0000001204047228 */ /* 0x000ea20000000000 */
[----:B------:R-:W-:Y:S01]  /*1600*/  MOV R8, 0x2fbe14b5 ;  /* 0x2fbe14b500087802 */ /* 0x000fe20000000f00 */
[----:B------:R-:W-:-:S04]  /*1610*/  IMAD.MOV.U32 R9, RZ, RZ, 0x3eb372fb ;  /* 0x3eb372fbff097424 */ /* 0x000fc800078e00ff */
        /* <DEDUP_REMOVED lines=12> */
.L_x_2721:
[----:B------:R-:W-:Y:S05]  /*16e0*/  BSYNC B1 ;  /* 0x0000000000017941 */ /* 0x000fea0003800000 */
.L_x_2719:
[----:B--23--:R-:W2:Y:S01]  /*16f0*/  DMUL R8, R8, 0.5 ;  /* 0x3fe0000008087828 */ /* 0x00cea20000000000 */
[----:B0-----:R-:W-:-:S04]  /*1700*/  LEA R5, R27, R28, 0x8 ;  /* 0x0000001c1b057211 */ /* 0x001fc800078e40ff */
[----:B------:R-:W-:-:S05]  /*1710*/  IADD3 R5, R5, 0x80, RZ ;  /* 0x0000008005057810 */ /* 0x000fca0007ffe0ff */
[----:B--2---:R-:W-:-:S05]  /*1720*/  LOP3.LUT R9, R9, 0x80000000, R15, 0xb8, !PT ;  /* 0x8000000009097812 */ /* 0x004fca00078eb80f */
[----:B------:R0:W-:Y:S02]  /*1730*/  STG.E.64 [R16.64], R8 ;  /* 0x0000000810007986 */ /* 0x0001e4000c101b04 */
.L_x_2715:
[----:B------:R-:W-:Y:S05]  /*1740*/  BSYNC B0 ;  /* 0x0000000000007941 */ /* 0x000fea0003800000 */
.L_x_2714:
[----:B------:R-:W-:-:S13]  /*1750*/  ISETP.GE.AND P0, PT, R5, c[0x0][0x160], PT ;  /* 0x0000580005007a0c */ /* 0x000fda0003f06270 */
[----:B------:R-:W-:Y:S05]  /*1760*/  @P0 EXIT ;  /* 0x000000000000094d */ /* 0x000fea0003800000 */
[----:B------:R-:W-:Y:S01]  /*1770*/  ISETP.NE.AND P0, PT, RZ, c[0x0][0x168], PT ;  /* 0x00005a00ff007a0c */ /* 0x000fe20003f05270 */
[----:B------:R-:W-:Y:S01]  /*1780*/  IMAD.MOV.U32 R0, RZ, RZ, RZ ;  /* 0x000000ffff007224 */ /* 0x000fe200078e00ff */
[----:B------:R-:W-:-:S11]  /*1790*/  MOV R14, RZ ;  /* 0x000000ff000e7202 */ /* 0x000fd60000000f00 */
[----:B------:R-:W-:Y:S05]  /*17a0*/  @!P0 BRA `(.L_x_2724) ;  /* 0x00000e0000008947 */ /* 0x000fea0003800000 */
[----:B------:R-:W-:Y:S01]  /*17b0*/  MOV R3, R5 ;  /* 0x0000000500037202 */ /* 0x000fe20000000f00 */
[----:B------:R-:W-:Y:S02]  /*17c0*/  IMAD.MOV.U32 R2, RZ, RZ, RZ ;  /* 0x000000ffff027224 */ /* 0x000fe400078e00ff */
[----:B------:R-:W-:Y:S02]  /*17d0*/  IMAD.MOV.U32 R6, RZ, RZ, c[0x0][0x168] ;  /* 0x00005a00ff067624 */ /* 0x000fe400078e00ff */
[----:B------:R-:W-:-:S03]  /*17e0*/  IMAD.HI.U32 R2, R5, c[0x0][0x170], R2 ;  /* 0x00005c0005027a27 */ /* 0x000fc600078e0002 */
[----:B------:R-:W-:Y:S02]  /*17f0*/  ISETP.NE.AND P0, PT, R6, 0x1, PT ;  /* 0x000000010600780c */ /* 0x000fe40003f05270 */
[----:B------:R-:W-:-:S04]  /*1800*/  SHF.R.U32.HI R3, RZ, c[0x0][0x174], R2 ;  /* 0x00005d00ff037a19 */ /* 0x000fc80000011602 */
[----:B------:R-:W-:-:S05]  /*1810*/  IADD3 R0, -R3, RZ, RZ ;  /* 0x000000ff03007210 */ /* 0x000fca0007ffe1ff */
[----:B------:R-:W-:-:S04]  /*1820*/  IMAD R0, R0, c[0x0][0x16c], R5 ;  /* 0x00005b0000007a24 */ /* 0x000fc800078e0205 */
[C---:B------:R-:W-:Y:S02]  /*1830*/  IMAD R14, R0.reuse, c[0x0][0x298], RZ ;  /* 0x0000a600000e7a24 */ /* 0x040fe400078e02ff */
[----:B------:R-:W-:Y:S01]  /*1840*/  IMAD R0, R0, c[0x0][0x29c], RZ ;  /* 0x0000a70000007a24 */ /* 0x000fe200078e02ff */
        /* <DEDUP_REMOVED lines=203> */
[----:B------:R-:W-:Y:S02]  /*2500*/  @P0 MOV R4, RZ ;  /* 0x000000ff00040202 */ /* 0x000fe40000000f00 */
[----:B------:R-:W-:-:S03]  /*2510*/  IMAD.MOV R7, RZ, RZ, -R5 ;  /* 0x000000ffff077224 */ /* 0x000fc600078e0a05 */
[----:B------:R-:W-:-:S04]  /*2520*/  @P0 IMAD.HI.U32 R2, R5, c[0x0][0x290], R4 ;  /* 0x0000a40005020a27 */ /* 0x000fc800078e0004 */
[----:B------:R-:W-:Y:S01]  /*2530*/  IMAD R3, R7, c[0x0][0x280], R3 ;  /* 0x0000a00007037a24 */ /* 0x000fe200078e0203 */
[----:B------:R-:W-:-:S03]  /*2540*/  @P0 SHF.R.U32.HI R2, RZ, c[0x0][0x294], R2 ;  /* 0x0000a500ff020a19 */ /* 0x000fc60000011602 */
[C---:B------:R-:W-:Y:S01]  /*2550*/  IMAD R14, R3.reuse, c[0x0][0x350], R14 ;  /* 0x0000d400030e7a24 */ /* 0x040fe200078e020e */
[----:B------:R-:W-:Y:S01]  /*2560*/  @P0 IADD3 R4, -R2, RZ, RZ ;  /* 0x000000ff02040210 */ /* 0x000fe20007ffe1ff */
[----:B------:R-:W-:-:S04]  /*2570*/  IMAD R0, R3, c[0x0][0x354], R0 ;  /* 0x0000d50003007a24 */ /* 0x000fc800078e0200 */
[----:B------:R-:W-:-:S04]  /*2580*/  @P0 IMAD R5, R4, c[0x0][0x28c], R5 ;  /* 0x0000a30004050a24 */ /* 0x000fc800078e0205 */
[C---:B------:R-:W-:Y:S02]  /*2590*/  @P0 IMAD R14, R5.reuse, c[0x0][0x358], R14 ;  /* 0x0000d600050e0a24 */ /* 0x040fe400078e020e */
[----:B------:R-:W-:-:S05]  /*25a0*/  @P0 IMAD R0, R5, c[0x0][0x35c], R0 ;  /* 0x0000d70005000a24 */ /* 0x000fca00078e0200 */
.L_x_2724:
[----:B------:R-:W-:-:S05]  /*25b0*/  IADD3 R18, P0, R0, c[0x0][0x368], RZ ;  /* 0x0000da0000127a10 */ /* 0x000fca0007f1e0ff */
[----:B------:R-:W-:-:S06]  /*25c0*/  IMAD.X R19, RZ, RZ, c[0x0][0x36c], P0 ;  /* 0x0000db00ff137624 */ /* 0x000fcc00000e06ff */
[----:B------:R-:W2:Y:S01]  /*25d0*/  LDG.E.64 R18, [R18.64] ;  /* 0x0000000412127981 */ /* 0x000ea2000c1e1b00 */
[----:B------:R-:W-:Y:S01]  /*25e0*/  MOV R2, 0x1 ;  /* 0x0000000100027802 */ /* 0x000fe20000000f00 */
[----:B------:R-:W-:Y:S01]  /*25f0*/  BSSY B0, `(.L_x_2725) ;  /* 0x0000017000007945 */ /* 0x000fe20003800000 */
[----:B------:R-:W-:-:S05]  /*2600*/  IADD3 R14, P1, R14, c[0x0][0x360], RZ ;  /* 0x0000d8000e0e7a10 */ /* 0x000fca0007f3e0ff */
[----:B------:R-:W-:Y:S01]  /*2610*/  IMAD.X R15, RZ, RZ, c[0x0][0x364], P1 ;  /* 0x0000d900ff0f7624 */ /* 0x000fe200008e06ff */
[----:B--2---:R-:W2:-:S04]  /*2620*/  DADD R12, -|R18|, 1 ;  /* 0x3ff00000120c7429 */ /* 0x004e880000000300 */
[----:B0-----:R-:W0:Y:S02]  /*2630*/  DADD R8, |R18|, |R18| ;  /* 0x0000000012087229 */ /* 0x001e240000000612 */
[----:B--2---:R-:W2:Y:S08]  /*2640*/  MUFU.RCP64H R3, R13 ;  /* 0x0000000d00037308 */ /* 0x004eb00000001800 */
[----:B0-----:R-:W-:Y:S01]  /*2650*/  FSETP.GEU.AND P2, PT, |R9|, 6.5827683646048100446e-37, PT ;  /* 0x036000000900780b */ /* 0x001fe20003f4e200 */
[----:B--2---:R-:W0:-:S06]  /*2660*/  DFMA R4, -R12, R2, 1 ;  /* 0x3ff000000c04742b */ /* 0x004e0c0000000102 */
        /* <DEDUP_REMOVED lines=10> */
[----:B------:R-:W-:Y:S02]  /*2710*/  MOV R11, R13 ;  /* 0x0000000d000b7202 */ /* 0x000fe40000000f00 */
[----:B------:R-:W-:Y:S02]  /*2720*/  MOV R0, 0x2740 ;  /* 0x0000274000007802 */ /* 0x000fe40000000f00 */
[----:B-1----:R-:W-:Y:S05]  /*2730*/  CALL.REL.NOINC `($__internal_2_$__cuda_sm20_div_rn_f64_full) ;  /* 0x000006e000007944 */ /* 0x002fea0003c00000 */
[----:B------:R-:W-:Y:S01]  /*2740*/  IMAD.MOV.U32 R16, RZ, RZ, R4 ;  /* 0x000000ffff107224 */ /* 0x000fe200078e0004 */
[----:B------:R-:W-:Y:S02]  /*2750*/  MOV R17, R5 ;  /* 0x0000000500117202 */ /* 0x000fe40000000f00 */
.L_x_2726:
[----:B------:R-:W-:Y:S05]  /*2760*/  BSYNC B0 ;  /* 0x0000000000007941 */ /* 0x000fea0003800000 */
.L_x_2725:
        /* <DEDUP_REMOVED lines=9> */
[----:B--2---:R-:W-:Y:S02]  /*2800*/  @!P0 IMAD.MOV.U32 R3, RZ, RZ, R5 ;  /* 0x000000ffff038224 */ /* 0x004fe400078e0005 */
[----:B------:R-:W-:-:S03]  /*2810*/  @!P0 IMAD.MOV.U32 R2, RZ, RZ, R4 ;  /* 0x000000ffff028224 */ /* 0x000fc600078e0004 */
[----:B------:R-:W-:-:S04]  /*2820*/  IADD3 R0, R3, -0x1, RZ ;  /* 0xffffffff03007810 */ /* 0x000fc80007ffe0ff */
[----:B------:R-:W-:Y:S02]  /*2830*/  ISETP.GE.U32.AND P1, PT, R0, 0x7fefffff, PT ;  /* 0x7fefffff0000780c */ /* 0x000fe40003f26070 */
[----:B------:R-:W-:Y:S02]  /*2840*/  MOV R0, 0xfffffc01 ;  /* 0xfffffc0100007802 */ /* 0x000fe40000000f00 */
[----:B------:R-:W-:-:S09]  /*2850*/  @!P0 MOV R0, 0xfffffbcb ;  /* 0xfffffbcb00008802 */ /* 0x000fd20000000f00 */
[----:B------:R-:W-:Y:S01]  /*2860*/  @P1 MOV R6, 0x0 ;  /* 0x0000000000061802 */ /* 0x000fe20000000f00 */
[----:B------:R-:W-:Y:S01]  /*2870*/  @P1 IMAD.MOV.U32 R7, RZ, RZ, 0x7ff00000 ;  /* 0x7ff00000ff071424 */ /* 0x000fe200078e00ff */
[----:B------:R-:W-:-:S05]  /*2880*/  @P1 FSETP.NEU.FTZ.AND P2, PT, R5, RZ, PT ;  /* 0x000000ff0500120b */ /* 0x000fca0003f5d000 */
[----:B------:R-:W2:-:S10]  /*2890*/  @P1 DFMA R6, R4, R6, +INF ;  /* 0x7ff000000406142b */ /* 0x000e940000000006 */
[----:B--2---:R-:W-:Y:S02]  /*28a0*/  @P1 FSEL R8, R6, RZ, P2 ;  /* 0x000000ff06081208 */ /* 0x004fe40001000000 */
[----:B------:R-:W-:Y:S01]  /*28b0*/  @P1 FSEL R9, R7, -QNAN , P2 ;  /* 0xfff0000007091808 */ /* 0x000fe20001000000 */
[----:B------:R-:W-:Y:S05]  /*28c0*/  @P1 BRA `(.L_x_2729) ;  /* 0x0000050000001947 */ /* 0x000fea0003800000 */
[----:B------:R-:W-:Y:S01]  /*28d0*/  LOP3.LUT R4, R3, 0x800fffff, RZ, 0xc0, !PT ;  /* 0x800fffff03047812 */ /* 0x000fe200078ec0ff */
[----:B------:R-:W-:Y:S01]  /*28e0*/  IMAD.MOV.U32 R6, RZ, RZ, RZ ;  /* 0x000000ffff067224 */ /* 0x000fe200078e00ff */
[----:B------:R-:W-:Y:S02]  /*28f0*/  MOV R16, 0x3ae80f1e ;  /* 0x3ae80f1e00107802 */ /* 0x000fe40000000f00 */
[----:B------:R-:W-:Y:S01]  /*2900*/  LOP3.LUT R5, R4, 0x3ff00000, RZ, 0xfc, !PT ;  /* 0x3ff0000004057812 */ /* 0x000fe200078efcff */
[----:B------:R-:W-:Y:S01]  /*2910*/  IMAD.MOV.U32 R4, RZ, RZ, R2 ;  /* 0x000000ffff047224 */ /* 0x000fe200078e0002 */
[----:B------:R-:W-:Y:S02]  /*2920*/  MOV R17, 0x3eb1380b ;  /* 0x3eb1380b00117802 */ /* 0x000fe40000000f00 */
[----:B------:R-:W-:-:S02]  /*2930*/  ISETP.GE.AND P0, PT, R5, 0x3ff6a09f, PT ;  /* 0x3ff6a09f0500780c */ /* 0x000fc40003f06270 */
[----:B------:R-:W-:-:S11]  /*2940*/  LEA.HI R3, R3, R0, RZ, 0xc ;  /* 0x0000000003037211 */ /* 0x000fd600078f60ff */
[----:B------:R-:W-:Y:S02]  /*2950*/  @P0 IADD3 R7, R5, -0x100000, RZ ;  /* 0xfff0000005070810 */ /* 0x000fe40007ffe0ff */
[----:B------:R-:W-:Y:S02]  /*2960*/  @P0 IADD3 R3, R3, 0x1, RZ ;  /* 0x0000000103030810 */ /* 0x000fe40007ffe0ff */
[----:B------:R-:W-:Y:S02]  /*2970*/  @P0 MOV R5, R7 ;  /* 0x0000000700050202 */ /* 0x000fe40000000f00 */
[----:B------:R-:W-:Y:S01]  /*2980*/  LOP3.LUT R2, R3, 0x80000000, RZ, 0x3c, !PT ;  /* 0x8000000003027812 */ /* 0x000fe200078e3cff */
[----:B------:R-:W-:-:S03]  /*2990*/  IMAD.MOV.U32 R3, RZ, RZ, 0x43300000 ;  /* 0x43300000ff037424 */ /* 0x000fc600078e00ff */
        /* <DEDUP_REMOVED lines=30> */
.L_x_2728:
        /* <DEDUP_REMOVED lines=16> */
[----:B------:R-:W-:Y:S01]  /*2c80*/  MOV R11, R13 ;  /* 0x0000000d000b7202 */ /* 0x000fe20000000f00 */
[----:B------:R-:W-:Y:S01]  /*2c90*/  IMAD.MOV.U32 R8, RZ, RZ, R16 ;  /* 0x000000ffff087224 */ /* 0x000fe200078e0010 */
[----:B------:R-:W-:Y:S02]  /*2ca0*/  MOV R9, R17 ;  /* 0x0000001100097202 */ /* 0x000fe40000000f00 */
[----:B------:R-:W-:Y:S02]  /*2cb0*/  MOV R0, 0x2cd0 ;  /* 0x00002cd000007802 */ /* 0x000fe40000000f00 */
[----:B01----:R-:W-:Y:S05]  /*2cc0*/  CALL.REL.NOINC `($__internal_2_$__cuda_sm20_div_rn_f64_full) ;  /* 0x0000015000007944 */ /* 0x003fea0003c00000 */
.L_x_2731:
[----:B------:R-:W-:Y:S05]  /*2cd0*/  BSYNC B1 ;  /* 0x0000000000017941 */ /* 0x000fea0003800000 */
.L_x_2730:
        /* <DEDUP_REMOVED lines=15> */
.L_x_2729:
[----:B------:R-:W-:Y:S05]  /*2dd0*/  BSYNC B0 ;  /* 0x0000000000007941 */ /* 0x000fea0003800000 */
.L_x_2727:
[----:B--23--:R-:W2:-:S10]  /*2de0*/  DMUL R8, R8, 0.5 ;  /* 0x3fe0000008087828 */ /* 0x00ce940000000000 */
[----:B--2---:R-:W-:-:S05]  /*2df0*/  LOP3.LUT R9, R9, 0x80000000, R19, 0xb8, !PT ;  /* 0x8000000009097812 */ /* 0x004fca00078eb813 */
[----:B------:R-:W-:Y:S01]  /*2e00*/  STG.E.64 [R14.64], R8 ;  /* 0x000000080e007986 */ /* 0x000fe2000c101b04 */
[----:B------:R-:W-:Y:S05]  /*2e10*/  EXIT ;  /* 0x000000000000794d */ /* 0x000fea0003800000 */
        .weak           $__internal_2_$__cuda_sm20_div_rn_f64_full
        .type           $__internal_2_$__cuda_sm20_div_rn_f64_full,@function
        .size           $__internal_2_$__cuda_sm20_div_rn_f64_full,(.L_x_3071 - $__internal_2_$__cuda_sm20_div_rn_f64_full)
$__internal_2_$__cuda_sm20_div_rn_f64_full:
[----:B------:R-:W-:Y:S01]  /*2e20*/  FSETP.GEU.AND P0, PT, |R11|, 1.469367938527859385e-39, PT ;  /* 0x001000000b00780b */ /* 0x000fe20003f0e200 */
[----:B------:R-:W-:Y:S01]  /*2e30*/  IMAD.MOV.U32 R24, RZ, RZ, 0x1 ;  /* 0x00000001ff187424 */ /* 0x000fe200078e00ff */
[----:B------:R-:W-:Y:S01]  /*2e40*/  FSETP.GEU.AND P2, PT, |R9|, 1.469367938527859385e-39, PT ;  /* 0x001000000900780b */ /* 0x000fe20003f4e200 */
[----:B------:R-:W-:Y:S01]  /*2e50*/  BSSY B3, `(.L_x_2732) ;  /* 0x0000055000037945 */ /* 0x000fe20003800000 */
[----:B------:R-:W-:Y:S02]  /*2e60*/  MOV R10, R12 ;  /* 0x0000000c000a7202 */ /* 0x000fe40000000f00 */
[----:B------:R-:W-:Y:S02]  /*2e70*/  LOP3.LUT R13, R11, 0x800fffff, RZ, 0xc0, !PT ;  /* 0x800fffff0b0d7812 */ /* 0x000fe400078ec0ff */
[----:B------:R-:W-:Y:S02]  /*2e80*/  LOP3.LUT R2, R9, 0x7ff00000, RZ, 0xc0, !PT ;  /* 0x7ff0000009027812 */ /* 0x000fe400078ec0ff */
[----:B------:R-:W-:-:S02]  /*2e90*/  LOP3.LUT R13, R13, 0x3ff00000, RZ, 0xfc, !PT ;  /* 0x3ff000000d0d7812 */ /* 0x000fc400078efcff */
[C---:B------:R-:W-:Y:S01]  /*2ea0*/  LOP3.LUT R5, R11.reuse, 0x7ff00000, RZ, 0xc0, !PT ;  /* 0x7ff000000b057812 */ /* 0x040fe200078ec0ff */
[----:B------:R-:W0:Y:S01]  /*2eb0*/  @!P0 DMUL R12, R10, 8.98846567431157953865e+307 ;  /* 0x7fe000000a0c8828 */ /* 0x000e220000000000 */
[----:B------:R-:W-:Y:S02]  /*2ec0*/  MOV R6, R8 ;  /* 0x0000000800067202 */ /* 0x000fe40000000f00 */
[----:B------:R-:W-:Y:S02]  /*2ed0*/  @!P2 LOP3.LUT R3, R11, 0x7ff00000, RZ, 0xc0, !PT ;  /* 0x7ff000000b03a812 */ /* 0x000fe400078ec0ff */
[C---:B------:R-:W-:Y:S01]  /*2ee0*/  ISETP.GE.U32.AND P1, PT, R2.reuse, R5, PT ;  /* 0x000000050200720c */ /* 0x040fe20003f26070 */
[----:B0-----:R-:W0:Y:S01]  /*2ef0*/  MUFU.RCP64H R25, R13 ;  /* 0x0000000d00197308 */ /* 0x001e220000001800 */
[----:B------:R-:W-:Y:S02]  /*2f00*/  @!P2 ISETP.GE.U32.AND P3, PT, R2, R3, PT ;  /* 0x000000030200a20c */ /* 0x000fe40003f66070 */
[----:B------:R-:W-:-:S02]  /*2f10*/  MOV R3, 0x1ca00000 ;  /* 0x1ca0000000037802 */ /* 0x000fc40000000f00 */
[----:B------:R-:W-:Y:S02]  /*2f20*/  @!P2 MOV R22, RZ ;  /* 0x000000ff0016a202 */ /* 0x000fe40000000f00 */
[C---:B------:R-:W-:Y:S02]  /*2f30*/  @!P2 SEL R23, R3.reuse, 0x63400000, !P3 ;  /* 0x634000000317a807 */ /* 0x040fe40005800000 */
[----:B------:R-:W-:Y:S02]  /*2f40*/  SEL R7, R3, 0x63400000, !P1 ;  /* 0x6340000003077807 */ /* 0x000fe40004800000 */
[--C-:B------:R-:W-:Y:S02]  /*2f50*/  @!P2 LOP3.LUT R4, R23, 0x80000000, R9.reuse, 0xf8, !PT ;  /* 0x800000001704a812 */ /* 0x100fe400078ef809 */
[----:B------:R-:W-:Y:S02]  /*2f60*/  LOP3.LUT R7, R7, 0x800fffff, R9, 0xf8, !PT ;  /* 0x800fffff07077812 */ /* 0x000fe400078ef809 */
[----:B------:R-:W-:Y:S01]  /*2f70*/  @!P2 LOP3.LUT R23, R4, 0x100000, RZ, 0xfc, !PT ;  /* 0x001000000417a812 */ /* 0x000fe200078efcff */
[----:B0-----:R-:W0:Y:S01]  /*2f80*/  DFMA R20, R24, -R12, 1 ;  /* 0x3ff000001814742b */ /* 0x001e22000000080c */
[----:B------:R-:W-:Y:S01]  /*2f90*/  IMAD.MOV.U32 R4, RZ, RZ, R2 ;  /* 0x000000ffff047224 */ /* 0x000fe200078e0002 */
[----:B------:R-:W-:-:S03]  /*2fa0*/  @!P0 LOP3.LUT R5, R13, 0x7ff00000, RZ, 0xc0, !PT ;  /* 0x7ff000000d058812 */ /* 0x000fc600078ec0ff */
[----:B------:R-:W-:Y:S01]  /*2fb0*/  @!P2 DFMA R6, R6, 2, -R22 ;  /* 0x400000000606a82b */ /* 0x000fe20000000816 */
[----:B------:R-:W-:-:S03]  /*2fc0*/  IADD3 R26, R5, -0x1, RZ ;  /* 0xffffffff051a7810 */ /* 0x000fc60007ffe0ff */
[----:B0-----:R-:W0:-:S06]  /*2fd0*/  DFMA R20, R20, R20, R20 ;  /* 0x000000141414722b */ /* 0x001e0c0000000014 */
[----:B0-----:R0:W1:Y:S01]  /*2fe0*/  DFMA R20, R24, R20, R24 ;  /* 0x000000141814722b */ /* 0x0010620000000018 */
[----:B------:R-:W-:-:S04]  /*2ff0*/  @!P2 LOP3.LUT R4, R7, 0x7ff00000, RZ, 0xc0, !PT ;  /* 0x7ff000000704a812 */ /* 0x000fc800078ec0ff */
[----:B0-----:R-:W-:Y:S01]  /*3000*/  IADD3 R24, R4, -0x1, RZ ;  /* 0xffffffff04187810 */ /* 0x001fe20007ffe0ff */
[----:B-1----:R-:W0:-:S03]  /*3010*/  DFMA R22, R20, -R12, 1 ;  /* 0x3ff000001416742b */ /* 0x002e06000000080c */
[----:B------:R-:W-:-:S03]  /*3020*/  ISETP.GT.U32.AND P0, PT, R24, 0x7feffffe, PT ;  /* 0x7feffffe1800780c */ /* 0x000fc60003f04070 */
[----:B0-----:R-:W0:Y:S01]  /*3030*/  DFMA R20, R20, R22, R20 ;  /* 0x000000161414722b */ /* 0x001e220000000014 */
[----:B------:R-:W-:-:S05]  /*3040*/  ISETP.GT.U32.OR P0, PT, R26, 0x7feffffe, P0 ;  /* 0x7feffffe1a00780c */ /* 0x000fca0000704470 */
[----:B0-----:R-:W0:-:S06]  /*3050*/  DMUL R22, R20, R6 ;  /* 0x0000000614167228 */ /* 0x001e0c0000000000 */
[----:B0-----:R-:W0:-:S06]  /*3060*/  DFMA R24, R22, -R12, R6 ;  /* 0x8000000c1618722b */ /* 0x001e0c0000000006 */
[----:B0-----:R0:W1:Y:S01]  /*3070*/  DFMA R24, R20, R24, R22 ;  /* 0x000000181418722b */ /* 0x0010620000000016 */
[----:B------:R-:W-:Y:S05]  /*3080*/  @P0 BRA `(.L_x_2733) ;  /* 0x000001c000000947 */ /* 0x000fea0003800000 */
[----:B------:R-:W-:-:S04]  /*3090*/  LOP3.LUT R5, R11, 0x7ff00000, RZ, 0xc0, !PT ;  /* 0x7ff000000b057812 */ /* 0x000fc800078ec0ff */
[CC--:B------:R-:W-:Y:S02]  /*30a0*/  IADD3 R4, R2.reuse, -R5.reuse, RZ ;  /* 0x8000000502047210 */ /* 0x0c0fe40007ffe0ff */
[----:B------:R-:W-:Y:S02]  /*30b0*/  ISETP.GE.U32.AND P0, PT, R2, R5, PT ;  /* 0x000000050200720c */ /* 0x000fe40003f06070 */
[----:B------:R-:W-:Y:S02]  /*30c0*/  IMNMX R4, R4, -0x46a00000, !PT ;  /* 0xb960000004047817 */ /* 0x000fe40007800200 */
[----:B------:R-:W-:Y:S02]  /*30d0*/  SEL R3, R3, 0x63400000, !P0 ;  /* 0x6340000003037807 */ /* 0x000fe40004000000 */
[----:B------:R-:W-:-:S04]  /*30e0*/  IMNMX R4, R4, 0x46a00000, PT ;  /* 0x46a0000004047817 */ /* 0x000fc80003800200 */
[----:B------:R-:W-:Y:S01]  /*30f0*/  IADD3 R8, -R3, R4, RZ ;  /* 0x0000000403087210 */ /* 0x000fe20007ffe1ff */
[----:B------:R-:W-:-:S03]  /*3100*/  IMAD.MOV.U32 R4, RZ, RZ, RZ ;  /* 0x000000ffff047224 */ /* 0x000fc600078e00ff */
[----:B------:R-:W-:-:S06]  /*3110*/  IADD3 R5, R8, 0x7fe00000, RZ ;  /* 0x7fe0000008057810 */ /* 0x000fcc0007ffe0ff */
[----:B-1----:R-:W1:-:S10]  /*3120*/  DMUL R2, R24, R4 ;  /* 0x0000000418027228 */ /* 0x002e540000000000 */
[----:B-1----:R-:W-:-:S13]  /*3130*/  FSETP.GTU.AND P0, PT, |R3|, 1.469367938527859385e-39, PT ;  /* 0x001000000300780b */ /* 0x002fda0003f0c200 */
[----:B------:R-:W-:Y:S05]  /*3140*/  @P0 BRA `(.L_x_2734) ;  /* 0x0000025000000947 */ /* 0x000fea0003800000 */
[----:B------:R-:W1:Y:S01]  /*3150*/  DFMA R6, R24, -R12, R6 ;  /* 0x8000000c1806722b */ /* 0x000e620000000006 */
[----:B------:R-:W-:-:S09]  /*3160*/  MOV R4, RZ ;  /* 0x000000ff00047202 */ /* 0x000fd20000000f00 */
[C---:B-1----:R-:W-:Y:S02]  /*3170*/  FSETP.NEU.AND P0, PT, R7.reuse, RZ, PT ;  /* 0x000000ff0700720b */ /* 0x042fe40003f0d000 */
[----:B------:R-:W-:-:S04]  /*3180*/  LOP3.LUT R11, R7, 0x80000000, R11, 0x48, !PT ;  /* 0x80000000070b7812 */ /* 0x000fc800078e480b */
[----:B------:R-:W-:-:S07]  /*3190*/  LOP3.LUT R5, R11, R5, RZ, 0xfc, !PT ;  /* 0x000000050b057212 */ /* 0x000fce00078efcff */
[----:B------:R-:W-:Y:S05]  /*31a0*/  @!P0 BRA `(.L_x_2734) ;  /* 0x000001f000008947 */ /* 0x000fea0003800000 */
[----:B------:R-:W-:Y:S01]  /*31b0*/  IADD3 R7, -R8, RZ, RZ ;  /* 0x000000ff08077210 */ /* 0x000fe20007ffe1ff */
[----:B------:R-:W-:Y:S01]  /*31c0*/  IMAD.MOV.U32 R6, RZ, RZ, RZ ;  /* 0x000000ffff067224 */ /* 0x000fe200078e00ff */
[----:B------:R-:W1:-:S05]  /*31d0*/  DMUL.RP R4, R24, R4 ;  /* 0x0000000418047228 */ /* 0x000e4a0000008000 */
[----:B------:R-:W2:-:S05]  /*31e0*/  DFMA R6, R2, -R6, R24 ;  /* 0x800000060206722b */ /* 0x000e8a0000000018 */
[----:B-1----:R-:W-:Y:S02]  /*31f0*/  LOP3.LUT R11, R5, R11, RZ, 0x3c, !PT ;  /* 0x0000000b050b7212 */ /* 0x002fe400078e3cff */
[----:B--2---:R-:W-:-:S04]  /*3200*/  IADD3 R6, -R8, -0x43300000, RZ ;  /* 0xbcd0000008067810 */ /* 0x004fc80007ffe1ff */
[----:B------:R-:W-:-:S04]  /*3210*/  FSETP.NEU.AND P0, PT, |R7|, R6, PT ;  /* 0x000000060700720b */ /* 0x000fc80003f0d200 */
[----:B------:R-:W-:Y:S02]  /*3220*/  FSEL R2, R4, R2, !P0 ;  /* 0x0000000204027208 */ /* 0x000fe40004000000 */
[----:B------:R-:W-:Y:S01]  /*3230*/  FSEL R3, R11, R3, !P0 ;  /* 0x000000030b037208 */ /* 0x000fe20004000000 */
[----:B------:R-:W-:Y:S05]  /*3240*/  BRA `(.L_x_2734) ;  /* 0x0000015000007947 */ /* 0x000fea0003800000 */
.L_x_2733:
[----:B------:R-:W2:-:S14]  /*3250*/  DSETP.NAN.AND P0, PT, R8, R8, PT ;  /* 0x000000080800722a */ /* 0x000e9c0003f08000 */
[----:B--2---:R-:W-:Y:S05]  /*3260*/  @P0 BRA `(.L_x_2735) ;  /* 0x0000011000000947 */ /* 0x004fea0003800000 */
[----:B------:R-:W2:-:S14]  /*3270*/  DSETP.NAN.AND P0, PT, R10, R10, PT ;  /* 0x0000000a0a00722a */ /* 0x000e9c0003f08000 */
[----:B--2---:R-:W-:Y:S05]  /*3280*/  @P0 BRA `(.L_x_2736) ;  /* 0x000000c000000947 */ /* 0x004fea0003800000 */
[----:B------:R-:W-:Y:S02]  /*3290*/  ISETP.NE.AND P0, PT, R4, R5, PT ;  /* 0x000000050400720c */ /* 0x000fe40003f05270 */
[----:B------:R-:W-:Y:S02]  /*32a0*/  MOV R2, 0x0 ;  /* 0x0000000000027802 */ /* 0x000fe40000000f00 */
[----:B------:R-:W-:-:S09]  /*32b0*/  MOV R3, 0xfff80000 ;  /* 0xfff8000000037802 */ /* 0x000fd20000000f00 */
[----:B------:R-:W-:Y:S05]  /*32c0*/  @!P0 BRA `(.L_x_2734) ;  /* 0x000000d000008947 */ /* 0x000fea0003800000 */
[----:B------:R-:W-:Y:S02]  /*32d0*/  ISETP.NE.AND P0, PT, R4, 0x7ff00000, PT ;  /* 0x7ff000000400780c */ /* 0x000fe40003f05270 */
[----:B------:R-:W-:Y:S02]  /*32e0*/  LOP3.LUT R3, R9, 0x80000000, R11, 0x48, !PT ;  /* 0x8000000009037812 */ /* 0x000fe400078e480b */
[----:B------:R-:W-:-:S13]  /*32f0*/  ISETP.EQ.OR P0, PT, R5, RZ, !P0 ;  /* 0x000000ff0500720c */ /* 0x000fda0004702670 */
[----:B------:R-:W-:Y:S01]  /*3300*/  @P0 LOP3.LUT R4, R3, 0x7ff00000, RZ, 0xfc, !PT ;  /* 0x7ff0000003040812 */ /* 0x000fe200078efcff */
[----:B------:R-:W-:Y:S01]  /*3310*/  @!P0 IMAD.MOV.U32 R2, RZ, RZ, RZ ;  /* 0x000000ffff028224 */ /* 0x000fe200078e00ff */
[----:B------:R-:W-:Y:S02]  /*3320*/  @P0 MOV R2, RZ ;  /* 0x000000ff00020202 */ /* 0x000fe40000000f00 */
[----:B------:R-:W-:Y:S01]  /*3330*/  @P0 MOV R3, R4 ;  /* 0x0000000400030202 */ /* 0x000fe20000000f00 */
[----:B------:R-:W-:Y:S05]  /*3340*/  BRA `(.L_x_2734) ;  /* 0x0000005000007947 */ /* 0x000fea0003800000 */
.L_x_2736:
[----:B------:R-:W-:Y:S01]  /*3350*/  LOP3.LUT R3, R11, 0x80000, RZ, 0xfc, !PT ;  /* 0x000800000b037812 */ /* 0x000fe200078efcff */
[----:B------:R-:W-:Y:S01]  /*3360*/  IMAD.MOV.U32 R2, RZ, RZ, R10 ;  /* 0x000000ffff027224 */ /* 0x000fe200078e000a */
[----:B------:R-:W-:Y:S05]  /*3370*/  BRA `(.L_x_2734) ;  /* 0x0000002000007947 */ /* 0x000fea0003800000 */
.L_x_2735:
[----:B------:R-:W-:Y:S02]  /*3380*/  LOP3.LUT R3, R9, 0x80000, RZ, 0xfc, !PT ;  /* 0x0008000009037812 */ /* 0x000fe400078efcff */
[----:B------:R-:W-:Y:S02]  /*3390*/  MOV R2, R8 ;  /* 0x0000000800027202 */ /* 0x000fe40000000f00 */
.L_x_2734:
[----:B------:R-:W-:Y:S05]  /*33a0*/  BSYNC B3 ;  /* 0x0000000000037941 */ /* 0x000fea0003800000 */
.L_x_2732:
[----:B------:R-:W-:Y:S01]  /*33b0*/  IMAD.MOV.U32 R5, RZ, RZ, R3 ;  /* 0x000000ffff057224 */ /* 0x000fe200078e0003 */
[----:B------:R-:W-:Y:S01]  /*33c0*/  HFMA2.MMA R3, -RZ, RZ, 0, 0 ;  /* 0x00000000ff037435 */ /* 0x000fe200000001ff */
[----:B------:R-:W-:-:S02]  /*33d0*/  MOV R4, R2 ;  /* 0x0000000200047202 */ /* 0x000fc40000000f00 */
[----:B------:R-:W-:-:S04]  /*33e0*/  MOV R2, R0 ;  /* 0x0000000000027202 */ /* 0x000fc80000000f00 */
[----:B------:R-:W-:Y:S05]  /*33f0*/  RET.REL.NODEC R2 `(_ZN2at6native18elementwise_kernelILi128ELi2EZNS0_22gpu_kernel_impl_nocastIZZZNS0_17atanh_kernel_cudaERNS_18TensorIteratorBaseEENKUlvE0_clEvENKUlvE_clEvEUldE_EEvS4_RKT_EUliE_EEviT1_) ;  /* 0xffffcc0002007950 */ /* 0x000fea0003c3ffff */
.L_x_2737:
        /* <DEDUP_REMOVED lines=16> */
.L_x_3071:


//--------------------- .text._ZN2at6native27unrolled_elementwise_kernelIZZZNS0_17atanh_kernel_cudaERNS_18TensorIteratorBaseEENKUlvE0_clEvENKUlvE_clEvEUldE_St5arrayIPcLm2EELi4E23TrivialOffsetCalculatorILi1EjESB_NS0_6memory15LoadWithoutCastENSC_16StoreWithoutCastEEEviT_T0_T2_T3_T4_T5_ --------------------------
	.section	.text._ZN2at6native27unrolled_elementwise_kernelIZZZNS0_17atanh_kernel_cudaERNS_18TensorIteratorBaseEENKUlvE0_clEvENKUlvE_clEvEUldE_St5arrayIPcLm2EELi4E23TrivialOffsetCalculatorILi1EjESB_NS0_6memory15LoadWithoutCastENSC_16StoreWithoutCastEEEviT_T0_T2_T3_T4_T5_,"ax",@progbits
	.sectioninfo	@"SHI_REGISTERS=36"
	.align	128
        .global         _ZN2at6native27unrolled_elementwise_kernelIZZZNS0_17atanh_kernel_cudaERNS_18TensorIteratorBaseEENKUlvE0_clEvENKUlvE_clEvEUldE_St5arrayIPcLm2EELi4E23TrivialOffsetCalculatorILi1EjESB_NS0_6memory15LoadWithoutCastENSC_16StoreWithoutCastEEEviT_T0_T2_T3_T4_T5_
        .type           _ZN2at6native27unrolled_elementwise_kernelIZZZNS0_17atanh_kernel_cudaERNS_18TensorIteratorBaseEENKUlvE0_clEvENKUlvE_clEvEUldE_St5arrayIPcLm2EELi4E23TrivialOffsetCalculatorILi1EjESB_NS0_6memory15LoadWithoutCastENSC_16StoreWithoutCastEEEviT_T0_T2_T3_T4_T5_,@function
        .size           _ZN2at6native27unrolled_elementwise_kernelIZZZNS0_17atanh_kernel_cudaERNS_18TensorIteratorBaseEENKUlvE0_clEvENKUlvE_clEvEUldE_St5arrayIPcLm2EELi4E23TrivialOffsetCalculatorILi1EjESB_NS0_6memory15LoadWithoutCastENSC_16StoreWithoutCastEEEviT_T0_T2_T3_T4_T5_,(.L_x_3072 - _ZN2at6native27unrolled_elementwise_kernelIZZZNS0_17atanh_kernel_cudaERNS_18TensorIteratorBaseEENKUlvE0_clEvENKUlvE_clEvEUldE_St5arrayIPcLm2EELi4E23TrivialOffsetCalculatorILi1EjESB_NS0_6memory15LoadWithoutCastENSC_16StoreWithoutCastEEEviT_T0_T2_T3_T4_T5_)
        .other          _ZN2at6native27unrolled_elementwise_kernelIZZZNS0_17atanh_kernel_cudaERNS_18TensorIteratorBaseEENKUlvE0_clEvENKUlvE_clEvEUldE_St5arrayIPcLm2EELi4E23TrivialOffsetCalculatorILi1EjESB_NS0_6memory15LoadWithoutCastENSC_16StoreWithoutCastEEEviT_T0_T2_T3_T4_T5_,@"STO_CUDA_ENTRY STV_DEFAULT"
_ZN2at6native27unrolled_elementwise_kernelIZZZNS0_17atanh_kernel_cudaERNS_18TensorIteratorBaseEENKUlvE0_clEvENKUlvE_clEvEUldE_St5arrayIPcLm2EELi4E23TrivialOffsetCalculatorILi1EjESB_NS0_6memory15LoadWithoutCastENSC_16StoreWithoutCastEEEviT_T0_T2_T3_T4_T5_:
.text._ZN2at6native27unrolled_elementwise_kernelIZZZNS0_17atanh_kernel_cudaERNS_18TensorIteratorBaseEENKUlvE0_clEvENKUlvE_clEvEUldE_St5arrayIPcLm2EELi4E23TrivialOffsetCalculatorILi1EjESB_NS0_6memory15LoadWithoutCastENSC_16StoreWithoutCastEEEviT_T0_T2_T3_T4_T5_:
[----:B------:R-:W-:Y:S02]  /*0000*/  IMAD.MOV.U32 R1, RZ, RZ, c[0x0][0x28] ;  /* 0x00000a00ff017624 */ /* 0x000fe400078e00ff */
[----:B------:R-:W0:Y:S01]  /*0010*/  S2R R2, SR_CTAID.X ;  /* 0x0000000000027919 */ /* 0x000e220000002500 */
[----:B------:R-:W-:Y:S01]  /*0020*/  IMAD.MOV.U32 R3, RZ, RZ, -0x200 ;  /* 0xfffffe00ff037424 */ /* 0x000fe200078e00ff */
[----:B------:R-:W-:Y:S01]  /*0030*/  CS2R R10, SRZ ;  /* 0x00000000000a7805 */ /* 0x000fe2000001ff00 */
[----:B------:R-:W-:Y:S01]  /*0040*/  CS2R R28, SRZ ;  /* 0x00000000001c7805 */ /* 0x000fe2000001ff00 */
[----:B------:R-:W1:Y:S01]  /*0050*/  S2R R0, SR_TID.X ;  /* 0x0000000000007919 */ /* 0x000e620000002100 */
[----:B------:R-:W-:Y:S01]  /*0060*/  CS2R R26, SRZ ;  /* 0x00000000001a7805 */ /* 0x000fe2000001ff00 */
[----:B------:R-:W-:Y:S01]  /*0070*/  CS2R R12, SRZ ;  /* 0x00000000000c7805 */ /* 0x000fe2000001ff00 */
[----:B------:R-:W-:Y:S01]  /*0080*/  ULDC.64 UR4, c[0x0][0x118] ;  /* 0x0000460000047ab9 */ /* 0x000fe20000000a00 */
[----:B0-----:R-:W-:-:S05]  /*0090*/  IMAD R3, R2, R3, c[0x0][0x160] ;  /* 0x0000580002037624 */ /* 0x001fca00078e0203 */
[----:B-1----:R-:W-:-:S13]  /*00a0*/  ISETP.GE.AND P2, PT, R0, R3, PT ;  /* 0x000000030000720c */ /* 0x002fda0003f46270 */
[----:B------:R-:W-:Y:S01]  /*00b0*/  @!P2 IMAD R4, R2, 0x200, R0 ;  /* 0x000002000204a824 */ /* 0x000fe200078e0200 */
[----:B------:R-:W-:Y:S01]  /*00c0*/  @!P2 IADD3 R0, R0, 0x80, RZ ;  /* 0x000000800000a810 */ /* 0x000fe20007ffe0ff */
[----:B------:R-:W-:-:S03]  /*00d0*/  @!P2 IMAD.MOV.U32 R5, RZ, RZ, 0x8 ;  /* 0x00000008ff05a424 */ /* 0x000fc600078e00ff */
[----:B------:R-:W-:Y:S01]  /*00e0*/  ISETP.GE.AND P0, PT, R0, R3, PT ;  /* 0x000000030000720c */ /* 0x000fe20003f06270 */
[----:B------:R-:W-:-:S05]  /*00f0*/  @!P2 IMAD.WIDE.U32 R4, R4, R5, c[0x0][0x170] ;  /* 0x00005c000404a625 */ /* 0x000fca00078e0005 */
[----:B------:R0:W5:Y:S07]  /*0100*/  @!P2 LDG.E.64 R10, [R4.64] ;  /* 0x00000004040aa981 */ /* 0x00016e000c1e1b00 */
        /* <DEDUP_REMOVED lines=12> */
[----:B------:R-:W-:Y:S02]  /*01d0*/  @!P1 IMAD R6, R2, 0x200, R0 ;  /* 0x0000020002069824 */ /* 0x000fe400078e0200 */
[----:B------:R-:W-:-:S04]  /*01e0*/  @!P1 IMAD.MOV.U32 R7, RZ, RZ, 0x8 ;  /* 0x00000008ff079424 */ /* 0x000fc800078e00ff */
[----:B------:R-:W-:-:S05]  /*01f0*/  @!P1 IMAD.WIDE.U32 R6, R6, R7, c[0x0][0x170] ;  /* 0x00005c0006069625 */ /* 0x000fca00078e0007 */
[----:B------:R0:W5:Y:S01]  /*0200*/  @!P1 LDG.E.64 R12, [R6.64] ;  /* 0x00000004060c9981 */ /* 0x000162000c1e1b00 */
[----:B------:R-:W-:Y:S01]  /*0210*/  BSSY B1, `(.L_x_2738) ;  /* 0x0000083000017945 */ /* 0x000fe20003800000 */
[----:B------:R-:W-:Y:S05]  /*0220*/  @P2 BRA `(.L_x_2739) ;  /* 0x0000081000002947 */ /* 0x000fea0003800000 */
[C---:B-----5:R-:W1:Y:S01]  /*0230*/  DADD R16, -|R10|.reuse, 1 ;  /* 0x3ff000000a107429 */ /* 0x060e620000000300 */
[----:B0-----:R-:W-:Y:S01]  /*0240*/  IMAD.MOV.U32 R4, RZ, RZ, 0x1 ;  /* 0x00000001ff047424 */ /* 0x001fe200078e00ff */
[----:B------:R-:W-:Y:S02]  /*0250*/  BSSY B2, `(.L_x_2740) ;  /* 0x0000013000027945 */ /* 0x000fe40003800000 */
[----:B------:R-:W0:Y:S02]  /*0260*/  DADD R18, |R10|, |R10| ;  /* 0x000000000a127229 */ /* 0x000e24000000060a */
[----:B-1----:R-:W1:Y:S08]  /*0270*/  MUFU.RCP64H R5, R17 ;  /* 0x0000001100057308 */ /* 0x002e700000001800 */
[----:B0-----:R-:W-:Y:S01]  /*0280*/  FSETP.GEU.AND P1, PT, |R19|, 6.5827683646048100446e-37, PT ;  /* 0x036000001300780b */ /* 0x001fe20003f2e200 */
[----:B-1----:R-:W0:-:S06]  /*0290*/  DFMA R6, -R16, R4, 1 ;  /* 0x3ff000001006742b */ /* 0x002e0c0000000104 */
        /* <DEDUP_REMOVED lines=11> */
[----:B------:R-:W-:Y:S05]  /*0350*/  CALL.REL.NOINC `($__internal_3_$__cuda_sm20_div_rn_f64_full) ;  /* 0x0000221000007944 */ /* 0x000fea0003c00000 */
[----:B------:R-:W-:Y:S02]  /*0360*/  IMAD.MOV.U32 R8, RZ, RZ, R14 ;  /* 0x000000ffff087224 */ /* 0x000fe400078e000e */
[----:B------:R-:W-:Y:S02]  /*0370*/  IMAD.MOV.U32 R9, RZ, RZ, R15 ;  /* 0x000000ffff097224 */ /* 0x000fe400078e000f */
.L_x_2741:
[----:B------:R-:W-:Y:S05]  /*0380*/  BSYNC B2 ;  /* 0x0000000000027941 */ /* 0x000fea0003800000 */
.L_x_2740:
[C---:B------:R-:W-:Y:S01]  /*0390*/  FSETP.GEU.FTZ.AND P1, PT, R9.reuse, 1.7916666269302368164, PT ;  /* 0x3fe555550900780b */ /* 0x040fe20003f3e000 */
[----:B------:R-:W-:Y:S01]  /*03a0*/  BSSY B2, `(.L_x_2742) ;  /* 0x0000066000027945 */ /* 0x000fe20003800000 */
[----:B------:R-:W-:-:S13]  /*03b0*/  FSETP.GT.FTZ.AND P0, PT, R9, -1.6999999284744262695, PT ;  /* 0xbfd999990900780b */ /* 0x000fda0003f14000 */
[----:B------:R-:W-:Y:S05]  /*03c0*/  @P0 BRA !P1, `(.L_x_2743) ;  /* 0x000003d000000947 */ /* 0x000fea0004800000 */
[----:B------:R-:W0:-:S10]  /*03d0*/  DADD R4, R8, 1 ;  /* 0x3ff0000008047429 */ /* 0x000e140000000000 */
[----:B0-----:R-:W-:Y:S01]  /*03e0*/  ISETP.GT.AND P0, PT, R5, 0xfffff, PT ;  /* 0x000fffff0500780c */ /* 0x001fe20003f04270 */
[----:B------:R-:W-:Y:S02]  /*03f0*/  IMAD.MOV.U32 R6, RZ, RZ, R4 ;  /* 0x000000ffff067224 */ /* 0x000fe400078e0004 */
[----:B------:R-:W-:-:S10]  /*0400*/  IMAD.MOV.U32 R7, RZ, RZ, R5 ;  /* 0x000000ffff077224 */ /* 0x000fd400078e0005 */
        /* <DEDUP_REMOVED lines=27> */
[----:B------:R-:W0:-:S04]  /*05c0*/  DADD R18, R6, 1 ;  /* 0x3ff0000006127429 */ /* 0x000e080000000000 */
[----:B------:R-:W-:Y:S02]  /*05d0*/  DADD R6, R6, -1 ;  /* 0xbff0000006067429 */ /* 0x000fe40000000000 */
[----:B0-----:R-:W0:Y:S02]  /*05e0*/  MUFU.RCP64H R9, R19 ;  /* 0x0000001300097308 */ /* 0x001e240000001800 */
[----:B------:R-:W-:-:S04]  /*05f0*/  DADD R4, R4, c[0x2][0x38] ;  /* 0x00800e0004047629 */ /* 0x000fc80000000000 */
[----:B0-----:R-:W0:-:S06]  /*0600*/  DFMA R14, -R18, R8, 1 ;  /* 0x3ff00000120e742b */ /* 0x001e0c0000000108 */
[----:B0-----:R-:W0:-:S06]  /*0610*/  DFMA R14, R14, R14, R14 ;  /* 0x0000000e0e0e722b */ /* 0x001e0c000000000e */
[----:B0-----:R-:W0:-:S06]  /*0620*/  DFMA R8, R8, R14, R8 ;  /* 0x0000000e0808722b */ /* 0x001e0c0000000008 */
[----:B0-----:R-:W0:-:S06]  /*0630*/  DMUL R14, R8, R6 ;  /* 0x00000006080e7228 */ /* 0x001e0c0000000000 */
[----:B0-----:R-:W0:-:S06]  /*0640*/  DFMA R14, R8, R6, R14 ;  /* 0x00000006080e722b */ /* 0x001e0c000000000e */
[----:B0-----:R-:W0:-:S04]  /*0650*/  DMUL R16, R14, R14 ;  /* 0x0000000e0e107228 */ /* 0x001e080000000000 */
[----:B------:R-:W1:-:S04]  /*0660*/  DADD R18, R6, -R14 ;  /* 0x0000000006127229 */ /* 0x000e48000000080e */
[----:B0-----:R-:W0:-:S04]  /*0670*/  DFMA R20, R16, R20, c[0x2][0x0] ;  /* 0x008000001014762b */ /* 0x001e080000000014 */
[----:B-1----:R-:W-:-:S04]  /*0680*/  DADD R22, R18, R18 ;  /* 0x0000000012167229 */ /* 0x002fc80000000012 */
[----:B0-----:R-:W0:-:S04]  /*0690*/  DFMA R20, R16, R20, c[0x2][0x8] ;  /* 0x008002001014762b */ /* 0x001e080000000014 */
        /* <DEDUP_REMOVED lines=14> */
[----:B0-----:R0:W1:Y:S01]  /*0780*/  DADD R8, R18, R6 ;  /* 0x0000000012087229 */ /* 0x0010620000000006 */
[----:B------:R-:W-:Y:S05]  /*0790*/  BRA `(.L_x_2744) ;  /* 0x0000026000007947 */ /* 0x000fea0003800000 */
.L_x_2743:
        /* <DEDUP_REMOVED lines=19> */
[----:B------:R-:W-:Y:S05]  /*08d0*/  CALL.REL.NOINC `($__internal_3_$__cuda_sm20_div_rn_f64_full) ;  /* 0x00001c9000007944 */ /* 0x000fea0003c00000 */
[----:B------:R-:W-:Y:S02]  /*08e0*/  IMAD.MOV.U32 R6, RZ, RZ, R14 ;  /* 0x000000ffff067224 */ /* 0x000fe400078e000e */
[----:B------:R-:W-:Y:S02]  /*08f0*/  IMAD.MOV.U32 R7, RZ, RZ, R15 ;  /* 0x000000ffff077224 */ /* 0x000fe400078e000f */
.L_x_2746:
[----:B------:R-:W-:Y:S05]  /*0900*/  BSYNC B3 ;  /* 0x0000000000037941 */ /* 0x000fea0003800000 */
.L_x_2745:
        /* <DEDUP_REMOVED lines=14> */
[----:B0-----:R0:W1:-:S06]  /*09f0*/  DADD R8, R16, R8 ;  /* 0x0000000010087229 */ /* 0x00104c0000000008 */
.L_x_2744:
[----:B------:R-:W-:Y:S05]  /*0a00*/  BSYNC B2 ;  /* 0x0000000000027941 */ /* 0x000fea0003800000 */
.L_x_2742:
[----:B-1----:R-:W1:-:S10]  /*0a10*/  DMUL R8, R8, 0.5 ;  /* 0x3fe0000008087828 */ /* 0x002e540000000000 */
[----:B-1----:R-:W-:Y:S02]  /*0a20*/  LOP3.LUT R11, R9, 0x80000000, R11, 0xb8, !PT ;  /* 0x80000000090b7812 */ /* 0x002fe400078eb80b */
[----:B------:R-:W-:Y:S02]  /*0a30*/  MOV R10, R8 ;  /* 0x00000008000a7202 */ /* 0x000fe40000000f00 */
.L_x_2739:
[----:B------:R-:W-:Y:S05]  /*0a40*/  BSYNC B1 ;  /* 0x0000000000017941 */ /* 0x000fea0003800000 */
.L_x_2738:
[----:B0-----:R-:W0:Y:S01]  /*0a50*/  S2R R4, SR_TID.X ;  /* 0x0000000000047919 */ /* 0x001e220000002100 */
[----:B------:R-:W-:Y:S01]  /*0a60*/  BSSY B1, `(.L_x_2747) ;  /* 0x0000084000017945 */ /* 0x000fe20003800000 */
[----:B0-----:R-:W-:-:S04]  /*0a70*/  IADD3 R0, R4, 0x80, RZ ;  /* 0x0000008004007810 */ /* 0x001fc80007ffe0ff */
[----:B------:R-:W-:-:S13]  /*0a80*/  ISETP.GE.AND P0, PT, R0, R3, PT ;  /* 0x000000030000720c */ /* 0x000fda0003f06270 */
[----:B------:R-:W-:Y:S05]  /*0a90*/  @P0 BRA `(.L_x_2748) ;  /* 0x0000080000000947 */ /* 0x000fea0003800000 */
[C---:B-----5:R-:W0:Y:S01]  /*0aa0*/  DADD R16, -|R28|.reuse, 1 ;  /* 0x3ff000001c107429 */ /* 0x060e220000000300 */
        /* <DEDUP_REMOVED lines=20> */
.L_x_2750:
[----:B------:R-:W-:Y:S05]  /*0bf0*/  BSYNC B2 ;  /* 0x0000000000027941 */ /* 0x000fea0003800000 */
.L_x_2749:
        /* <DEDUP_REMOVED lines=67> */
.L_x_2752:
        /* <DEDUP_REMOVED lines=20> */
.L_x_2755:
[----:B------:R-:W-:Y:S05]  /*1170*/  BSYNC B3 ;  /* 0x0000000000037941 */ /* 0x000fea0003800000 */
.L_x_2754:
        /* <DEDUP_REMOVED lines=15> */
.L_x_2753:
[----:B------:R-:W-:Y:S05]  /*1270*/  BSYNC B2 ;  /* 0x0000000000027941 */ /* 0x000fea0003800000 */
.L_x_2751:
[----:B-1----:R-:W1:-:S10]  /*1280*/  DMUL R8, R8, 0.5 ;  /* 0x3fe0000008087828 */ /* 0x002e540000000000 */
[----:B-1----:R-:W-:Y:S02]  /*1290*/  LOP3.LUT R9, R9, 0x80000000, R29, 0xb8, !PT ;  /* 0x8000000009097812 */ /* 0x002fe400078eb81d */
.L_x_2748:
[----:B------:R-:W-:Y:S05]  /*12a0*/  BSYNC B1 ;  /* 0x0000000000017941 */ /* 0x000fea0003800000 */
.L_x_2747:
[----:B------:R-:W-:Y:S01]  /*12b0*/  IADD3 R0, R4, 0x100, RZ ;  /* 0x0000010004007810 */ /* 0x000fe20007ffe0ff */
[----:B------:R-:W-:Y:S03]  /*12c0*/  BSSY B1, `(.L_x_2756) ;  /* 0x0000083000017945 */ /* 0x000fe60003800000 */
[----:B------:R-:W-:-:S13]  /*12d0*/  ISETP.GE.AND P0, PT, R0, R3, PT ;  /* 0x000000030000720c */ /* 0x000fda0003f06270 */
        /* <DEDUP_REMOVED lines=20> */
[----:B------:R-:W-:Y:S01]  /*1420*/  IMAD.MOV.U32 R28, RZ, RZ, R14 ;  /* 0x000000ffff1c7224 */ /* 0x000fe200078e000e */
[----:B------:R-:W-:Y:S02]  /*1430*/  MOV R29, R15 ;  /* 0x0000000f001d7202 */ /* 0x000fe40000000f00 */
.L_x_2759:
[----:B------:R-:W-:Y:S05]  /*1440*/  BSYNC B2 ;  /* 0x0000000000027941 */ /* 0x000fea0003800000 */
.L_x_2758:
        /* <DEDUP_REMOVED lines=66> */
.L_x_2761:
        /* <DEDUP_REMOVED lines=20> */
.L_x_2764:
[----:B------:R-:W-:Y:S05]  /*19b0*/  BSYNC B3 ;  /* 0x0000000000037941 */ /* 0x000fea0003800000 */
.L_x_2763:
        /* <DEDUP_REMOVED lines=15> */
.L_x_2762:
[----:B------:R-:W-:Y:S05]  /*1ab0*/  BSYNC B2 ;  /* 0x0000000000027941 */ /* 0x000fea0003800000 */
.L_x_2760:
[----:B-1----:R-:W1:-:S10]  /*1ac0*/  DMUL R18, R18, 0.5 ;  /* 0x3fe0000012127828 */ /* 0x002e540000000000 */
[----:B-1----:R-:W-:Y:S01]  /*1ad0*/  LOP3.LUT R27, R19, 0x80000000, R27, 0xb8, !PT ;  /* 0x80000000131b7812 */ /* 0x002fe200078eb81b */
[----:B------:R-:W-:Y:S02]  /*1ae0*/  IMAD.MOV.U32 R26, RZ, RZ, R18 ;  /* 0x000000ffff1a7224 */ /* 0x000fe400078e0012 */
.L_x_2757:
[----:B------:R-:W-:Y:S05]  /*1af0*/  BSYNC B1 ;  /* 0x0000000000017941 */ /* 0x000fea0003800000 */
.L_x_2756:
        /* <DEDUP_REMOVED lines=25> */
.L_x_2768:
[----:B------:R-:W-:Y:S05]  /*1c90*/  BSYNC B2 ;  /* 0x0000000000027941 */ /* 0x000fea0003800000 */
.L_x_2767:
[C---:B------:R-:W-:Y:S01]  /*1ca0*/  FSETP.GEU.FTZ.AND P1, PT, R29.reuse, 1.7916666269302368164, PT ;  /* 0x3fe555551d00780b */ /* 0x040fe20003f3e000 */
[----:B------:R-:W-:Y:S01]  /*1cb0*/  BSSY B2, `(.L_x_2769) ;  /* 0x0000065000027945 */ /* 0x000fe20003800000 */
[----:B------:R-:W-:-:S13]  /*1cc0*/  FSETP.GT.FTZ.AND P0, PT, R29, -1.6999999284744262695, PT ;  /* 0xbfd999991d00780b */ /* 0x000fda0003f14000 */
[----:B------:R-:W-:Y:S05]  /*1cd0*/  @P0 BRA !P1, `(.L_x_2770) ;  /* 0x000003e000000947 */ /* 0x000fea0004800000 */
[----:B------:R-:W0:-:S10]  /*1ce0*/  DADD R28, R28, 1 ;  /* 0x3ff000001c1c7429 */ /* 0x000e140000000000 */
[----:B0-----:R-:W-:Y:S01]  /*1cf0*/  ISETP.GT.AND P0, PT, R29, 0xfffff, PT ;  /* 0x000fffff1d00780c */ /* 0x001fe20003f04270 */
[----:B------:R-:W-:Y:S01]  /*1d00*/  IMAD.MOV.U32 R6, RZ, RZ, R28 ;  /* 0x000000ffff067224 */ /* 0x000fe200078e001c */
[----:B------:R-:W-:Y:S01]  /*1d10*/  MOV R7, R29 ;  /* 0x0000001d00077202 */ /* 0x000fe20000000f00 */
        /* <DEDUP_REMOVED lines=58> */
.L_x_2770:
        /* <DEDUP_REMOVED lines=20> */
.L_x_2773:
[----:B------:R-:W-:Y:S05]  /*2200*/  BSYNC B3 ;  /* 0x0000000000037941 */ /* 0x000fea0003800000 */
.L_x_2772:
        /* <DEDUP_REMOVED lines=15> */
.L_x_2771:
[----:B------:R-:W-:Y:S05]  /*2300*/  BSYNC B2 ;  /* 0x0000000000027941 */ /* 0x000fea0003800000 */
.L_x_2769:
[----:B-1----:R-:W1:-:S10]  /*2310*/  DMUL R18, R18, 0.5 ;  /* 0x3fe0000012127828 */ /* 0x002e540000000000 */
[----:B-1----:R-:W-:Y:S01]  /*2320*/  LOP3.LUT R13, R19, 0x80000000, R13, 0xb8, !PT ;  /* 0x80000000130d7812 */ /* 0x002fe200078eb80d */
[----:B------:R-:W-:Y:S02]  /*2330*/  IMAD.MOV.U32 R12, RZ, RZ, R18 ;  /* 0x000000ffff0c7224 */ /* 0x000fe400078e0012 */
.L_x_2766:
[----:B------:R-:W-:Y:S05]  /*2340*/  BSYNC B1 ;  /* 0x0000000000017941 */ /* 0x000fea0003800000 */
.L_x_2765:
[----:B------:R-:W-:Y:S01]  /*2350*/  ISETP.GE.AND P0, PT, R4, R3, PT ;  /* 0x000000030400720c */ /* 0x000fe20003f06270 */
[----:B------:R-:W-:Y:S01]  /*2360*/  BSSY B0, `(.L_x_2774) ;  /* 0x0000018000007945 */ /* 0x000fe20003800000 */
[----:B------:R-:W-:Y:S11]  /*2370*/  BSSY B1, `(.L_x_2775) ;  /* 0x0000010000017945 */ /* 0x000ff60003800000 */
[----:B------:R-:W-:Y:S05]  /*2380*/  @P0 BRA `(.L_x_2776) ;  /* 0x000000e000000947 */ /* 0x000fea0003800000 */
[----:B------:R-:W1:Y:S01]  /*2390*/  S2R R5, SR_TID.X ;  /* 0x0000000000057919 */ /* 0x000e620000002100 */
[----:B0-----:R-:W-:-:S02]  /*23a0*/  IMAD.MOV.U32 R7, RZ, RZ, 0x8 ;  /* 0x00000008ff077424 */ /* 0x001fc400078e00ff */
[----:B-1----:R-:W-:Y:S01]  /*23b0*/  IMAD R6, R2, 0x200, R5 ;  /* 0x0000020002067824 */ /* 0x002fe200078e0205 */
[----:B------:R-:W-:-:S03]  /*23c0*/  IADD3 R4, R5, 0x80, RZ ;  /* 0x0000008005047810 */ /* 0x000fc60007ffe0ff */
[----:B------:R-:W-:Y:S01]  /*23d0*/  IMAD.WIDE.U32 R6, R6, R7, c[0x0][0x168] ;  /* 0x00005a0006067625 */ /* 0x000fe200078e0007 */
[----:B------:R-:W-:-:S04]  /*23e0*/  ISETP.GE.AND P0, PT, R4, R3, PT ;  /* 0x000000030400720c */ /* 0x000fc80003f06270 */
[----:B-----5:R0:W-:Y:S09]  /*23f0*/  STG.E.64 [R6.64], R10 ;  /* 0x0000000a06007986 */ /* 0x0201f2000c101b04 */
[----:B------:R-:W-:Y:S01]  /*2400*/  @P0 BREAK B1 ;  /* 0x0000000000010942 */ /* 0x000fe20003800000 */
[----:B------:R-:W-:Y:S05]  /*2410*/  @P0 BRA `(.L_x_2777) ;  /* 0x000000c000000947 */ /* 0x000fea0003800000 */
[----:B0-----:R-:W-:Y:S01]  /*2420*/  IMAD R6, R2, 0x200, R4 ;  /* 0x0000020002067824 */ /* 0x001fe200078e0204 */
[----:B------:R-:W-:Y:S01]  /*2430*/  IADD3 R4, R4, 0x80, RZ ;  /* 0x0000008004047810 */ /* 0x000fe20007ffe0ff */
[----:B------:R-:W-:-:S04]  /*2440*/  IMAD.MOV.U32 R7, RZ, RZ, 0x8 ;  /* 0x00000008ff077424 */ /* 0x000fc800078e00ff */
[----:B------:R-:W-:-:S05]  /*2450*/  IMAD.WIDE.U32 R6, R6, R7, c[0x0][0x168] ;  /* 0x00005a0006067625 */ /* 0x000fca00078e0007 */
[----:B------:R0:W-:Y:S02]  /*2460*/  STG.E.64 [R6.64], R8 ;  /* 0x0000000806007986 */ /* 0x0001e4000c101b04 */
.L_x_2776:
[----:B------:R-:W-:Y:S05]  /*2470*/  BSYNC B1 ;  /* 0x0000000000017941 */ /* 0x000fea0003800000 */
.L_x_2775:
[----:B------:R-:W-:-:S13]  /*2480*/  ISETP.GE.AND P0, PT, R4, R3, PT ;  /* 0x000000030400720c */ /* 0x000fda0003f06270 */
[----:B0-----:R-:W-:Y:S01]  /*2490*/  @!P0 IMAD R6, R2, 0x200, R4 ;  /* 0x0000020002068824 */ /* 0x001fe200078e0204 */
[----:B------:R-:W-:Y:S01]  /*24a0*/  @!P0 IADD3 R4, R4, 0x80, RZ ;  /* 0x0000008004048810 */ /* 0x000fe20007ffe0ff */
[----:B------:R-:W-:-:S04]  /*24b0*/  @!P0 IMAD.MOV.U32 R7, RZ, RZ, 0x8 ;  /* 0x00000008ff078424 */ /* 0x000fc800078e00ff */
[----:B------:R-:W-:-:S05]  /*24c0*/  @!P0 IMAD.WIDE.U32 R6, R6, R7, c[0x0][0x168] ;  /* 0x00005a0006068625 */ /* 0x000fca00078e0007 */
[----:B-----5:R0:W-:Y:S02]  /*24d0*/  @!P0 STG.E.64 [R6.64], R26 ;  /* 0x0000001a06008986 */ /* 0x0201e4000c101b04 */
.L_x_2777:
[----:B------:R-:W-:Y:S05]  /*24e0*/  BSYNC B0 ;  /* 0x0000000000007941 */ /* 0x000fea0003800000 */
.L_x_2774:
[----:B------:R-:W-:Y:S01]  /*24f0*/  WARPSYNC 0xffffffff ;  /* 0xffffffff00007948 */ /* 0x000fe20003800000 */
[----:B------:R-:W-:-:S13]  /*2500*/  ISETP.GE.AND P0, PT, R4, R3, PT ;  /* 0x000000030400720c */ /* 0x000fda0003f06270 */
[----:B------:R-:W-:Y:S05]  /*2510*/  @P0 EXIT ;  /* 0x000000000000094d */ /* 0x000fea0003800000 */
[----:B------:R-:W-:Y:S01]  /*2520*/  LEA R2, R2, R4, 0x9 ;  /* 0x0000000402027211 */ /* 0x000fe200078e48ff */
[----:B------:R-:W-:-:S04]  /*2530*/  IMAD.MOV.U32 R3, RZ, RZ, 0x8 ;  /* 0x00000008ff037424 */ /* 0x000fc800078e00ff */
[----:B------:R-:W-:-:S05]  /*2540*/  IMAD.WIDE.U32 R2, R2, R3, c[0x0][0x168] ;  /* 0x00005a0002027625 */ /* 0x000fca00078e0003 */
[----:B------:R-:W-:Y:S01]  /*2550*/  STG.E.64 [R2.64], R12 ;  /* 0x0000000c02007986 */ /* 0x000fe2000c101b04 */
[----:B------:R-:W-:Y:S05]  /*2560*/  EXIT ;  /* 0x000000000000794d */ /* 0x000fea0003800000 */
        .weak           $__internal_3_$__cuda_sm20_div_rn_f64_full
        .type           $__internal_3_$__cuda_sm20_div_rn_f64_full,@function
        .size           $__internal_3_$__cuda_sm20_div_rn_f64_full,(.L_x_3072 - $__internal_3_$__cuda_sm20_div_rn_f64_full)
$__internal_3_$__cuda_sm20_div_rn_f64_full:
[C---:B------:R-:W-:Y:S01]  /*2570*/  FSETP.GEU.AND P0, PT, |R17|.reuse, 1.469367938527859385e-39, PT ;  /* 0x001000001100780b */ /* 0x040fe20003f0e200 */
[----:B------:R-:W-:Y:S01]  /*2580*/  IMAD.MOV.U32 R22, RZ, RZ, 0x1 ;  /* 0x00000001ff167424 */ /* 0x000fe200078e00ff */
[----:B------:R-:W-:Y:S01]  /*2590*/  LOP3.LUT R14, R17, 0x800fffff, RZ, 0xc0, !PT ;  /* 0x800fffff110e7812 */ /* 0x000fe200078ec0ff */
[----:B------:R-:W-:Y:S01]  /*25a0*/  IMAD.MOV.U32 R20, RZ, RZ, R18 ;  /* 0x000000ffff147224 */ /* 0x000fe200078e0012 */
[C---:B------:R-:W-:Y:S01]  /*25b0*/  FSETP.GEU.AND P2, PT, |R19|.reuse, 1.469367938527859385e-39, PT ;  /* 0x001000001300780b */ /* 0x040fe20003f4e200 */
[----:B------:R-:W-:Y:S01]  /*25c0*/  BSSY B0, `(.L_x_2778) ;  /* 0x0000053000007945 */ /* 0x000fe20003800000 */
[----:B------:R-:W-:Y:S01]  /*25d0*/  LOP3.LUT R15, R14, 0x3ff00000, RZ, 0xfc, !PT ;  /* 0x3ff000000e0f7812 */ /* 0x000fe200078efcff */
[----:B------:R-:W-:Y:S01]  /*25e0*/  IMAD.MOV.U32 R14, RZ, RZ, R16 ;  /* 0x000000ffff0e7224 */ /* 0x000fe200078e0010 */
[----:B------:R-:W-:Y:S02]  /*25f0*/  LOP3.LUT R5, R19, 0x7ff00000, RZ, 0xc0, !PT ;  /* 0x7ff0000013057812 */ /* 0x000fe400078ec0ff */
[----:B------:R-:W-:-:S03]  /*2600*/  LOP3.LUT R30, R17, 0x7ff00000, RZ, 0xc0, !PT ;  /* 0x7ff00000111e7812 */ /* 0x000fc600078ec0ff */
[----:B------:R-:W0:Y:S01]  /*2610*/  @!P0 DMUL R14, R16, 8.98846567431157953865e+307 ;  /* 0x7fe00000100e8828 */ /* 0x000e220000000000 */
[----:B------:R-:W-:-:S03]  /*2620*/  ISETP.GE.U32.AND P1, PT, R5, R30, PT ;  /* 0x0000001e0500720c */ /* 0x000fc60003f26070 */
[----:B------:R-:W-:Y:S01]  /*2630*/  @!P2 LOP3.LUT R6, R17, 0x7ff00000, RZ, 0xc0, !PT ;  /* 0x7ff000001106a812 */ /* 0x000fe200078ec0ff */
[----:B------:R-:W-:Y:S01]  /*2640*/  @!P2 IMAD.MOV.U32 R32, RZ, RZ, RZ ;  /* 0x000000ffff20a224 */ /* 0x000fe200078e00ff */
[----:B0-----:R-:W0:Y:S02]  /*2650*/  MUFU.RCP64H R23, R15 ;  /* 0x0000000f00177308 */ /* 0x001e240000001800 */
[----:B------:R-:W-:Y:S01]  /*2660*/  @!P2 ISETP.GE.U32.AND P3, PT, R5, R6, PT ;  /* 0x000000060500a20c */ /* 0x000fe20003f66070 */
[----:B------:R-:W-:Y:S01]  /*2670*/  IMAD.MOV.U32 R6, RZ, RZ, 0x1ca00000 ;  /* 0x1ca00000ff067424 */ /* 0x000fe200078e00ff */
[----:B------:R-:W-:-:S04]  /*2680*/  @!P0 LOP3.LUT R30, R15, 0x7ff00000, RZ, 0xc0, !PT ;  /* 0x7ff000000f1e8812 */ /* 0x000fc800078ec0ff */
[C---:B------:R-:W-:Y:S02]  /*2690*/  @!P2 SEL R7, R6.reuse, 0x63400000, !P3 ;  /* 0x634000000607a807 */ /* 0x040fe40005800000 */
[----:B------:R-:W-:Y:S02]  /*26a0*/  SEL R21, R6, 0x63400000, !P1 ;  /* 0x6340000006157807 */ /* 0x000fe40004800000 */
[--C-:B------:R-:W-:Y:S02]  /*26b0*/  @!P2 LOP3.LUT R7, R7, 0x80000000, R19.reuse, 0xf8, !PT ;  /* 0x800000000707a812 */ /* 0x100fe400078ef813 */
[----:B------:R-:W-:Y:S01]  /*26c0*/  LOP3.LUT R21, R21, 0x800fffff, R19, 0xf8, !PT ;  /* 0x800fffff15157812 */ /* 0x000fe200078ef813 */
[----:B0-----:R-:W0:Y:S01]  /*26d0*/  DFMA R24, R22, -R14, 1 ;  /* 0x3ff000001618742b */ /* 0x001e22000000080e */
[----:B------:R-:W-:Y:S01]  /*26e0*/  @!P2 LOP3.LUT R33, R7, 0x100000, RZ, 0xfc, !PT ;  /* 0x001000000721a812 */ /* 0x000fe200078efcff */
[----:B------:R-:W-:-:S04]  /*26f0*/  IMAD.MOV.U32 R7, RZ, RZ, R5 ;  /* 0x000000ffff077224 */ /* 0x000fc800078e0005 */
[----:B0-----:R-:W0:-:S04]  /*2700*/  DFMA R24, R24, R24, R24 ;  /* 0x000000181818722b */ /* 0x001e080000000018 */
[----:B------:R-:W-:-:S04]  /*2710*/  @!P2 DFMA R20, R20, 2, -R32 ;  /* 0x400000001414a82b */ /* 0x000fc80000000820 */
[----:B0-----:R-:W0:-:S06]  /*2720*/  DFMA R24, R22, R24, R22 ;  /* 0x000000181618722b */ /* 0x001e0c0000000016 */
[----:B0-----:R-:W0:Y:S01]  /*2730*/  DFMA R32, R24, -R14, 1 ;  /* 0x3ff000001820742b */ /* 0x001e22000000080e */
[----:B------:R-:W-:-:S05]  /*2740*/  @!P2 LOP3.LUT R7, R21, 0x7ff00000, RZ, 0xc0, !PT ;  /* 0x7ff000001507a812 */ /* 0x000fca00078ec0ff */
[----:B0-----:R-:W0:-:S06]  /*2750*/  DFMA R32, R24, R32, R24 ;  /* 0x000000201820722b */ /* 0x001e0c0000000018 */
[----:B0-----:R-:W0:-:S06]  /*2760*/  DMUL R24, R32, R20 ;  /* 0x0000001420187228 */ /* 0x001e0c0000000000 */
[----:B0-----:R-:W0:-:S06]  /*2770*/  DFMA R22, R24, -R14, R20 ;  /* 0x8000000e1816722b */ /* 0x001e0c0000000014 */
[----:B0-----:R0:W1:Y:S02]  /*2780*/  DFMA R22, R32, R22, R24 ;  /* 0x000000162016722b */ /* 0x0010640000000018 */
[----:B0-----:R-:W-:-:S04]  /*2790*/  IADD3 R24, R7, -0x1, RZ ;  /* 0xffffffff07187810 */ /* 0x001fc80007ffe0ff */
[----:B------:R-:W-:Y:S02]  /*27a0*/  ISETP.GT.U32.AND P0, PT, R24, 0x7feffffe, PT ;  /* 0x7feffffe1800780c */ /* 0x000fe40003f04070 */
[----:B------:R-:W-:-:S04]  /*27b0*/  IADD3 R24, R30, -0x1, RZ ;  /* 0xffffffff1e187810 */ /* 0x000fc80007ffe0ff */
[----:B------:R-:W-:-:S13]  /*27c0*/  ISETP.GT.U32.OR P0, PT, R24, 0x7feffffe, P0 ;  /* 0x7feffffe1800780c */ /* 0x000fda0000704470 */
[----:B------:R-:W-:Y:S05]  /*27d0*/  @P0 BRA `(.L_x_2779) ;  /* 0x000001c000000947 */ /* 0x000fea0003800000 */
[----:B-1----:R-:W-:-:S04]  /*27e0*/  LOP3.LUT R18, R17, 0x7ff00000, RZ, 0xc0, !PT ;  /* 0x7ff0000011127812 */ /* 0x002fc800078ec0ff */
        /* <DEDUP_REMOVED lines=8> */
[----:B------:R-:W0:-:S10]  /*2870*/  DMUL R24, R22, R6 ;  /* 0x0000000616187228 */ /* 0x000e140000000000 */
        /* <DEDUP_REMOVED lines=18> */
.L_x_2779:
[----:B-1----:R-:W0:-:S14]  /*29a0*/  DSETP.NAN.AND P0, PT, R18, R18, PT ;  /* 0x000000121200722a */ /* 0x002e1c0003f08000 */
[----:B0-----:R-:W-:Y:S05]  /*29b0*/  @P0 BRA `(.L_x_2781) ;  /* 0x0000011000000947 */ /* 0x001fea0003800000 */
[----:B------:R-:W0:-:S14]  /*29c0*/  DSETP.NAN.AND P0, PT, R16, R16, PT ;  /* 0x000000101000722a */ /* 0x000e1c0003f08000 */
[----:B0-----:R-:W-:Y:S05]  /*29d0*/  @P0 BRA `(.L_x_2782) ;  /* 0x000000c000000947 */ /* 0x001fea0003800000 */
        /* <DEDUP_REMOVED lines=12> */
.L_x_2782:
[----:B------:R-:W-:Y:S01]  /*2aa0*/  LOP3.LUT R25, R17, 0x80000, RZ, 0xfc, !PT ;  /* 0x0008000011197812 */ /* 0x000fe200078efcff */
[----:B------:R-:W-:Y:S01]  /*2ab0*/  IMAD.MOV.U32 R24, RZ, RZ, R16 ;  /* 0x000000ffff187224 */ /* 0x000fe200078e0010 */
[----:B------:R-:W-:Y:S05]  /*2ac0*/  BRA `(.L_x_2780) ;  /* 0x0000002000007947 */ /* 0x000fea0003800000 */
.L_x_2781:
[----:B------:R-:W-:Y:S01]  /*2ad0*/  LOP3.LUT R25, R19, 0x80000, RZ, 0xfc, !PT ;  /* 0x0008000013197812 */ /* 0x000fe200078efcff */
[----:B------:R-:W-:Y:S02]  /*2ae0*/  IMAD.MOV.U32 R24, RZ, RZ, R18 ;  /* 0x000000ffff187224 */ /* 0x000fe400078e0012 */
.L_x_2780:
[----:B------:R-:W-:Y:S05]  /*2af0*/  BSYNC B0 ;  /* 0x0000000000007941 */ /* 0x000fea0003800000 */
.L_x_2778:
[----:B------:R-:W-:Y:S02]  /*2b00*/  IMAD.MOV.U32 R6, RZ, RZ, R0 ;  /* 0x000000ffff067224 */ /* 0x000fe400078e0000 */
[----:B------:R-:W-:-:S02]  /*2b10*/  IMAD.MOV.U32 R7, RZ, RZ, 0x0 ;  /* 0x00000000ff077424 */ /* 0x000fc400078e00ff */
[----:B------:R-:W-:Y:S02]  /*2b20*/  IMAD.MOV.U32 R14, RZ, RZ, R24 ;  /* 0x000000ffff0e7224 */ /* 0x000fe400078e0018 */
[----:B------:R-:W-:Y:S01]  /*2b30*/  IMAD.MOV.U32 R15, RZ, RZ, R25 ;  /* 0x000000ffff0f7224 */ /* 0x000fe200078e0019 */
[----:B------:R-:W-:Y:S06]  /*2b40*/  RET.REL.NODEC R6 `(_ZN2at6native27unrolled_elementwise_kernelIZZZNS0_17atanh_kernel_cudaERNS_18TensorIteratorBaseEENKUlvE0_clEvENKUlvE_clEvEUldE_St5arrayIPcLm2EELi4E23TrivialOffsetCalculatorILi1EjESB_NS0_6memory15LoadWithoutCastENSC_16StoreWithoutCastEEEviT_T0_T2_T3_T4_T5_) ;  /* 0xffffd4b006007950 */ /* 0x000fec0003c3ffff */
.L_x_2783:
        /* <DEDUP_REMOVED lines=11> */
.L_x_3072:


//--------------------- .text._ZN2at6native29vectorized_elementwise_kernelILi2EZZZNS0_17atanh_kernel_cudaERNS_18TensorIteratorBaseEENKUlvE0_clEvENKUlvE_clEvEUldE_St5arrayIPcLm2EEEEviT0_T1_ --------------------------
	.section	.text._ZN2at6native29vectorized_elementwise_kernelILi2EZZZNS0_17atanh_kernel_cudaERNS_18TensorIteratorBaseEENKUlvE0_clEvENKUlvE_clEvEUldE_St5arrayIPcLm2EEEEviT0_T1_,"ax",@progbits
	.sectioninfo	@"SHI_REGISTERS=42"
	.align	128
        .global         _ZN2at6native29vectorized_elementwise_kernelILi2EZZZNS0_17atanh_kernel_cudaERNS_18TensorIteratorBaseEENKUlvE0_clEvENKUlvE_clEvEUldE_St5arrayIPcLm2EEEEviT0_T1_
        .type           _ZN2at6native29vectorized_elementwise_kernelILi2EZZZNS0_17atanh_kernel_cudaERNS_18TensorIteratorBaseEENKUlvE0_clEvENKUlvE_clEvEUldE_St5arrayIPcLm2EEEEviT0_T1_,@function
        .size           _ZN2at6native29vectorized_elementwise_kernelILi2EZZZNS0_17atanh_kernel_cudaERNS_18TensorIteratorBaseEENKUlvE0_clEvENKUlvE_clEvEUldE_St5arrayIPcLm2EEEEviT0_T1_,(.L_x_3073 - _ZN2at6native29vectorized_elementwise_kernelILi2EZZZNS0_17atanh_kernel_cudaERNS_18TensorIteratorBaseEENKUlvE0_clEvENKUlvE_clEvEUldE_St5arrayIPcLm2EEEEviT0_T1_)
        .other          _ZN2at6native29vectorized_elementwise_kernelILi2EZZZNS0_17atanh_kernel_cudaERNS_18TensorIteratorBaseEENKUlvE0_clEvENKUlvE_clEvEUldE_St5arrayIPcLm2EEEEviT0_T1_,@"STO_CUDA_ENTRY STV_DEFAULT"
_ZN2at6native29vectorized_elementwise_kernelILi2EZZZNS0_17atanh_kernel_cudaERNS_18TensorIteratorBaseEENKUlvE0_clEvENKUlvE_clEvEUldE_St5arrayIPcLm2EEEEviT0_T1_:
.text._ZN2at6native29vectorized_elementwise_kernelILi2EZZZNS0_17atanh_kernel_cudaERNS_18TensorIteratorBaseEENKUlvE0_clEvENKUlvE_clEvEUldE_St5arrayIPcLm2EEEEviT0_T1_:
[----:B------:R-:W-:Y:S02]  /*0000*/  IMAD.MOV.U32 R1, RZ, RZ, c[0x0][0x28] ;  /* 0x00000a00ff017624 */ /* 0x000fe400078e00ff */
[----:B------:R-:W0:Y:S01]  /*0010*/  S2R R2, SR_CTAID.X ;  /* 0x0000000000027919 */ /* 0x000e220000002500 */
[----:B------:R-:W-:Y:S01]  /*0020*/  ULDC.64 UR4, c[0x0][0x118] ;  /* 0x0000460000047ab9 */ /* 0x000fe20000000a00 */
[----:B0-----:R-:W-:-:S05]  /*0030*/  IMAD.SHL.U32 R2, R2, 0x400, RZ ;  /* 0x0000040002027824 */ /* 0x001fca00078e00ff */
[----:B------:R-:W-:-:S04]  /*0040*/  IADD3 R0, -R2, c[0x0][0x160], RZ ;  /* 0x0000580002007a10 */ /* 0x000fc80007ffe1ff */
[----:B------:R-:W-:-:S13]  /*0050*/  ISETP.GE.U32.AND P0, PT, R0, 0x400, PT ;  /* 0x000004000000780c */ /* 0x000fda0003f06070 */
[----:B------:R-:W-:Y:S05]  /*0060*/  @!P0 BRA `(.L_x_2784) ;  /* 0x0000418000008947 */ /* 0x000fea0003800000 */
[----:B------:R-:W0:Y:S01]  /*0070*/  S2R R0, SR_TID.X ;  /* 0x0000000000007919 */ /* 0x000e220000002100 */
[----:B------:R-:W-:-:S04]  /*0080*/  IMAD.MOV.U32 R5, RZ, RZ, 0x8 ;  /* 0x00000008ff057424 */ /* 0x000fc800078e00ff */
[----:B------:R-:W-:-:S06]  /*0090*/  IMAD.WIDE R4, R2, R5, c[0x0][0x170] ;  /* 0x00005c0002047625 */ /* 0x000fcc00078e0205 */
[----:B0-----:R-:W-:-:S05]  /*00a0*/  IMAD.WIDE.U32 R4, R0, 0x10, R4 ;  /* 0x0000001000047825 */ /* 0x001fca00078e0004 */
[----:B------:R-:W2:Y:S01]  /*00b0*/  LDG.E.128 R16, [R4.64] ;  /* 0x0000000404107981 */ /* 0x000ea2000c1e1d00 */
[----:B------:R-:W-:-:S03]  /*00c0*/  IMAD.MOV.U32 R6, RZ, RZ, 0x1 ;  /* 0x00000001ff067424 */ /* 0x000fc600078e00ff */
[----:B------:R0:W5:Y:S04]  /*00d0*/  LDG.E.128 R12, [R4.64+0x800] ;  /* 0x00080004040c7981 */ /* 0x000168000c1e1d00 */
[----:B------:R0:W5:Y:S04]  /*00e0*/  LDG.E.128 R24, [R4.64+0x1000] ;  /* 0x0010000404187981 */ /* 0x000168000c1e1d00 */
[----:B------:R0:W5:Y:S01]  /*00f0*/  LDG.E.128 R20, [R4.64+0x1800] ;  /* 0x0018000404147981 */ /* 0x000162000c1e1d00 */
[----:B------:R-:W-:Y:S01]  /*0100*/  BSSY B1, `(.L_x_2785) ;  /* 0x0000014000017945 */ /* 0x000fe20003800000 */
[----:B--2---:R-:W1:-:S04]  /*0110*/  DADD R30, -|R16|, 1 ;  /* 0x3ff00000101e7429 */ /* 0x004e480000000300 */
[----:B------:R-:W2:Y:S02]  /*0120*/  DADD R28, |R16|, |R16| ;  /* 0x00000000101c7229 */ /* 0x000ea40000000610 */
[----:B-1----:R-:W1:Y:S08]  /*0130*/  MUFU.RCP64H R7, R31 ;  /* 0x0000001f00077308 */ /* 0x002e700000001800 */
[----:B--2---:R-:W-:Y:S01]  /*0140*/  FSETP.GEU.AND P1, PT, |R29|, 6.5827683646048100446e-37, PT ;  /* 0x036000001d00780b */ /* 0x004fe20003f2e200 */
[----:B-1----:R-:W1:-:S06]  /*0150*/  DFMA R8, -R30, R6, 1 ;  /* 0x3ff000001e08742b */ /* 0x002e4c0000000106 */
[----:B-1----:R-:W1:-:S06]  /*0160*/  DFMA R8, R8, R8, R8 ;  /* 0x000000080808722b */ /* 0x002e4c0000000008 */
[----:B-1----:R-:W1:-:S06]  /*0170*/  DFMA R8, R6, R8, R6 ;  /* 0x000000080608722b */ /* 0x002e4c0000000006 */
[----:B-1----:R-:W1:-:S06]  /*0180*/  DFMA R6, -R30, R8, 1 ;  /* 0x3ff000001e06742b */ /* 0x002e4c0000000108 */
[----:B-1----:R-:W1:-:S06]  /*0190*/  DFMA R6, R8, R6, R8 ;  /* 0x000000060806722b */ /* 0x002e4c0000000008 */
[----:B-1----:R-:W0:-:S06]  /*01a0*/  DMUL R36, R28, R6 ;  /* 0x000000061c247228 */ /* 0x002e0c0000000000 */
[----:B0-----:R-:W0:-:S06]  /*01b0*/  DFMA R4, -R30, R36, R28 ;  /* 0x000000241e04722b */ /* 0x001e0c000000011c */
[----:B0-----:R-:W0:-:S10]  /*01c0*/  DFMA R36, R6, R4, R36 ;  /* 0x000000040624722b */ /* 0x001e140000000024 */
[----:B0-----:R-:W-:-:S05]  /*01d0*/  FFMA R3, RZ, R31, R37 ;  /* 0x0000001fff037223 */ /* 0x001fca0000000025 */
[----:B------:R-:W-:-:S13]  /*01e0*/  FSETP.GT.AND P0, PT, |R3|, 1.469367938527859385e-39, PT ;  /* 0x001000000300780b */ /* 0x000fda0003f04200 */
[----:B------:R-:W-:Y:S05]  /*01f0*/  @P0 BRA P1, `(.L_x_2786) ;  /* 0x0000004000000947 */ /* 0x000fea0000800000 */
[----:B------:R-:W-:Y:S02]  /*0200*/  MOV R4, 0x220 ;  /* 0x0000022000047802 */ /* 0x000fe40000000f00 */
[----:B-----5:R-:W-:Y:S05]  /*0210*/  CALL.REL.NOINC `($__internal_4_$__cuda_sm20_div_rn_f64_full) ;  /* 0x00008ae000007944 */ /* 0x020fea0003c00000 */
[----:B------:R-:W-:Y:S02]  /*0220*/  IMAD.MOV.U32 R36, RZ, RZ, R6 ;  /* 0x000000ffff247224 */ /* 0x000fe400078e0006 */
[----:B------:R-:W-:Y:S02]  /*0230*/  IMAD.MOV.U32 R37, RZ, RZ, R3 ;  /* 0x000000ffff257224 */ /* 0x000fe400078e0003 */
.L_x_2786:
[----:B------:R-:W-:Y:S05]  /*0240*/  BSYNC B1 ;  /* 0x0000000000017941 */ /* 0x000fea0003800000 */
.L_x_2785:
[C---:B------:R-:W-:Y:S01]  /*0250*/  FSETP.GEU.FTZ.AND P1, PT, R37.reuse, 1.7916666269302368164, PT ;  /* 0x3fe555552500780b */ /* 0x040fe20003f3e000 */
[----:B------:R-:W-:Y:S01]  /*0260*/  BSSY B1, `(.L_x_2787) ;  /* 0x0000066000017945 */ /* 0x000fe20003800000 */
[----:B------:R-:W-:-:S13]  /*0270*/  FSETP.GT.FTZ.AND P0, PT, R37, -1.6999999284744262695, PT ;  /* 0xbfd999992500780b */ /* 0x000fda0003f14000 */
[----:B------:R-:W-:Y:S05]  /*0280*/  @P0 BRA !P1, `(.L_x_2788) ;  /* 0x000003e000000947 */ /* 0x000fea0004800000 */
[----:B------:R-:W0:Y:S01]  /*0290*/  DADD R36, R36, 1 ;  /* 0x3ff0000024247429 */ /* 0x000e220000000000 */
[----:B------:R-:W-:-:S09]  /*02a0*/  IMAD.MOV.U32 R28, RZ, RZ, -0x3ff ;  /* 0xfffffc01ff1c7424 */ /* 0x000fd200078e00ff */
[----:B0-----:R-:W-:Y:S01]  /*02b0*/  ISETP.GT.AND P0, PT, R37, 0xfffff, PT ;  /* 0x000fffff2500780c */ /* 0x001fe20003f04270 */
[----:B------:R-:W-:Y:S02]  /*02c0*/  IMAD.MOV.U32 R4, RZ, RZ, R36 ;  /* 0x000000ffff047224 */ /* 0x000fe400078e0024 */
[--C-:B------:R-:W-:Y:S02]  /*02d0*/  IMAD.MOV.U32 R5, RZ, RZ, R37.reuse ;  /* 0x000000ffff057224 */ /* 0x100fe400078e0025 */
[----:B------:R-:W-:-:S08]  /*02e0*/  IMAD.MOV.U32 R3, RZ, RZ, R37 ;  /* 0x000000ffff037224 */ /* 0x000fd000078e0025 */
[----:B------:R-:W0:Y:S01]  /*02f0*/  @!P0 DMUL R4, R4, 1.80143985094819840000e+16 ;  /* 0x4350000004048828 */ /* 0x000e220000000000 */
[----:B------:R-:W-:-:S09]  /*0300*/  @!P0 IMAD.MOV.U32 R28, RZ, RZ, -0x435 ;  /* 0xfffffbcbff1c8424 */ /* 0x000fd200078e00ff */
[----:B0-----:R-:W-:Y:S02]  /*0310*/  @!P0 IMAD.MOV.U32 R3, RZ, RZ, R5 ;  /* 0x000000ffff038224 */ /* 0x001fe400078e0005 */
[----:B------:R-:W-:-:S03]  /*0320*/  @!P0 IMAD.MOV.U32 R36, RZ, RZ, R4 ;  /* 0x000000ffff248224 */ /* 0x000fc600078e0004 */
[----:B------:R-:W-:-:S04]  /*0330*/  IADD3 R6, R3, -0x1, RZ ;  /* 0xffffffff03067810 */ /* 0x000fc80007ffe0ff */
[----:B------:R-:W-:-:S13]  /*0340*/  ISETP.GE.U32.AND P1, PT, R6, 0x7fefffff, PT ;  /* 0x7fefffff0600780c */ /* 0x000fda0003f26070 */
[----:B------:R-:W-:Y:S01]  /*0350*/  @P1 IMAD.MOV.U32 R6, RZ, RZ, 0x0 ;  /* 0x00000000ff061424 */ /* 0x000fe200078e00ff */
[----:B------:R-:W-:Y:S02]  /*0360*/  @P1 MOV R7, 0x7ff00000 ;  /* 0x7ff0000000071802 */ /* 0x000fe40000000f00 */
[----:B------:R-:W-:-:S04]  /*0370*/  @P1 FSETP.NEU.FTZ.AND P2, PT, R5, RZ, PT ;  /* 0x000000ff0500120b */ /* 0x000fc80003f5d000 */
        /* <DEDUP_REMOVED lines=11> */
[----:B------:R-:W-:Y:S01]  /*0430*/  ISETP.GE.AND P0, PT, R5, 0x3ff6a09f, PT ;  /* 0x3ff6a09f0500780c */ /* 0x000fe20003f06270 */
[----:B------:R-:W-:-:S12]  /*0440*/  IMAD.MOV.U32 R29, RZ, RZ, 0x43300000 ;  /* 0x43300000ff1d7424 */ /* 0x000fd800078e00ff */
[----:B------:R-:W-:Y:S02]  /*0450*/  @P0 IADD3 R7, R5, -0x100000, RZ ;  /* 0xfff0000005070810 */ /* 0x000fe40007ffe0ff */
[----:B------:R-:W-:-:S03]  /*0460*/  @P0 IADD3 R28, R28, 0x1, RZ ;  /* 0x000000011c1c0810 */ /* 0x000fc60007ffe0ff */
[----:B------:R-:W-:Y:S01]  /*0470*/  @P0 IMAD.MOV.U32 R5, RZ, RZ, R7 ;  /* 0x000000ffff050224 */ /* 0x000fe200078e0007 */
[----:B------:R-:W-:-:S05]  /*0480*/  LOP3.LUT R28, R28, 0x80000000, RZ, 0x3c, !PT ;  /* 0x800000001c1c7812 */ /* 0x000fca00078e3cff */
        /* <DEDUP_REMOVED lines=30> */
.L_x_2788:
        /* <DEDUP_REMOVED lines=16> */
[----:B------:R-:W-:Y:S01]  /*0770*/  MOV R28, R36 ;  /* 0x00000024001c7202 */ /* 0x000fe20000000f00 */
[----:B------:R-:W-:Y:S01]  /*0780*/  IMAD.MOV.U32 R29, RZ, RZ, R37 ;  /* 0x000000ffff1d7224 */ /* 0x000fe200078e0025 */
[----:B------:R-:W-:Y:S02]  /*0790*/  MOV R4, 0x7b0 ;  /* 0x000007b000047802 */ /* 0x000fe40000000f00 */
[----:B-----5:R-:W-:Y:S05]  /*07a0*/  CALL.REL.NOINC `($__internal_4_$__cuda_sm20_div_rn_f64_full) ;  /* 0x0000855000007944 */ /* 0x020fea0003c00000 */
[----:B------:R-:W-:Y:S02]  /*07b0*/  IMAD.MOV.U32 R7, RZ, RZ, R3 ;  /* 0x000000ffff077224 */ /* 0x000fe400078e0003 */
.L_x_2791:
[----:B------:R-:W-:Y:S05]  /*07c0*/  BSYNC B2 ;  /* 0x0000000000027941 */ /* 0x000fea0003800000 */
.L_x_2790:
        /* <DEDUP_REMOVED lines=15> */
.L_x_2789:
[----:B------:R-:W-:Y:S05]  /*08c0*/  BSYNC B1 ;  /* 0x0000000000017941 */ /* 0x000fea0003800000 */
.L_x_2787:
[C---:B0-----:R-:W0:Y:S01]  /*08d0*/  DADD R30, -|R18|.reuse, 1 ;  /* 0x3ff00000121e7429 */ /* 0x041e220000000300 */
[----:B------:R-:W-:Y:S01]  /*08e0*/  IMAD.MOV.U32 R4, RZ, RZ, 0x1 ;  /* 0x00000001ff047424 */ /* 0x000fe200078e00ff */
[----:B------:R-:W-:Y:S02]  /*08f0*/  BSSY B1, `(.L_x_2792) ;  /* 0x0000016000017945 */ /* 0x000fe40003800000 */
[----:B------:R-:W2:Y:S02]  /*0900*/  DADD R28, |R18|, |R18| ;  /* 0x00000000121c7229 */ /* 0x000ea40000000612 */
[----:B0-----:R-:W0:Y:S02]  /*0910*/  MUFU.RCP64H R5, R31 ;  /* 0x0000001f00057308 */ /* 0x001e240000001800 */
[----:B-1----:R-:W1:-:S06]  /*0920*/  DMUL R10, R10, 0.5 ;  /* 0x3fe000000a0a7828 */ /* 0x002e4c0000000000 */
[----:B--2---:R-:W-:-:S04]  /*0930*/  FSETP.GEU.AND P1, PT, |R29|, 6.5827683646048100446e-37, PT ;  /* 0x036000001d00780b */ /* 0x004fc80003f2e200 */
[----:B-1----:R-:W-:Y:S01]  /*0940*/  LOP3.LUT R17, R11, 0x80000000, R17, 0xb8, !PT ;  /* 0x800000000b117812 */ /* 0x002fe200078eb811 */
[----:B------:R-:W-:Y:S01]  /*0950*/  IMAD.MOV.U32 R16, RZ, RZ, R10 ;  /* 0x000000ffff107224 */ /* 0x000fe200078e000a */
        /* <DEDUP_REMOVED lines=15> */
.L_x_2793:
[----:B------:R-:W-:Y:S05]  /*0a50*/  BSYNC B1 ;  /* 0x0000000000017941 */ /* 0x000fea0003800000 */
.L_x_2792:
[C---:B------:R-:W-:Y:S01]  /*0a60*/  FSETP.GEU.FTZ.AND P1, PT, R37.reuse, 1.7916666269302368164, PT ;  /* 0x3fe555552500780b */ /* 0x040fe20003f3e000 */
[----:B------:R-:W-:Y:S01]  /*0a70*/  BSSY B1, `(.L_x_2794) ;  /* 0x0000066000017945 */ /* 0x000fe20003800000 */
[----:B------:R-:W-:-:S13]  /*0a80*/  FSETP.GT.FTZ.AND P0, PT, R37, -1.6999999284744262695, PT ;  /* 0xbfd999992500780b */ /* 0x000fda0003f14000 */
[----:B------:R-:W-:Y:S05]  /*0a90*/  @P0 BRA !P1, `(.L_x_2795) ;  /* 0x000003e000000947 */ /* 0x000fea0004800000 */
[----:B------:R-:W0:Y:S01]  /*0aa0*/  DADD R36, R36, 1 ;  /* 0x3ff0000024247429 */ /* 0x000e220000000000 */
[----:B------:R-:W-:-:S09]  /*0ab0*/  IMAD.MOV.U32 R28, RZ, RZ, -0x3ff ;  /* 0xfffffc01ff1c7424 */ /* 0x000fd200078e00ff */
[----:B0-----:R-:W-:Y:S01]  /*0ac0*/  ISETP.GT.AND P0, PT, R37, 0xfffff, PT ;  /* 0x000fffff2500780c */ /* 0x001fe20003f04270 */
[----:B------:R-:W-:Y:S01]  /*0ad0*/  IMAD.MOV.U32 R4, RZ, RZ, R36 ;  /* 0x000000ffff047224 */ /* 0x000fe200078e0024 */
[----:B------:R-:W-:Y:S01]  /*0ae0*/  MOV R3, R37 ;  /* 0x0000002500037202 */ /* 0x000fe20000000f00 */
[----:B------:R-:W-:-:S10]  /*0af0*/  IMAD.MOV.U32 R5, RZ, RZ, R37 ;  /* 0x000000ffff057224 */ /* 0x000fd400078e0025 */
[----:B------:R-:W0:Y:S01]  /*0b00*/  @!P0 DMUL R4, R4, 1.80143985094819840000e+16 ;  /* 0x4350000004048828 */ /* 0x000e220000000000 */
[----:B------:R-:W-:-:S09]  /*0b10*/  @!P0 IMAD.MOV.U32 R28, RZ, RZ, -0x435 ;  /* 0xfffffbcbff1c8424 */ /* 0x000fd200078e00ff */
[----:B0-----:R-:W-:Y:S02]  /*0b20*/  @!P0 IMAD.MOV.U32 R3, RZ, RZ, R5 ;  /* 0x000000ffff038224 */ /* 0x001fe400078e0005 */
[----:B------:R-:W-:-:S03]  /*0b30*/  @!P0 IMAD.MOV.U32 R36, RZ, RZ, R4 ;  /* 0x000000ffff248224 */ /* 0x000fc600078e0004 */
[----:B------:R-:W-:-:S04]  /*0b40*/  IADD3 R6, R3, -0x1, RZ ;  /* 0xffffffff03067810 */ /* 0x000fc80007ffe0ff */
[----:B------:R-:W-:-:S13]  /*0b50*/  ISETP.GE.U32.AND P1, PT, R6, 0x7fefffff, PT ;  /* 0x7fefffff0600780c */ /* 0x000fda0003f26070 */
        /* <DEDUP_REMOVED lines=9> */
[----:B------:R-:W-:Y:S01]  /*0bf0*/  MOV R33, 0x3eb1380b ;  /* 0x3eb1380b00217802 */ /* 0x000fe20000000f00 */
[----:B------:R-:W-:Y:S01]  /*0c00*/  IMAD.MOV.U32 R32, RZ, RZ, 0x3ae80f1e ;  /* 0x3ae80f1eff207424 */ /* 0x000fe200078e00ff */
[----:B------:R-:W-:Y:S01]  /*0c10*/  LOP3.LUT R5, R4, 0x3ff00000, RZ, 0xfc, !PT ;  /* 0x3ff0000004057812 */ /* 0x000fe200078efcff */
[----:B------:R-:W-:Y:S01]  /*0c20*/  IMAD.MOV.U32 R4, RZ, RZ, R36 ;  /* 0x000000ffff047224 */ /* 0x000fe200078e0024 */
[----:B------:R-:W-:Y:S01]  /*0c30*/  LEA.HI R28, R3, R28, RZ, 0xc ;  /* 0x0000001c031c7211 */ /* 0x000fe200078f60ff */
[----:B------:R-:W-:Y:S01]  /*0c40*/  IMAD.MOV.U32 R29, RZ, RZ, 0x43300000 ;  /* 0x43300000ff1d7424 */ /* 0x000fe200078e00ff */
[----:B------:R-:W-:-:S13]  /*0c50*/  ISETP.GE.AND P0, PT, R5, 0x3ff6a09f, PT ;  /* 0x3ff6a09f0500780c */ /* 0x000fda0003f06270 */
        /* <DEDUP_REMOVED lines=34> */
.L_x_2795:
        /* <DEDUP_REMOVED lines=19> */
[----:B-----5:R-:W-:Y:S05]  /*0fb0*/  CALL.REL.NOINC `($__internal_4_$__cuda_sm20_div_rn_f64_full) ;  /* 0x00007d4000007944 */ /* 0x020fea0003c00000 */
[----:B------:R-:W-:Y:S02]  /*0fc0*/  IMAD.MOV.U32 R7, RZ, RZ, R3 ;  /* 0x000000ffff077224 */ /* 0x000fe400078e0003 */
.L_x_2798:
[----:B------:R-:W-:Y:S05]  /*0fd0*/  BSYNC B2 ;  /* 0x0000000000027941 */ /* 0x000fea0003800000 */
.L_x_2797:
        /* <DEDUP_REMOVED lines=15> */
.L_x_2796:
[----:B------:R-:W-:Y:S05]  /*10d0*/  BSYNC B1 ;  /* 0x0000000000017941 */ /* 0x000fea0003800000 */
.L_x_2794:
[C---:B0----5:R-:W0:Y:S01]  /*10e0*/  DADD R30, -|R12|.reuse, 1 ;  /* 0x3ff000000c1e7429 */ /* 0x061e220000000300 */
        /* <DEDUP_REMOVED lines=20> */
[----:B------:R-:W-:Y:S05]  /*1230*/  CALL.REL.NOINC `($__internal_4_$__cuda_sm20_div_rn_f64_full) ;  /* 0x00007ac000007944 */ /* 0x000fea0003c00000 */
[----:B------:R-:W-:Y:S01]  /*1240*/  IMAD.MOV.U32 R36, RZ, RZ, R6 ;  /* 0x000000ffff247224 */ /* 0x000fe200078e0006 */
[----:B------:R-:W-:Y:S02]  /*1250*/  MOV R37, R3 ;  /* 0x0000000300257202 */ /* 0x000fe40000000f00 */
.L_x_2800:
[----:B------:R-:W-:Y:S05]  /*1260*/  BSYNC B1 ;  /* 0x0000000000017941 */ /* 0x000fea0003800000 */
.L_x_2799:
        /* <DEDUP_REMOVED lines=33> */
[----:B------:R-:W-:Y:S02]  /*1480*/  @P0 IADD3 R28, R28, 0x1, RZ ;  /* 0x000000011c1c0810 */ /* 0x000fe40007ffe0ff */
[----:B------:R-:W-:Y:S02]  /*1490*/  @P0 MOV R5, R7 ;  /* 0x0000000700050202 */ /* 0x000fe40000000f00 */
[----:B------:R-:W-:-:S04]  /*14a0*/  LOP3.LUT R28, R28, 0x80000000, RZ, 0x3c, !PT ;  /* 0x800000001c1c7812 */ /* 0x000fc800078e3cff */
        /* <DEDUP_REMOVED lines=30> */
.L_x_2802:
        /* <DEDUP_REMOVED lines=19> */
[----:B------:R-:W-:Y:S05]  /*17c0*/  CALL.REL.NOINC `($__internal_4_$__cuda_sm20_div_rn_f64_full) ;  /* 0x0000753000007944 */ /* 0x000fea0003c00000 */
[----:B------:R-:W-:Y:S02]  /*17d0*/  IMAD.MOV.U32 R7, RZ, RZ, R3 ;  /* 0x000000ffff077224 */ /* 0x000fe400078e0003 */
.L_x_2805:
[----:B------:R-:W-:Y:S05]  /*17e0*/  BSYNC B2 ;  /* 0x0000000000027941 */ /* 0x000fea0003800000 */
.L_x_2804:
        /* <DEDUP_REMOVED lines=15> */
.L_x_2803:
[----:B------:R-:W-:Y:S05]  /*18e0*/  BSYNC B1 ;  /* 0x0000000000017941 */ /* 0x000fea0003800000 */
.L_x_2801:
[C---:B0-----:R-:W0:Y:S01]  /*18f0*/  DADD R30, -|R14|.reuse, 1 ;  /* 0x3ff000000e1e7429 */ /* 0x041e220000000300 */
[----:B------:R-:W-:Y:S01]  /*1900*/  MOV R4, 0x1 ;  /* 0x0000000100047802 */ /* 0x000fe20000000f00 */
        /* <DEDUP_REMOVED lines=20> */
[----:B------:R-:W-:Y:S02]  /*1a50*/  IMAD.MOV.U32 R36, RZ, RZ, R6 ;  /* 0x000000ffff247224 */ /* 0x000fe400078e0006 */
[----:B------:R-:W-:Y:S02]  /*1a60*/  IMAD.MOV.U32 R37, RZ, RZ, R3 ;  /* 0x000000ffff257224 */ /* 0x000fe400078e0003 */
.L_x_2807:
[----:B------:R-:W-:Y:S05]  /*1a70*/  BSYNC B1 ;  /* 0x0000000000017941 */ /* 0x000fea0003800000 */
.L_x_2806:
        /* <DEDUP_REMOVED lines=12> */
[----:B0-----:R-:W-:Y:S01]  /*1b40*/  @!P0 IMAD.MOV.U32 R3, RZ, RZ, R5 ;  /* 0x000000ffff038224 */ /* 0x001fe200078e0005 */
[----:B------:R-:W-:-:S04]  /*1b50*/  @!P0 MOV R36, R4 ;  /* 0x0000000400248202 */ /* 0x000fc80000000f00 */
        /* <DEDUP_REMOVED lines=52> */
.L_x_2809:
        /* <DEDUP_REMOVED lines=20> */
[----:B------:R-:W-:Y:S02]  /*1fe0*/  MOV R7, R3 ;  /* 0x0000000300077202 */ /* 0x000fe40000000f00 */
.L_x_2812:
[----:B------:R-:W-:Y:S05]  /*1ff0*/  BSYNC B2 ;  /* 0x0000000000027941 */ /* 0x000fea0003800000 */
.L_x_2811:
        /* <DEDUP_REMOVED lines=15> */
.L_x_2810:
[----:B------:R-:W-:Y:S05]  /*20f0*/  BSYNC B1 ;  /* 0x0000000000017941 */ /* 0x000fea0003800000 */
.L_x_2808:
        /* <DEDUP_REMOVED lines=24> */
.L_x_2814:
[----:B------:R-:W-:Y:S05]  /*2280*/  BSYNC B1 ;  /* 0x0000000000017941 */ /* 0x000fea0003800000 */
.L_x_2813:
        /* <DEDUP_REMOVED lines=16> */
[----:B------:R-:W-:Y:S01]  /*2390*/  @P1 MOV R6, 0x0 ;  /* 0x0000000000061802 */ /* 0x000fe20000000f00 */
[----:B------:R-:W-:Y:S01]  /*23a0*/  @P1 IMAD.MOV.U32 R7, RZ, RZ, 0x7ff00000 ;  /* 0x7ff00000ff071424 */ /* 0x000fe200078e00ff */
[----:B------:R-:W-:-:S05]  /*23b0*/  @P1 FSETP.NEU.FTZ.AND P2, PT, R5, RZ, PT ;  /* 0x000000ff0500120b */ /* 0x000fca0003f5d000 */
        /* <DEDUP_REMOVED lines=47> */
.L_x_2816:
[----:B------:R-:W0:Y:S01]  /*26b0*/  DADD R30, R36, 2 ;  /* 0x40000000241e7429 */ /* 0x000e220000000000 */
[----:B------:R-:W-:Y:S01]  /*26c0*/  MOV R4, 0x1 ;  /* 0x0000000100047802 */ /* 0x000fe20000000f00 */
[----:B------:R-:W-:Y:S01]  /*26d0*/  BSSY B2, `(.L_x_2818) ;  /* 0x0000013000027945 */ /* 0x000fe20003800000 */
[----:B------:R-:W-:-:S03]  /*26e0*/  FSETP.GEU.AND P1, PT, |R37|, 6.5827683646048100446e-37, PT ;  /* 0x036000002500780b */ /* 0x000fc60003f2e200 */
        /* <DEDUP_REMOVED lines=17> */
.L_x_2819:
[----:B------:R-:W-:Y:S05]  /*2800*/  BSYNC B2 ;  /* 0x0000000000027941 */ /* 0x000fea0003800000 */
.L_x_2818:
        /* <DEDUP_REMOVED lines=15> */
.L_x_2817:
[----:B------:R-:W-:Y:S05]  /*2900*/  BSYNC B1 ;  /* 0x0000000000017941 */ /* 0x000fea0003800000 */
.L_x_2815:
        /* <DEDUP_REMOVED lines=24> */
.L_x_2821:
[----:B------:R-:W-:Y:S05]  /*2a90*/  BSYNC B1 ;  /* 0x0000000000017941 */ /* 0x000fea0003800000 */
.L_x_2820:
        /* <DEDUP_REMOVED lines=66> */
.L_x_2823:
        /* <DEDUP_REMOVED lines=21> */
.L_x_2826:
[----:B------:R-:W-:Y:S05]  /*3010*/  BSYNC B2 ;  /* 0x0000000000027941 */ /* 0x000fea0003800000 */
.L_x_2825:
        /* <DEDUP_REMOVED lines=15> */
.L_x_2824:
[----:B------:R-:W-:Y:S05]  /*3110*/  BSYNC B1 ;  /* 0x0000000000017941 */ /* 0x000fea0003800000 */
.L_x_2822:
        /* <DEDUP_REMOVED lines=22> */
[----:B------:R-:W-:Y:S01]  /*3280*/  MOV R36, R6 ;  /* 0x0000000600247202 */ /* 0x000fe20000000f00 */
[----:B------:R-:W-:Y:S02]  /*3290*/  IMAD.MOV.U32 R37, RZ, RZ, R3 ;  /* 0x000000ffff257224 */ /* 0x000fe400078e0003 */
.L_x_2828:
[----:B------:R-:W-:Y:S05]  /*32a0*/  BSYNC B1 ;  /* 0x0000000000017941 */ /* 0x000fea0003800000 */
.L_x_2827:
        /* <DEDUP_REMOVED lines=28> */
[----:B------:R-:W-:Y:S01]  /*3470*/  IMAD.MOV.U32 R33, RZ, RZ, 0x3eb1380b ;  /* 0x3eb1380bff217424 */ /* 0x000fe200078e00ff */
[----:B------:R-:W-:Y:S01]  /*3480*/  MOV R4, R36 ;  /* 0x0000002400047202 */ /* 0x000fe20000000f00 */
        /* <DEDUP_REMOVED lines=36> */
.L_x_2830:
        /* <DEDUP_REMOVED lines=21> */
.L_x_2833:
[----:B------:R-:W-:Y:S05]  /*3820*/  BSYNC B2 ;  /* 0x0000000000027941 */ /* 0x000fea0003800000 */
.L_x_2832:
[----:B------:R-:W0:Y:S01]  /*3830*/  DMUL R6, R6, R36 ;  /* 0x0000002406067228 */ /* 0x000e220000000000 */
[----:B------:R-:W-:Y:S01]  /*3840*/  IMAD.MOV.U32 R10, RZ, RZ, 0x2fbe14b5 ;  /* 0x2fbe14b5ff0a7424 */ /* 0x000fe200078e00ff */
[----:B------:R-:W-:-:S04]  /*3850*/  MOV R11, 0x3eb372fb ;  /* 0x3eb372fb000b7802 */ /* 0x000fc80000000f00 */
        /* <DEDUP_REMOVED lines=12> */
.L_x_2831:
[----:B------:R-:W-:Y:S05]  /*3920*/  BSYNC B1 ;  /* 0x0000000000017941 */ /* 0x000fea0003800000 */
.L_x_2829:
        /* <DEDUP_REMOVED lines=24> */
.L_x_2835:
[----:B------:R-:W-:Y:S05]  /*3ab0*/  BSYNC B1 ;  /* 0x0000000000017941 */ /* 0x000fea0003800000 */
.L_x_2834:
[C---:B------:R-:W-:Y:S01]  /*3ac0*/  FSETP.GEU.FTZ.AND P1, PT, R37.reuse, 1.7916666269302368164, PT ;  /* 0x3fe555552500780b */ /* 0x040fe20003f3e000 */
[----:B------:R-:W-:Y:S01]  /*3ad0*/  BSSY B1, `(.L_x_2836) ;  /* 0x0000066000017945 */ /* 0x000fe20003800000 */
[----:B------:R-:W-:-:S13]  /*3ae0*/  FSETP.GT.FTZ.AND P0, PT, R37, -1.6999999284744262695, PT ;  /* 0xbfd999992500780b */ /* 0x000fda0003f14000 */
[----:B------:R-:W-:Y:S05]  /*3af0*/  @P0 BRA !P1, `(.L_x_2837) ;  /* 0x000003e000000947 */ /* 0x000fea0004800000 */
[----:B------:R-:W0:Y:S01]  /*3b00*/  DADD R36, R36, 1 ;  /* 0x3ff0000024247429 */ /* 0x000e220000000000 */
[----:B------:R-:W-:-:S09]  /*3b10*/  MOV R28, 0xfffffc01 ;  /* 0xfffffc01001c7802 */ /* 0x000fd20000000f00 */
        /* <DEDUP_REMOVED lines=60> */
.L_x_2837:
        /* <DEDUP_REMOVED lines=17> */
[----:B------:R-:W-:Y:S02]  /*3ff0*/  MOV R29, R37 ;  /* 0x00000025001d7202 */ /* 0x000fe40000000f00 */
[----:B------:R-:W-:Y:S02]  /*4000*/  MOV R4, 0x4020 ;  /* 0x0000402000047802 */ /* 0x000fe40000000f00 */
[----:B------:R-:W-:Y:S05]  /*4010*/  CALL.REL.NOINC `($__internal_4_$__cuda_sm20_div_rn_f64_full) ;  /* 0x00004ce000007944 */ /* 0x000fea0003c00000 */
[----:B------:R-:W-:Y:S02]  /*4020*/  IMAD.MOV.U32 R7, RZ, RZ, R3 ;  /* 0x000000ffff077224 */ /* 0x000fe400078e0003 */
.L_x_2840:
[----:B------:R-:W-:Y:S05]  /*4030*/  BSYNC B2 ;  /* 0x0000000000027941 */ /* 0x000fea0003800000 */
.L_x_2839:
        /* <DEDUP_REMOVED lines=15> */
.L_x_2838:
[----:B------:R-:W-:Y:S05]  /*4130*/  BSYNC B1 ;  /* 0x0000000000017941 */ /* 0x000fea0003800000 */
.L_x_2836:
[----:B------:R-:W-:Y:S01]  /*4140*/  IMAD.MOV.U32 R3, RZ, RZ, 0x8 ;  /* 0x00000008ff037424 */ /* 0x000fe200078e00ff */
[----:B-1----:R-:W1:-:S03]  /*4150*/  DMUL R10, R10, 0.5 ;  /* 0x3fe000000a0a7828 */ /* 0x002e460000000000 */
[----:B------:R-:W-:-:S06]  /*4160*/  IMAD.WIDE.U32 R2, R2, R3, c[0x0][0x168] ;  /* 0x00005a0002027625 */ /* 0x000fcc00078e0003 */
[----:B------:R-:W-:Y:S01]  /*4170*/  IMAD.WIDE R2, R0, 0x10, R2 ;  /* 0x0000001000027825 */ /* 0x000fe200078e0202 */
[----:B-1----:R-:W-:-:S03]  /*4180*/  LOP3.LUT R23, R11, 0x80000000, R23, 0xb8, !PT ;  /* 0x800000000b177812 */ /* 0x002fc600078eb817 */
[----:B------:R-:W-:Y:S01]  /*4190*/  IMAD.MOV.U32 R22, RZ, RZ, R10 ;  /* 0x000000ffff167224 */ /* 0x000fe200078e000a */
[----:B------:R-:W-:Y:S04]  /*41a0*/  STG.E.128 [R2.64], R16 ;  /* 0x0000001002007986 */ /* 0x000fe8000c101d04 */
[----:B------:R-:W-:Y:S04]  /*41b0*/  STG.E.128 [R2.64+0x800], R12 ;  /* 0x0008000c02007986 */ /* 0x000fe8000c101d04 */
[----:B------:R-:W-:Y:S04]  /*41c0*/  STG.E.128 [R2.64+0x1000], R24 ;  /* 0x0010001802007986 */ /* 0x000fe8000c101d04 */
[----:B------:R-:W-:Y:S01]  /*41d0*/  STG.E.128 [R2.64+0x1800], R20 ;  /* 0x0018001402007986 */ /* 0x000fe2000c101d04 */
[----:B------:R-:W-:Y:S05]  /*41e0*/  EXIT ;  /* 0x000000000000794d */ /* 0x000fea0003800000 */
.L_x_2784:
[----:B------:R-:W0:Y:S01]  /*41f0*/  S2R R3, SR_TID.X ;  /* 0x0000000000037919 */ /* 0x000e220000002100 */
[----:B------:R-:W-:Y:S01]  /*4200*/  CS2R R22, SRZ ;  /* 0x0000000000167805 */ /* 0x000fe2000001ff00 */
[----:B------:R-:W-:Y:S01]  /*4210*/  CS2R R24, SRZ ;  /* 0x0000000000187805 */ /* 0x000fe2000001ff00 */
[----:B------:R-:W-:Y:S01]  /*4220*/  CS2R R20, SRZ ;  /* 0x0000000000147805 */ /* 0x000fe2000001ff00 */
[----:B0-----:R-:W-:-:S13]  /*4230*/  ISETP.GE.AND P0, PT, R3, R0, PT ;  /* 0x000000000300720c */ /* 0x001fda0003f06270 */
[----:B------:R-:W-:Y:S01]  /*4240*/  @!P0 IMAD.IADD R4, R2, 0x1, R3 ;  /* 0x0000000102048824 */ /* 0x000fe200078e0203 */
[----:B------:R-:W-:Y:S01]  /*4250*/  @!P0 IADD3 R3, R3, 0x80, RZ ;  /* 0x0000008003038810 */ /* 0x000fe20007ffe0ff */
[----:B------:R-:W-:-:S03]  /*4260*/  @!P0 IMAD.MOV.U32 R5, RZ, RZ, 0x8 ;  /* 0x00000008ff058424 */ /* 0x000fc600078e00ff */
[----:B------:R-:W-:Y:S01]  /*4270*/  ISETP.GE.AND P6, PT, R3, R0, PT ;  /* 0x000000000300720c */ /* 0x000fe20003fc6270 */
[----:B------:R-:W-:Y:S01]  /*4280*/  @!P0 IMAD.WIDE.U32 R4, R4, R5, c[0x0][0x170] ;  /* 0x00005c0004048625 */ /* 0x000fe200078e0005 */
[----:B------:R-:W-:-:S04]  /*4290*/  CS2R R18, SRZ ;  /* 0x0000000000127805 */ /* 0x000fc8000001ff00 */
[----:B------:R0:W5:Y:S07]  /*42a0*/  @!P0 LDG.E.64 R24, [R4.64] ;  /* 0x0000000404188981 */ /* 0x00016e000c1e1b00 */
[----:B------:R-:W-:Y:S01]  /*42b0*/  @!P6 IMAD.IADD R6, R2, 0x1, R3 ;  /* 0x000000010206e824 */ /* 0x000fe200078e0203 */
[----:B------:R-:W-:Y:S01]  /*42c0*/  @!P6 IADD3 R3, R3, 0x80, RZ ;  /* 0x000000800303e810 */ /* 0x000fe20007ffe0ff */
[----:B------:R-:W-:-:S03]  /*42d0*/  @!P6 IMAD.MOV.U32 R7, RZ, RZ, 0x8 ;  /* 0x00000008ff07e424 */ /* 0x000fc600078e00ff */
[----:B------:R-:W-:Y:S01]  /*42e0*/  ISETP.GE.AND P5, PT, R3, R0, PT ;  /* 0x000000000300720c */ /* 0x000fe20003fa6270 */
[----:B------:R-:W-:-:S05]  /*42f0*/  @!P6 IMAD.WIDE.U32 R6, R6, R7, c[0x0][0x170] ;  /* 0x00005c000606e625 */ /* 0x000fca00078e0007 */
[----:B------:R1:W5:Y:S07]  /*4300*/  @!P6 LDG.E.64 R22, [R6.64] ;  /* 0x000000040616e981 */ /* 0x00036e000c1e1b00 */
[----:B------:R-:W-:Y:S01]  /*4310*/  @!P5 IMAD.IADD R8, R2, 0x1, R3 ;  /* 0x000000010208d824 */ /* 0x000fe200078e0203 */
[----:B------:R-:W-:Y:S01]  /*4320*/  @!P5 IADD3 R3, R3, 0x80, RZ ;  /* 0x000000800303d810 */ /* 0x000fe20007ffe0ff */
[----:B------:R-:W-:-:S03]  /*4330*/  @!P5 IMAD.MOV.U32 R9, RZ, RZ, 0x8 ;  /* 0x00000008ff09d424 */ /* 0x000fc600078e00ff */
[C---:B------:R-:W-:Y:S01]  /*4340*/  ISETP.GE.AND P4, PT, R3.reuse, R0, PT ;  /* 0x000000000300720c */ /* 0x040fe20003f86270 */
[----:B------:R-:W-:Y:S01]  /*4350*/  @!P5 IMAD.WIDE.U32 R8, R8, R9, c[0x0][0x170] ;  /* 0x00005c000808d625 */ /* 0x000fe200078e0009 */
[----:B------:R-:W-:Y:S01]  /*4360*/  CS2R R16, SRZ ;  /* 0x0000000000107805 */ /* 0x000fe2000001ff00 */
[----:B------:R-:W-:Y:S01]  /*4370*/  CS2R R14, SRZ ;  /* 0x00000000000e7805 */ /* 0x000fe2000001ff00 */
[----:B------:R-:W-:Y:S01]  /*4380*/  CS2R R26, SRZ ;  /* 0x00000000001a7805 */ /* 0x000fe2000001ff00 */
[----:B------:R-:W-:Y:S01]  /*4390*/  CS2R R36, SRZ ;  /* 0x0000000000247805 */ /* 0x000fe2000001ff00 */
[----:B------:R2:W5:Y:S07]  /*43a0*/  @!P5 LDG.E.64 R20, [R8.64] ;  /* 0x000000040814d981 */ /* 0x00056e000c1e1b00 */
[----:B------:R-:W-:Y:S01]  /*43b0*/  @!P4 IMAD.IADD R10, R2, 0x1, R3 ;  /* 0x00000001020ac824 */ /* 0x000fe200078e0203 */
[----:B------:R-:W-:-:S04]  /*43c0*/  @!P4 IADD3 R3, R3, 0x80, RZ ;  /* 0x000000800303c810 */ /* 0x000fc80007ffe0ff */
[----:B------:R-:W-:-:S13]  /*43d0*/  ISETP.GE.AND P3, PT, R3, R0, PT ;  /* 0x000000000300720c */ /* 0x000fda0003f66270 */
[----:B------:R-:W-:Y:S01]  /*43e0*/  @!P3 IMAD.IADD R12, R2, 0x1, R3 ;  /* 0x00000001020cb824 */ /* 0x000fe200078e0203 */
[----:B------:R-:W-:-:S04]  /*43f0*/  @!P3 IADD3 R3, R3, 0x80, RZ ;  /* 0x000000800303b810 */ /* 0x000fc80007ffe0ff */
[----:B------:R-:W-:-:S13]  /*4400*/  ISETP.GE.AND P2, PT, R3, R0, PT ;  /* 0x000000000300720c */ /* 0x000fda0003f46270 */
[----:B------:R-:W-:Y:S02]  /*4410*/  @!P2 IADD3 R28, R2, R3, RZ ;  /* 0x00000003021ca210 */ /* 0x000fe40007ffe0ff */
[----:B------:R-:W-:-:S04]  /*4420*/  @!P2 IADD3 R3, R3, 0x80, RZ ;  /* 0x000000800303a810 */ /* 0x000fc80007ffe0ff */
[----:B------:R-:W-:-:S13]  /*4430*/  ISETP.GE.AND P1, PT, R3, R0, PT ;  /* 0x000000000300720c */ /* 0x000fda0003f26270 */
[----:B------:R-:W-:Y:S01]  /*4440*/  @!P1 IMAD.IADD R30, R2, 0x1, R3 ;  /* 0x00000001021e9824 */ /* 0x000fe200078e0203 */
[----:B------:R-:W-:-:S04]  /*4450*/  @!P1 IADD3 R3, R3, 0x80, RZ ;  /* 0x0000008003039810 */ /* 0x000fc80007ffe0ff */
[----:B------:R-:W-:Y:S01]  /*4460*/  ISETP.GE.AND P6, PT, R3, R0, PT ;  /* 0x000000000300720c */ /* 0x000fe20003fc6270 */
[----:B------:R-:W-:Y:S02]  /*4470*/  @!P4 IMAD.MOV.U32 R11, RZ, RZ, 0x8 ;  /* 0x00000008ff0bc424 */ /* 0x000fe400078e00ff */
[----:B------:R-:W-:Y:S02]  /*4480*/  @!P3 IMAD.MOV.U32 R13, RZ, RZ, 0x8 ;  /* 0x00000008ff0db424 */ /* 0x000fe400078e00ff */
[----:B------:R-:W-:Y:S02]  /*4490*/  @!P2 IMAD.MOV.U32 R29, RZ, RZ, 0x8 ;  /* 0x00000008ff1da424 */ /* 0x000fe400078e00ff */
[----:B------:R-:W-:Y:S02]  /*44a0*/  @!P1 IMAD.MOV.U32 R31, RZ, RZ, 0x8 ;  /* 0x00000008ff1f9424 */ /* 0x000fe400078e00ff */
[----:B-1----:R-:W-:-:S04]  /*44b0*/  @!P4 IMAD.WIDE.U32 R6, R10, R11, c[0x0][0x170] ;  /* 0x00005c000a06c625 */ /* 0x002fc800078e000b */
[----:B0-----:R-:W-:Y:S01]  /*44c0*/  @!P6 IMAD.IADD R4, R2, 0x1, R3 ;  /* 0x000000010204e824 */ /* 0x001fe200078e0203 */
[----:B------:R0:W5:Y:S01]  /*44d0*/  @!P4 LDG.E.64 R18, [R6.64] ;  /* 0x000000040612c981 */ /* 0x000162000c1e1b00 */
[----:B------:R-:W-:Y:S02]  /*44e0*/  @!P6 IMAD.MOV.U32 R5, RZ, RZ, 0x8 ;  /* 0x00000008ff05e424 */ /* 0x000fe400078e00ff */
[----:B--2---:R-:W-:-:S04]  /*44f0*/  @!P3 IMAD.WIDE.U32 R8, R12, R13, c[0x0][0x170] ;  /* 0x00005c000c08b625 */ /* 0x004fc800078e000d */
[----:B------:R-:W-:Y:S01]  /*4500*/  @!P2 IMAD.WIDE.U32 R10, R28, R29, c[0x0][0x170] ;  /* 0x00005c001c0aa625 */ /* 0x000fe200078e001d */
[----:B------:R0:W5:Y:S03]  /*4510*/  @!P3 LDG.E.64 R16, [R8.64] ;  /* 0x000000040810b981 */ /* 0x000166000c1e1b00 */
[----:B------:R-:W-:Y:S01]  /*4520*/  @!P1 IMAD.WIDE.U32 R12, R30, R31, c[0x0][0x170] ;  /* 0x00005c001e0c9625 */ /* 0x000fe200078e001f */
[----:B------:R0:W5:Y:S03]  /*4530*/  @!P2 LDG.E.64 R14, [R10.64] ;  /* 0x000000040a0ea981 */ /* 0x000166000c1e1b00 */
[----:B------:R-:W-:Y:S01]  /*4540*/  @!P6 IMAD.WIDE.U32 R4, R4, R5, c[0x0][0x170] ;  /* 0x00005c000404e625 */ /* 0x000fe200078e0005 */
[----:B------:R0:W5:Y:S04]  /*4550*/  @!P1 LDG.E.64 R26, [R12.64] ;  /* 0x000000040c1a9981 */ /* 0x000168000c1e1b00 */
[----:B------:R0:W5:Y:S01]  /*4560*/  @!P6 LDG.E.64 R36, [R4.64] ;  /* 0x000000040424e981 */ /* 0x000162000c1e1b00 */
[----:B------:R-:W-:Y:S01]  /*4570*/  BSSY B1, `(.L_x_2841) ;  /* 0x0000084000017945 */ /* 0x000fe20003800000 */
[----:B------:R-:W-:Y:S05]  /*4580*/  @P0 BRA `(.L_x_2842) ;  /* 0x0000082000000947 */ /* 0x000fea0003800000 */
[C---:B-----5:R-:W1:Y:S01]  /*4590*/  DADD R30, -|R24|.reuse, 1 ;  /* 0x3ff00000181e7429 */ /* 0x060e620000000300 */
[----:B0-----:R-:W-:Y:S01]  /*45a0*/  MOV R4, 0x1 ;  /* 0x0000000100047802 */ /* 0x001fe20000000f00 */
[----:B------:R-:W-:Y:S02]  /*45b0*/  BSSY B2, `(.L_x_2843) ;  /* 0x0000013000027945 */ /* 0x000fe40003800000 */
[----:B------:R-:W0:-:S02]  /*45c0*/  DADD R28, |R24|, |R24| ;  /* 0x00000000181c7229 */ /* 0x000e040000000618 */
        /* <DEDUP_REMOVED lines=17> */
.L_x_2844:
[----:B------:R-:W-:Y:S05]  /*46e0*/  BSYNC B2 ;  /* 0x0000000000027941 */ /* 0x000fea0003800000 */
.L_x_2843:
        /* <DEDUP_REMOVED lines=9> */
[----:B------:R-:W-:Y:S02]  /*4780*/  IMAD.MOV.U32 R8, RZ, RZ, R12 ;  /* 0x000000ffff087224 */ /* 0x000fe400078e000c */
[----:B------:R-:W-:-:S04]  /*4790*/  IMAD.MOV.U32 R12, RZ, RZ, -0x3ff ;  /* 0xfffffc01ff0c7424 */ /* 0x000fc800078e00ff */
        /* <DEDUP_REMOVED lines=56> */
.L_x_2846:
        /* <DEDUP_REMOVED lines=21> */
.L_x_2849:
[----:B------:R-:W-:Y:S05]  /*4c70*/  BSYNC B3 ;  /* 0x0000000000037941 */ /* 0x000fea0003800000 */
.L_x_2848:
        /* <DEDUP_REMOVED lines=15> */
.L_x_2847:
[----:B------:R-:W-:Y:S05]  /*4d70*/  BSYNC B2 ;  /* 0x0000000000027941 */ /* 0x000fea0003800000 */
.L_x_2845:
[----:B-1----:R-:W1:-:S10]  /*4d80*/  DMUL R10, R10, 0.5 ;  /* 0x3fe000000a0a7828 */ /* 0x002e540000000000 */
[----:B-1----:R-:W-:Y:S01]  /*4d90*/  LOP3.LUT R25, R11, 0x80000000, R25, 0xb8, !PT ;  /* 0x800000000b197812 */ /* 0x002fe200078eb819 */
[----:B------:R-:W-:Y:S02]  /*4da0*/  IMAD.MOV.U32 R24, RZ, RZ, R10 ;  /* 0x000000ffff187224 */ /* 0x000fe400078e000a */
.L_x_2842:
[----:B------:R-:W-:Y:S05]  /*4db0*/  BSYNC B1 ;  /* 0x0000000000017941 */ /* 0x000fea0003800000 */
.L_x_2841:
[----:B------:R-:W1:Y:S01]  /*4dc0*/  S2R R3, SR_TID.X ;  /* 0x0000000000037919 */ /* 0x000e620000002100 */
[----:B------:R-:W-:Y:S01]  /*4dd0*/  BSSY B1, `(.L_x_2850) ;  /* 0x0000086000017945 */ /* 0x000fe20003800000 */
[----:B-1----:R-:W-:-:S04]  /*4de0*/  IADD3 R3, R3, 0x80, RZ ;  /* 0x0000008003037810 */ /* 0x002fc80007ffe0ff */
        /* <DEDUP_REMOVED lines=23> */
.L_x_2853:
[----:B------:R-:W-:Y:S05]  /*4f60*/  BSYNC B2 ;  /* 0x0000000000027941 */ /* 0x000fea0003800000 */
.L_x_2852:
        /* <DEDUP_REMOVED lines=29> */
[----:B------:R-:W-:Y:S01]  /*5140*/  IMAD.MOV.U32 R4, RZ, RZ, R8 ;  /* 0x000000ffff047224 */ /* 0x000fe200078e0008 */
[----:B------:R-:W-:Y:S01]  /*5150*/  MOV R13, 0x43300000 ;  /* 0x43300000000d7802 */ /* 0x000fe20000000f00 */
        /* <DEDUP_REMOVED lines=36> */
.L_x_2855:
        /* <DEDUP_REMOVED lines=21> */
.L_x_2858:
[----:B------:R-:W-:Y:S05]  /*54f0*/  BSYNC B3 ;  /* 0x0000000000037941 */ /* 0x000fea0003800000 */
.L_x_2857:
        /* <DEDUP_REMOVED lines=15> */
.L_x_2856:
[----:B------:R-:W-:Y:S05]  /*55f0*/  BSYNC B2 ;  /* 0x0000000000027941 */ /* 0x000fea0003800000 */
.L_x_2854:
[----:B-1----:R-:W1:-:S10]  /*5600*/  DMUL R10, R10, 0.5 ;  /* 0x3fe000000a0a7828 */ /* 0x002e540000000000 */
[----:B-1----:R-:W-:Y:S01]  /*5610*/  LOP3.LUT R23, R11, 0x80000000, R23, 0xb8, !PT ;  /* 0x800000000b177812 */ /* 0x002fe200078eb817 */
[----:B------:R-:W-:Y:S02]  /*5620*/  IMAD.MOV.U32 R22, RZ, RZ, R10 ;  /* 0x000000ffff167224 */ /* 0x000fe400078e000a */
.L_x_2851:
[----:B------:R-:W-:Y:S05]  /*5630*/  BSYNC B1 ;  /* 0x0000000000017941 */ /* 0x000fea0003800000 */
.L_x_2850:
        /* <DEDUP_REMOVED lines=26> */
.L_x_2862:
[----:B------:R-:W-:Y:S05]  /*57e0*/  BSYNC B2 ;  /* 0x0000000000027941 */ /* 0x000fea0003800000 */
.L_x_2861:
[C---:B------:R-:W-:Y:S01]  /*57f0*/  FSETP.GEU.FTZ.AND P1, PT, R13.reuse, 1.7916666269302368164, PT ;  /* 0x3fe555550d00780b */ /* 0x040fe20003f3e000 */
[----:B------:R-:W-:Y:S01]  /*5800*/  BSSY B2, `(.L_x_2863) ;  /* 0x0000067000027945 */ /* 0x000fe20003800000 */
[----:B------:R-:W-:-:S13]  /*5810*/  FSETP.GT.FTZ.AND P0, PT, R13, -1.6999999284744262695, PT ;  /* 0xbfd999990d00780b */ /* 0x000fda0003f14000 */
[----:B------:R-:W-:Y:S05]  /*5820*/  @P0 BRA !P1, `(.L_x_2864) ;  /* 0x000003f000000947 */ /* 0x000fea0004800000 */
[----:B------:R-:W0:-:S10]  /*5830*/  DADD R12, R12, 1 ;  /* 0x3ff000000c0c7429 */ /* 0x000e140000000000 */
[----:B0-----:R-:W-:Y:S01]  /*5840*/  ISETP.GT.AND P0, PT, R13, 0xfffff, PT ;  /* 0x000fffff0d00780c */ /* 0x001fe20003f04270 */
[--C-:B------:R-:W-:Y:S01]  /*5850*/  IMAD.MOV.U32 R5, RZ, RZ, R13.reuse ;  /* 0x000000ffff057224 */ /* 0x100fe200078e000d */
[----:B------:R-:W-:Y:S01]  /*5860*/  MOV R4, R12 ;  /* 0x0000000c00047202 */ /* 0x000fe20000000f00 */
[----:B------:R-:W-:Y:S02]  /*5870*/  IMAD.MOV.U32 R3, RZ, RZ, R13 ;  /* 0x000000ffff037224 */ /* 0x000fe400078e000d */
[----:B------:R-:W-:Y:S02]  /*5880*/  IMAD.MOV.U32 R8, RZ, RZ, R12 ;  /* 0x000000ffff087224 */ /* 0x000fe400078e000c */
[----:B------:R-:W-:-:S06]  /*5890*/  IMAD.MOV.U32 R12, RZ, RZ, -0x3ff ;  /* 0xfffffc01ff0c7424 */ /* 0x000fcc00078e00ff */
        /* <DEDUP_REMOVED lines=56> */
.L_x_2864:
        /* <DEDUP_REMOVED lines=21> */
.L_x_2867:
[----:B------:R-:W-:Y:S05]  /*5d70*/  BSYNC B3 ;  /* 0x0000000000037941 */ /* 0x000fea0003800000 */
.L_x_2866:
        /* <DEDUP_REMOVED lines=15> */
.L_x_2865:
[----:B------:R-:W-:Y:S05]  /*5e70*/  BSYNC B2 ;  /* 0x0000000000027941 */ /* 0x000fea0003800000 */
.L_x_2863:
[----:B-1----:R-:W1:-:S10]  /*5e80*/  DMUL R10, R10, 0.5 ;  /* 0x3fe000000a0a7828 */ /* 0x002e540000000000 */
[----:B-1----:R-:W-:Y:S02]  /*5e90*/  LOP3.LUT R21, R11, 0x80000000, R21, 0xb8, !PT ;  /* 0x800000000b157812 */ /* 0x002fe400078eb815 */
[----:B------:R-:W-:Y:S02]  /*5ea0*/  MOV R20, R10 ;  /* 0x0000000a00147202 */ /* 0x000fe40000000f00 */
.L_x_2860:
[----:B------:R-:W-:Y:S05]  /*5eb0*/  BSYNC B1 ;  /* 0x0000000000017941 */ /* 0x000fea0003800000 */
.L_x_2859:
        /* <DEDUP_REMOVED lines=26> */
.L_x_2871:
[----:B------:R-:W-:Y:S05]  /*6060*/  BSYNC B2 ;  /* 0x0000000000027941 */ /* 0x000fea0003800000 */
.L_x_2870:
        /* <DEDUP_REMOVED lines=9> */
[----:B------:R-:W-:Y:S01]  /*6100*/  IMAD.MOV.U32 R8, RZ, RZ, R12 ;  /* 0x000000ffff087224 */ /* 0x000fe200078e000c */
[----:B------:R-:W-:-:S05]  /*6110*/  MOV R12, 0xfffffc01 ;  /* 0xfffffc01000c7802 */ /* 0x000fca0000000f00 */
        /* <DEDUP_REMOVED lines=56> */
.L_x_2873:
        /* <DEDUP_REMOVED lines=21> */
.L_x_2876:
[----:B------:R-:W-:Y:S05]  /*65f0*/  BSYNC B3 ;  /* 0x0000000000037941 */ /* 0x000fea0003800000 */
.L_x_2875:
        /* <DEDUP_REMOVED lines=15> */
.L_x_2874:
[----:B------:R-:W-:Y:S05]  /*66f0*/  BSYNC B2 ;  /* 0x0000000000027941 */ /* 0x000fea0003800000 */
.L_x_2872:
[----:B-1----:R-:W1:-:S10]  /*6700*/  DMUL R10, R10, 0.5 ;  /* 0x3fe000000a0a7828 */ /* 0x002e540000000000 */
[----:B-1----:R-:W-:Y:S01]  /*6710*/  LOP3.LUT R19, R11, 0x80000000, R19, 0xb8, !PT ;  /* 0x800000000b137812 */ /* 0x002fe200078eb813 */
[----:B------:R-:W-:Y:S02]  /*6720*/  IMAD.MOV.U32 R18, RZ, RZ, R10 ;  /* 0x000000ffff127224 */ /* 0x000fe400078e000a */
.L_x_2869:
[----:B------:R-:W-:Y:S05]  /*6730*/  BSYNC B1 ;  /* 0x0000000000017941 */ /* 0x000fea0003800000 */
.L_x_2868:
        /* <DEDUP_REMOVED lines=26> */
.L_x_2880:
[----:B------:R-:W-:Y:S05]  /*68e0*/  BSYNC B2 ;  /* 0x0000000000027941 */ /* 0x000fea0003800000 */
.L_x_2879:
        /* <DEDUP_REMOVED lines=13> */
[----:B0-----:R-:W-:Y:S01]  /*69c0*/  @!P0 MOV R3, R5 ;  /* 0x0000000500038202 */ /* 0x001fe20000000f00 */
        /* <DEDUP_REMOVED lines=53> */
.L_x_2882:
        /* <DEDUP_REMOVED lines=21> */
.L_x_2885:
[----:B------:R-:W-:Y:S05]  /*6e70*/  BSYNC B3 ;  /* 0x0000000000037941 */ /* 0x000fea0003800000 */
.L_x_2884:
        /* <DEDUP_REMOVED lines=15> */
.L_x_2883:
[----:B------:R-:W-:Y:S05]  /*6f70*/  BSYNC B2 ;  /* 0x0000000000027941 */ /* 0x000fea0003800000 */
.L_x_2881:
[----:B-1----:R-:W1:-:S10]  /*6f80*/  DMUL R10, R10, 0.5 ;  /* 0x3fe000000a0a7828 */ /* 0x002e540000000000 */
[----:B-1----:R-:W-:Y:S01]  /*6f90*/  LOP3.LUT R17, R11, 0x80000000, R17, 0xb8, !PT ;  /* 0x800000000b117812 */ /* 0x002fe200078eb811 */
[----:B------:R-:W-:Y:S02]  /*6fa0*/  IMAD.MOV.U32 R16, RZ, RZ, R10 ;  /* 0x000000ffff107224 */ /* 0x000fe400078e000a */
.L_x_2878:
[----:B------:R-:W-:Y:S05]  /*6fb0*/  BSYNC B1 ;  /* 0x0000000000017941 */ /* 0x000fea0003800000 */
.L_x_2877:
        /* <DEDUP_REMOVED lines=26> */
.L_x_2889:
[----:B------:R-:W-:Y:S05]  /*7160*/  BSYNC B2 ;  /* 0x0000000000027941 */ /* 0x000fea0003800000 */
.L_x_2888:
        /* <DEDUP_REMOVED lines=67> */
.L_x_2891:
        /* <DEDUP_REMOVED lines=21> */
.L_x_2894:
[----:B------:R-:W-:Y:S05]  /*76f0*/  BSYNC B3 ;  /* 0x0000000000037941 */ /* 0x000fea0003800000 */
.L_x_2893:
        /* <DEDUP_REMOVED lines=15> */
.L_x_2892:
[----:B------:R-:W-:Y:S05]  /*77f0*/  BSYNC B2 ;  /* 0x0000000000027941 */ /* 0x000fea0003800000 */
.L_x_2890:
[----:B-1----:R-:W1:-:S10]  /*7800*/  DMUL R10, R10, 0.5 ;  /* 0x3fe000000a0a7828 */ /* 0x002e540000000000 */
[----:B-1----:R-:W-:Y:S01]  /*7810*/  LOP3.LUT R15, R11, 0x80000000, R15, 0xb8, !PT ;  /* 0x800000000b0f7812 */ /* 0x002fe200078eb80f */
[----:B------:R-:W-:Y:S02]  /*7820*/  IMAD.MOV.U32 R14, RZ, RZ, R10 ;  /* 0x000000ffff0e7224 */ /* 0x000fe400078e000a */
.L_x_2887:
[----:B------:R-:W-:Y:S05]  /*7830*/  BSYNC B1 ;  /* 0x0000000000017941 */ /* 0x000fea0003800000 */
.L_x_2886:
        /* <DEDUP_REMOVED lines=26> */
.L_x_2898:
[----:B------:R-:W-:Y:S05]  /*79e0*/  BSYNC B2 ;  /* 0x0000000000027941 */ /* 0x000fea0003800000 */
.L_x_2897:
        /* <DEDUP_REMOVED lines=8> */
[--C-:B------:R-:W-:Y:S02]  /*7a70*/  IMAD.MOV.U32 R5, RZ, RZ, R13.reuse ;  /* 0x000000ffff057224 */ /* 0x100fe400078e000d */
        /* <DEDUP_REMOVED lines=58> */
.L_x_2900:
        /* <DEDUP_REMOVED lines=19> */
[----:B------:R-:W-:Y:S05]  /*7f50*/  CALL.REL.NOINC `($__internal_4_$__cuda_sm20_div_rn_f64_full) ;  /* 0x00000da000007944 */ /* 0x000fea0003c00000 */
[----:B------:R-:W-:Y:S02]  /*7f60*/  IMAD.MOV.U32 R7, RZ, RZ, R3 ;  /* 0x000000ffff077224 */ /* 0x000fe400078e0003 */
.L_x_2903:
[----:B------:R-:W-:Y:S05]  /*7f70*/  BSYNC B3 ;  /* 0x0000000000037941 */ /* 0x000fea0003800000 */
.L_x_2902:
        /* <DEDUP_REMOVED lines=15> */
.L_x_2901:
[----:B------:R-:W-:Y:S05]  /*8070*/  BSYNC B2 ;  /* 0x0000000000027941 */ /* 0x000fea0003800000 */
.L_x_2899:
[----:B01----:R-:W0:-:S10]  /*8080*/  DMUL R12, R10, 0.5 ;  /* 0x3fe000000a0c7828 */ /* 0x003e140000000000 */
[----:B0-----:R-:W-:Y:S02]  /*8090*/  LOP3.LUT R13, R13, 0x80000000, R27, 0xb8, !PT ;  /* 0x800000000d0d7812 */ /* 0x001fe400078eb81b */
.L_x_2896:
[----:B------:R-:W-:Y:S05]  /*80a0*/  BSYNC B1 ;  /* 0x0000000000017941 */ /* 0x000fea0003800000 */
.L_x_2895:
        /* <DEDUP_REMOVED lines=26> */
.L_x_2907:
[----:B------:R-:W-:Y:S05]  /*8250*/  BSYNC B2 ;  /* 0x0000000000027941 */ /* 0x000fea0003800000 */
.L_x_2906:
        /* <DEDUP_REMOVED lines=67> */
.L_x_2909:
        /* <DEDUP_REMOVED lines=21> */
.L_x_2912:
[----:B------:R-:W-:Y:S05]  /*87e0*/  BSYNC B3 ;  /* 0x0000000000037941 */ /* 0x000fea0003800000 */
.L_x_2911:
        /* <DEDUP_REMOVED lines=15> */
.L_x_2910:
[----:B------:R-:W-:Y:S05]  /*88e0*/  BSYNC B2 ;  /* 0x0000000000027941 */ /* 0x000fea0003800000 */
.L_x_2908:
[----:B-1----:R-:W1:-:S10]  /*88f0*/  DMUL R10, R10, 0.5 ;  /* 0x3fe000000a0a7828 */ /* 0x002e540000000000 */
[----:B-1----:R-:W-:Y:S01]  /*8900*/  LOP3.LUT R37, R11, 0x80000000, R37, 0xb8, !PT ;  /* 0x800000000b257812 */ /* 0x002fe200078eb825 */
[----:B------:R-:W-:Y:S02]  /*8910*/  IMAD.MOV.U32 R36, RZ, RZ, R10 ;  /* 0x000000ffff247224 */ /* 0x000fe400078e000a */
.L_x_2905:
[----:B------:R-:W-:Y:S05]  /*8920*/  BSYNC B1 ;  /* 0x0000000000017941 */ /* 0x000fea0003800000 */
.L_x_2904:
[----:B------:R-:W1:Y:S01]  /*8930*/  S2R R3, SR_TID.X ;  /* 0x0000000000037919 */ /* 0x000e620000002100 */
[----:B------:R-:W-:Y:S01]  /*8940*/  BSSY B0, `(.L_x_2913) ;  /* 0x0000033000007945 */ /* 0x000fe20003800000 */
[----:B------:R-:W-:Y:S01]  /*8950*/  BSSY B1, `(.L_x_2914) ;  /* 0x000002b000017945 */ /* 0x000fe20003800000 */
[----:B-1----:R-:W-:-:S13]  /*8960*/  ISETP.GE.AND P0, PT, R3, R0, PT ;  /* 0x000000000300720c */ /* 0x002fda0003f06270 */
[----:B0-----:R-:W-:Y:S01]  /*8970*/  @!P0 IMAD.IADD R4, R2, 0x1, R3 ;  /* 0x0000000102048824 */ /* 0x001fe200078e0203 */
[----:B------:R-:W-:Y:S01]  /*8980*/  @!P0 IADD3 R3, R3, 0x80, RZ ;  /* 0x0000008003038810 */ /* 0x000fe20007ffe0ff */
[----:B------:R-:W-:-:S04]  /*8990*/  @!P0 IMAD.MOV.U32 R5, RZ, RZ, 0x8 ;  /* 0x00000008ff058424 */ /* 0x000fc800078e00ff */
[----:B------:R-:W-:-:S05]  /*89a0*/  @!P0 IMAD.WIDE.U32 R4, R4, R5, c[0x0][0x168] ;  /* 0x00005a0004048625 */ /* 0x000fca00078e0005 */
[----:B-----5:R0:W-:Y:S01]  /*89b0*/  @!P0 STG.E.64 [R4.64], R24 ;  /* 0x0000001804008986 */ /* 0x0201e2000c101b04 */
[----:B------:R-:W-:-:S13]  /*89c0*/  ISETP.GE.AND P0, PT, R3, R0, PT ;  /* 0x000000000300720c */ /* 0x000fda0003f06270 */
[----:B------:R-:W-:Y:S05]  /*89d0*/  @P0 BRA `(.L_x_2915) ;  /* 0x000000c000000947 */ /* 0x000fea0003800000 */
[----:B0-----:R-:W-:Y:S01]  /*89e0*/  IADD3 R4, R2, R3, RZ ;  /* 0x0000000302047210 */ /* 0x001fe20007ffe0ff */
[----:B------:R-:W-:Y:S01]  /*89f0*/  IMAD.MOV.U32 R5, RZ, RZ, 0x8 ;  /* 0x00000008ff057424 */ /* 0x000fe200078e00ff */
[----:B------:R-:W-:-:S03]  /*8a00*/  IADD3 R3, R3, 0x80, RZ ;  /* 0x0000008003037810 */ /* 0x000fc60007ffe0ff */
[----:B------:R-:W-:Y:S01]  /*8a10*/  IMAD.WIDE.U32 R4, R4, R5, c[0x0][0x168] ;  /* 0x00005a0004047625 */ /* 0x000fe200078e0005 */
[----:B------:R-:W-:-:S04]  /*8a20*/  ISETP.GE.AND P0, PT, R3, R0, PT ;  /* 0x000000000300720c */ /* 0x000fc80003f06270 */
[----:B------:R0:W-:Y:S09]  /*8a30*/  STG.E.64 [R4.64], R22 ;  /* 0x0000001604007986 */ /* 0x0001f2000c101b04 */
[----:B------:R-:W-:Y:S05]  /*8a40*/  @P0 BRA `(.L_x_2916) ;  /* 0x000000c000000947 */ /* 0x000fea0003800000 */
[----:B0-----:R-:W-:Y:S01]  /*8a50*/  IMAD.IADD R4, R2, 0x1, R3 ;  /* 0x0000000102047824 */ /* 0x001fe200078e0203 */
[----:B------:R-:W-:Y:S01]  /*8a60*/  IADD3 R3, R3, 0x80, RZ ;  /* 0x0000008003037810 */ /* 0x000fe20007ffe0ff */
[----:B------:R-:W-:-:S04]  /*8a70*/  IMAD.MOV.U32 R5, RZ, RZ, 0x8 ;  /* 0x00000008ff057424 */ /* 0x000fc800078e00ff */
[----:B------:R-:W-:-:S05]  /*8a80*/  IMAD.WIDE.U32 R4, R4, R5, c[0x0][0x168] ;  /* 0x00005a0004047625 */ /* 0x000fca00078e0005 */
[----:B------:R0:W-:Y:S02]  /*8a90*/  STG.E.64 [R4.64], R20 ;  /* 0x0000001404007986 */ /* 0x0001e4000c101b04 */
.L_x_2915:
[----:B0-----:R-:W-:-:S13]  /*8aa0*/  ISETP.GE.AND P0, PT, R3, R0, PT ;  /* 0x000000000300720c */ /* 0x001fda0003f06270 */
[----:B------:R-:W-:Y:S05]  /*8ab0*/  @P0 BRA `(.L_x_2917) ;  /* 0x000000c000000947 */ /* 0x000fea0003800000 */
[----:B------:R-:W-:Y:S01]  /*8ac0*/  IMAD.IADD R4, R2, 0x1, R3 ;  /* 0x0000000102047824 */ /* 0x000fe200078e0203 */
[----:B------:R-:W-:Y:S01]  /*8ad0*/  IADD3 R3, R3, 0x80, RZ ;  /* 0x0000008003037810 */ /* 0x000fe20007ffe0ff */
[----:B------:R-:W-:-:S04]  /*8ae0*/  IMAD.MOV.U32 R5, RZ, RZ, 0x8 ;  /* 0x00000008ff057424 */ /* 0x000fc800078e00ff */
[----:B------:R-:W-:-:S05]  /*8af0*/  IMAD.WIDE.U32 R4, R4, R5, c[0x0][0x168] ;  /* 0x00005a0004047625 */ /* 0x000fca00078e0005 */
[----:B------:R0:W-:Y:S02]  /*8b00*/  STG.E.64 [R4.64], R18 ;  /* 0x0000001204007986 */ /* 0x0001e4000c101b04 */
.L_x_2916:
[----:B------:R-:W-:-:S13]  /*8b10*/  ISETP.GE.AND P0, PT, R3, R0, PT ;  /* 0x000000000300720c */ /* 0x000fda0003f06270 */
[----:B------:R-:W-:Y:S05]  /*8b20*/  @P0 BRA `(.L_x_2918) ;  /* 0x000000d000000947 */ /* 0x000fea0003800000 */
[----:B0-----:R-:W-:Y:S01]  /*8b30*/  IMAD.IADD R4, R2, 0x1, R3 ;  /* 0x0000000102047824 */ /* 0x001fe200078e0203 */
[----:B------:R-:W-:Y:S01]  /*8b40*/  IADD3 R3, R3, 0x80, RZ ;  /* 0x0000008003037810 */ /* 0x000fe20007ffe0ff */
[----:B------:R-:W-:-:S04]  /*8b50*/  IMAD.MOV.U32 R5, RZ, RZ, 0x8 ;  /* 0x00000008ff057424 */ /* 0x000fc800078e00ff */
[----:B------:R-:W-:-:S05]  /*8b60*/  IMAD.WIDE.U32 R4, R4, R5, c[0x0][0x168] ;  /* 0x00005a0004047625 */ /* 0x000fca00078e0005 */
[----:B------:R0:W-:Y:S02]  /*8b70*/  STG.E.64 [R4.64], R16 ;  /* 0x0000001004007986 */ /* 0x0001e4000c101b04 */
.L_x_2917:
[----:B------:R-:W-:-:S13]  /*8b80*/  ISETP.GE.AND P0, PT, R3, R0, PT ;  /* 0x000000000300720c */ /* 0x000fda0003f06270 */
[----:B------:R-:W-:Y:S01]  /*8b90*/  @P0 BREAK B1 ;  /* 0x0000000000010942 */ /* 0x000fe20003800000 */
[----:B------:R-:W-:Y:S05]  /*8ba0*/  @P0 BRA `(.L_x_2919) ;  /* 0x000000c000000947 */ /* 0x000fea0003800000 */
[----:B0-----:R-:W-:Y:S01]  /*8bb0*/  IMAD.IADD R4, R2, 0x1, R3 ;  /* 0x0000000102047824 */ /* 0x001fe200078e0203 */
[----:B------:R-:W-:Y:S01]  /*8bc0*/  IADD3 R3, R3, 0x80, RZ ;  /* 0x0000008003037810 */ /* 0x000fe20007ffe0ff */
[----:B------:R-:W-:-:S04]  /*8bd0*/  IMAD.MOV.U32 R5, RZ, RZ, 0x8 ;  /* 0x00000008ff057424 */ /* 0x000fc800078e00ff */
[----:B------:R-:W-:-:S05]  /*8be0*/  IMAD.WIDE.U32 R4, R4, R5, c[0x0][0x168] ;  /* 0x00005a0004047625 */ /* 0x000fca00078e0005 */
[----:B------:R0:W-:Y:S02]  /*8bf0*/  STG.E.64 [R4.64], R14 ;  /* 0x0000000e04007986 */ /* 0x0001e4000c101b04 */
.L_x_2918:
[----:B------:R-:W-:Y:S05]  /*8c00*/  BSYNC B1 ;  /* 0x0000000000017941 */ /* 0x000fea0003800000 */
.L_x_2914:
[----:B------:R-:W-:-:S13]  /*8c10*/  ISETP.GE.AND P0, PT, R3, R0, PT ;  /* 0x000000000300720c */ /* 0x000fda0003f06270 */
[----:B0-----:R-:W-:Y:S01]  /*8c20*/  @!P0 MOV R5, 0x8 ;  /* 0x0000000800058802 */ /* 0x001fe20000000f00 */
[----:B------:R-:W-:Y:S01]  /*8c30*/  @!P0 IMAD.IADD R4, R2, 0x1, R3 ;  /* 0x0000000102048824 */ /* 0x000fe200078e0203 */
[----:B------:R-:W-:-:S03]  /*8c40*/  @!P0 IADD3 R3, R3, 0x80, RZ ;  /* 0x0000008003038810 */ /* 0x000fc60007ffe0ff */
[----:B------:R-:W-:-:S05]  /*8c50*/  @!P0 IMAD.WIDE.U32 R4, R4, R5, c[0x0][0x168] ;  /* 0x00005a0004048625 */ /* 0x000fca00078e0005 */
[----:B------:R0:W-:Y:S02]  /*8c60*/  @!P0 STG.E.64 [R4.64], R12 ;  /* 0x0000000c04008986 */ /* 0x0001e4000c101b04 */
.L_x_2919:
[----:B------:R-:W-:Y:S05]  /*8c70*/  BSYNC B0 ;  /* 0x0000000000007941 */ /* 0x000fea0003800000 */
.L_x_2913:
[----:B------:R-:W-:Y:S01]  /*8c80*/  WARPSYNC 0xffffffff ;  /* 0xffffffff00007948 */ /* 0x000fe20003800000 */
[----:B------:R-:W-:-:S13]  /*8c90*/  ISETP.GE.AND P0, PT, R3, R0, PT ;  /* 0x000000000300720c */ /* 0x000fda0003f06270 */
[----:B------:R-:W-:Y:S05]  /*8ca0*/  @P0 EXIT ;  /* 0x000000000000094d */ /* 0x000fea0003800000 */
[----:B------:R-:W-:Y:S02]  /*8cb0*/  IMAD.IADD R2, R2, 0x1, R3 ;  /* 0x0000000102027824 */ /* 0x000fe400078e0203 */
[----:B------:R-:W-:-:S04]  /*8cc0*/  IMAD.MOV.U32 R3, RZ, RZ, 0x8 ;  /* 0x00000008ff037424 */ /* 0x000fc800078e00ff */
[----:B------:R-:W-:-:S05]  /*8cd0*/  IMAD.WIDE.U32 R2, R2, R3, c[0x0][0x168] ;  /* 0x00005a0002027625 */ /* 0x000fca00078e0003 */
[----:B------:R-:W-:Y:S01]  /*8ce0*/  STG.E.64 [R2.64], R36 ;  /* 0x0000002402007986 */ /* 0x000fe2000c101b04 */
[----:B------:R-:W-:Y:S05]  /*8cf0*/  EXIT ;  /* 0x000000000000794d */ /* 0x000fea0003800000 */
        .weak           $__internal_4_$__cuda_sm20_div_rn_f64_full
        .type           $__internal_4_$__cuda_sm20_div_rn_f64_full,@function
        .size           $__internal_4_$__cuda_sm20_div_rn_f64_full,(.L_x_3073 - $__internal_4_$__cuda_sm20_div_rn_f64_full)
$__internal_4_$__cuda_sm20_div_rn_f64_full:
[C---:B------:R-:W-:Y:S01]  /*8d00*/  FSETP.GEU.AND P0, PT, |R31|.reuse, 1.469367938527859385e-39, PT ;  /* 0x001000001f00780b */ /* 0x040fe20003f0e200 */
[----:B------:R-:W-:Y:S01]  /*8d10*/  IMAD.MOV.U32 R34, RZ, RZ, 0x1 ;  /* 0x00000001ff227424 */ /* 0x000fe200078e00ff */
[----:B------:R-:W-:Y:S01]  /*8d20*/  LOP3.LUT R32, R31, 0x800fffff, RZ, 0xc0, !PT ;  /* 0x800fffff1f207812 */ /* 0x000fe200078ec0ff */
[----:B------:R-:W-:Y:S01]  /*8d30*/  IMAD.MOV.U32 R5, RZ, RZ, 0x1ca00000 ;  /* 0x1ca00000ff057424 */ /* 0x000fe200078e00ff */
[C---:B------:R-:W-:Y:S01]  /*8d40*/  FSETP.GEU.AND P2, PT, |R29|.reuse, 1.469367938527859385e-39, PT ;  /* 0x001000001d00780b */ /* 0x040fe20003f4e200 */
[----:B------:R-:W-:Y:S01]  /*8d50*/  IMAD.MOV.U32 R10, RZ, RZ, R28 ;  /* 0x000000ffff0a7224 */ /* 0x000fe200078e001c */
[----:B------:R-:W-:Y:S01]  /*8d60*/  LOP3.LUT R33, R32, 0x3ff00000, RZ, 0xfc, !PT ;  /* 0x3ff0000020217812 */ /* 0x000fe200078efcff */
[----:B------:R-:W-:Y:S01]  /*8d70*/  IMAD.MOV.U32 R32, RZ, RZ, R30 ;  /* 0x000000ffff207224 */ /* 0x000fe200078e001e */
[----:B------:R-:W-:Y:S01]  /*8d80*/  LOP3.LUT R3, R29, 0x7ff00000, RZ, 0xc0, !PT ;  /* 0x7ff000001d037812 */ /* 0x000fe200078ec0ff */
[----:B------:R-:W-:Y:S01]  /*8d90*/  BSSY B0, `(.L_x_2920) ;  /* 0x0000054000007945 */ /* 0x000fe20003800000 */
[----:B------:R-:W-:-:S03]  /*8da0*/  LOP3.LUT R7, R31, 0x7ff00000, RZ, 0xc0, !PT ;  /* 0x7ff000001f077812 */ /* 0x000fc600078ec0ff */
[----:B------:R-:W0:Y:S01]  /*8db0*/  @!P0 DMUL R32, R30, 8.98846567431157953865e+307 ;  /* 0x7fe000001e208828 */ /* 0x000e220000000000 */
[----:B------:R-:W-:-:S03]  /*8dc0*/  ISETP.GE.U32.AND P1, PT, R3, R7, PT ;  /* 0x000000070300720c */ /* 0x000fc60003f26070 */
[----:B------:R-:W-:Y:S01]  /*8dd0*/  @!P2 LOP3.LUT R6, R31, 0x7ff00000, RZ, 0xc0, !PT ;  /* 0x7ff000001f06a812 */ /* 0x000fe200078ec0ff */
[----:B------:R-:W-:Y:S01]  /*8de0*/  @!P2 IMAD.MOV.U32 R8, RZ, RZ, RZ ;  /* 0x000000ffff08a224 */ /* 0x000fe200078e00ff */
[----:B0-----:R-:W0:Y:S01]  /*8df0*/  MUFU.RCP64H R35, R33 ;  /* 0x0000002100237308 */ /* 0x001e220000001800 */
[----:B------:R-:W-:Y:S02]  /*8e00*/  SEL R11, R5, 0x63400000, !P1 ;  /* 0x63400000050b7807 */ /* 0x000fe40004800000 */
[----:B------:R-:W-:Y:S02]  /*8e10*/  @!P2 ISETP.GE.U32.AND P3, PT, R3, R6, PT ;  /* 0x000000060300a20c */ /* 0x000fe40003f66070 */
[----:B------:R-:W-:Y:S02]  /*8e20*/  LOP3.LUT R11, R11, 0x800fffff, R29, 0xf8, !PT ;  /* 0x800fffff0b0b7812 */ /* 0x000fe400078ef81d */
[----:B------:R-:W-:Y:S02]  /*8e30*/  @!P2 SEL R9, R5, 0x63400000, !P3 ;  /* 0x634000000509a807 */ /* 0x000fe40005800000 */
[----:B------:R-:W-:-:S02]  /*8e40*/  @!P0 LOP3.LUT R7, R33, 0x7ff00000, RZ, 0xc0, !PT ;  /* 0x7ff0000021078812 */ /* 0x000fc400078ec0ff */
[----:B------:R-:W-:-:S04]  /*8e50*/  @!P2 LOP3.LUT R6, R9, 0x80000000, R29, 0xf8, !PT ;  /* 0x800000000906a812 */ /* 0x000fc800078ef81d */
[----:B------:R-:W-:Y:S01]  /*8e60*/  @!P2 LOP3.LUT R9, R6, 0x100000, RZ, 0xfc, !PT ;  /* 0x001000000609a812 */ /* 0x000fe200078efcff */
[----:B0-----:R-:W0:Y:S01]  /*8e70*/  DFMA R38, R34, -R32, 1 ;  /* 0x3ff000002226742b */ /* 0x001e220000000820 */
[----:B------:R-:W-:-:S04]  /*8e80*/  IMAD.MOV.U32 R6, RZ, RZ, R3 ;  /* 0x000000ffff067224 */ /* 0x000fc800078e0003 */
[----:B------:R-:W-:-:S04]  /*8e90*/  @!P2 DFMA R10, R10, 2, -R8 ;  /* 0x400000000a0aa82b */ /* 0x000fc80000000808 */
[----:B0-----:R-:W0:-:S06]  /*8ea0*/  DFMA R38, R38, R38, R38 ;  /* 0x000000262626722b */ /* 0x001e0c0000000026 */
[----:B0-----:R-:W0:Y:S01]  /*8eb0*/  DFMA R38, R34, R38, R34 ;  /* 0x000000262226722b */ /* 0x001e220000000022 */
[----:B------:R-:W-:-:S05]  /*8ec0*/  @!P2 LOP3.LUT R6, R11, 0x7ff00000, RZ, 0xc0, !PT ;  /* 0x7ff000000b06a812 */ /* 0x000fca00078ec0ff */
[----:B0-----:R-:W0:-:S06]  /*8ed0*/  DFMA R8, R38, -R32, 1 ;  /* 0x3ff000002608742b */ /* 0x001e0c0000000820 */
        /* <DEDUP_REMOVED lines=15> */
[----:B------:R-:W-:Y:S01]  /*8fd0*/  IMAD.IADD R5, R6, 0x1, -R5 ;  /* 0x0000000106057824 */ /* 0x000fe200078e0a05 */
[----:B------:R-:W-:-:S04]  /*8fe0*/  MOV R6, RZ ;  /* 0x000000ff00067202 */ /* 0x000fc80000000f00 */
[----:B------:R-:W-:-:S06]  /*8ff0*/  IADD3 R7, R5, 0x7fe00000, RZ ;  /* 0x7fe0000005077810 */ /* 0x000fcc0007ffe0ff */
[----:B------:R-:W0:-:S10]  /*9000*/  DMUL R34, R8, R6 ;  /* 0x0000000608227228 */ /* 0x000e140000000000 */
[----:B0-----:R-:W-:-:S13]  /*9010*/  FSETP.GTU.AND P0, PT, |R35|, 1.469367938527859385e-39, PT ;  /* 0x001000002300780b */ /* 0x001fda0003f0c200 */
[----:B------:R-:W-:Y:S05]  /*9020*/  @P0 BRA `(.L_x_2922) ;  /* 0x000002a000000947 */ /* 0x000fea0003800000 */
[----:B------:R-:W0:Y:S01]  /*9030*/  DFMA R10, R8, -R32, R10 ;  /* 0x80000020080a722b */ /* 0x000e22000000000a */
[----:B------:R-:W-:-:S09]  /*9040*/  IMAD.MOV.U32 R6, RZ, RZ, RZ ;  /* 0x000000ffff067224 */ /* 0x000fd200078e00ff */
[C---:B0-----:R-:W-:Y:S02]  /*9050*/  FSETP.NEU.AND P0, PT, R11.reuse, RZ, PT ;  /* 0x000000ff0b00720b */ /* 0x041fe40003f0d000 */
        /* <DEDUP_REMOVED lines=11> */
[----:B------:R-:W-:-:S03]  /*9110*/  FSEL R7, R30, R35, !P0 ;  /* 0x000000231e077208 */ /* 0x000fc60004000000 */
[----:B------:R-:W-:Y:S02]  /*9120*/  IMAD.MOV.U32 R34, RZ, RZ, R6 ;  /* 0x000000ffff227224 */ /* 0x000fe400078e0006 */
[----:B------:R-:W-:Y:S01]  /*9130*/  IMAD.MOV.U32 R35, RZ, RZ, R7 ;  /* 0x000000ffff237224 */ /* 0x000fe200078e0007 */
[----:B------:R-:W-:Y:S05]  /*9140*/  BRA `(.L_x_2922) ;  /* 0x0000018000007947 */ /* 0x000fea0003800000 */
.L_x_2921:
        /* <DEDUP_REMOVED lines=12> */
[----:B------:R-:W-:Y:S01]  /*9210*/  @!P0 IMAD.MOV.U32 R34, RZ, RZ, RZ ;  /* 0x000000ffff228224 */ /* 0x000fe200078e00ff */
[----:B------:R-:W-:Y:S01]  /*9220*/  @P0 MOV R34, RZ ;  /* 0x000000ff00220202 */ /* 0x000fe20000000f00 */
[----:B------:R-:W-:Y:S02]  /*9230*/  @!P0 IMAD.MOV.U32 R35, RZ, RZ, R29 ;  /* 0x000000ffff238224 */ /* 0x000fe400078e001d */
[----:B------:R-:W-:Y:S01]  /*9240*/  @P0 IMAD.MOV.U32 R35, RZ, RZ, R3 ;  /* 0x000000ffff230224 */ /* 0x000fe200078e0003 */
[----:B------:R-:W-:Y:S05]  /*9250*/  BRA `(.L_x_2922) ;  /* 0x0000007000007947 */ /* 0x000fea0003800000 */
.L_x_2924:
[----:B------:R-:W-:Y:S01]  /*9260*/  LOP3.LUT R3, R31, 0x80000, RZ, 0xfc, !PT ;  /* 0x000800001f037812 */ /* 0x000fe200078efcff */
[----:B------:R-:W-:-:S04]  /*9270*/  IMAD.MOV.U32 R34, RZ, RZ, R30 ;  /* 0x000000ffff227224 */ /* 0x000fc800078e001e */
[----:B------:R-:W-:Y:S01]  /*9280*/  IMAD.MOV.U32 R35, RZ, RZ, R3 ;  /* 0x000000ffff237224 */ /* 0x000fe200078e0003 */
[----:B------:R-:W-:Y:S05]  /*9290*/  BRA `(.L_x_2922) ;  /* 0x0000003000007947 */ /* 0x000fea0003800000 */
.L_x_2923:
[----:B------:R-:W-:Y:S01]  /*92a0*/  LOP3.LUT R3, R29, 0x80000, RZ, 0xfc, !PT ;  /* 0x000800001d037812 */ /* 0x000fe200078efcff */
[----:B------:R-:W-:-:S04]  /*92b0*/  IMAD.MOV.U32 R34, RZ, RZ, R28 ;  /* 0x000000ffff227224 */ /* 0x000fc800078e001c */
[----:B------:R-:W-:Y:S02]  /*92c0*/  IMAD.MOV.U32 R35, RZ, RZ, R3 ;  /* 0x000000ffff237224 */ /* 0x000fe400078e0003 */
.L_x_2922:
[----:B------:R-:W-:Y:S05]  /*92d0*/  BSYNC B0 ;  /* 0x0000000000007941 */ /* 0x000fea0003800000 */
.L_x_2920:
[----:B------:R-:W-:Y:S02]  /*92e0*/  IMAD.MOV.U32 R5, RZ, RZ, 0x0 ;  /* 0x00000000ff057424 */ /* 0x000fe400078e00ff */
[----:B------:R-:W-:Y:S02]  /*92f0*/  IMAD.MOV.U32 R6, RZ, RZ, R34 ;  /* 0x000000ffff067224 */ /* 0x000fe400078e0022 */
[----:B------:R-:W-:Y:S01]  /*9300*/  IMAD.MOV.U32 R3, RZ, RZ, R35 ;  /* 0x000000ffff037224 */ /* 0x000fe200078e0023 */
[----:B------:R-:W-:Y:S06]  /*9310*/  RET.REL.NODEC R4 `(_ZN2at6native29vectorized_elementwise_kernelILi2EZZZNS0_17atanh_kernel_cudaERNS_18TensorIteratorBaseEENKUlvE0_clEvENKUlvE_clEvEUldE_St5arrayIPcLm2EEEEviT0_T1_) ;  /* 0xffff6ce004007950 */ /* 0x000fec0003c3ffff */
.L_x_2925:
        /* <DEDUP_REMOVED lines=14> */
.L_x_3073:


//--------------------- .text._ZN2at6native29vectorized_elementwise_kernelILi4EZZZNS0_17atanh_kernel_cudaERNS_18TensorIteratorBaseEENKUlvE0_clEvENKUlvE_clEvEUldE_St5arrayIPcLm2EEEEviT0_T1_ --------------------------
	.section	.text._ZN2at6native29vectorized_elementwise_kernelILi4EZZZNS0_17atanh_kernel_cudaERNS_18TensorIteratorBaseEENKUlvE0_clEvENKUlvE_clEvEUldE_St5arrayIPcLm2EEEEviT0_T1_,"ax",@progbits
	.sectioninfo	@"SHI_REGISTERS=42"
	.align	128
        .global         _ZN2at6native29vectorized_elementwise_kernelILi4EZZZNS0_17atanh_kernel_cudaERNS_18TensorIteratorBaseEENKUlvE0_clEvENKUlvE_clEvEUldE_St5arrayIPcLm2EEEEviT0_T1_
        .type           _ZN2at6native29vectorized_elementwise_kernelILi4EZZZNS0_17atanh_kernel_cudaERNS_18TensorIteratorBaseEENKUlvE0_clEvENKUlvE_clEvEUldE_St5arrayIPcLm2EEEEviT0_T1_,@function
        .size           _ZN2at6native29vectorized_elementwise_kernelILi4EZZZNS0_17atanh_kernel_cudaERNS_18TensorIteratorBaseEENKUlvE0_clEvENKUlvE_clEvEUldE_St5arrayIPcLm2EEEEviT0_T1_,(.L_x_3074 - _ZN2at6native29vectorized_elementwise_kernelILi4EZZZNS0_17atanh_kernel_cudaERNS_18TensorIteratorBaseEENKUlvE0_clEvENKUlvE_clEvEUldE_St5arrayIPcLm2EEEEviT0_T1_)
        .other          _ZN2at6native29vectorized_elementwise_kernelILi4EZZZNS0_17atanh_kernel_cudaERNS_18TensorIteratorBaseEENKUlvE0_clEvENKUlvE_clEvEUldE_St5arrayIPcLm2EEEEviT0_T1_,@"STO_CUDA_ENTRY STV_DEFAULT"
_ZN2at6native29vectorized_elementwise_kernelILi4EZZZNS0_17atanh_kernel_cudaERNS_18TensorIteratorBaseEENKUlvE0_clEvENKUlvE_clEvEUldE_St5arrayIPcLm2EEEEviT0_T1_:
.text._ZN2at6native29vectorized_elementwise_kernelILi4EZZZNS0_17atanh_kernel_cudaERNS_18TensorIteratorBaseEENKUlvE0_clEvENKUlvE_clEvEUldE_St5arrayIPcLm2EEEEviT0_T1_:
        /* <DEDUP_REMOVED lines=33> */
[----:B-----5:R-:W-:Y:S05]  /*0210*/  CALL.REL.NOINC `($__internal_5_$__cuda_sm20_div_rn_f64_full) ;  /* 0x00008ae000007944 */ /* 0x020fea0003c00000 */
[----:B------:R-:W-:Y:S02]  /*0220*/  IMAD.MOV.U32 R36, RZ, RZ, R6 ;  /* 0x000000ffff247224 */ /* 0x000fe400078e0006 */
[----:B------:R-:W-:Y:S02]  /*0230*/  IMAD.MOV.U32 R37, RZ, RZ, R3 ;  /* 0x000000ffff257224 */ /* 0x000fe400078e0003 */
.L_x_2928:
[----:B------:R-:W-:Y:S05]  /*0240*/  BSYNC B1 ;  /* 0x0000000000017941 */ /* 0x000fea0003800000 */
.L_x_2927:
        /* <DEDUP_REMOVED lines=66> */
.L_x_2930:
        /* <DEDUP_REMOVED lines=19> */
[----:B-----5:R-:W-:Y:S05]  /*07a0*/  CALL.REL.NOINC `($__internal_5_$__cuda_sm20_div_rn_f64_full) ;  /* 0x0000855000007944 */ /* 0x020fea0003c00000 */
[----:B------:R-:W-:Y:S02]  /*07b0*/  IMAD.MOV.U32 R7, RZ, RZ, R3 ;  /* 0x000000ffff077224 */ /* 0x000fe400078e0003 */
.L_x_2933:
[----:B------:R-:W-:Y:S05]  /*07c0*/  BSYNC B2 ;  /* 0x0000000000027941 */ /* 0x000fea0003800000 */
.L_x_2932:
        /* <DEDUP_REMOVED lines=15> */
.L_x_2931:
[----:B------:R-:W-:Y:S05]  /*08c0*/  BSYNC B1 ;  /* 0x0000000000017941 */ /* 0x000fea0003800000 */
.L_x_2929:
        /* <DEDUP_REMOVED lines=24> */
.L_x_2935:
[----:B------:R-:W-:Y:S05]  /*0a50*/  BSYNC B1 ;  /* 0x0000000000017941 */ /* 0x000fea0003800000 */
.L_x_2934:
        /* <DEDUP_REMOVED lines=66> */
.L_x_2937:
        /* <DEDUP_REMOVED lines=19> */
[----:B-----5:R-:W-:Y:S05]  /*0fb0*/  CALL.REL.NOINC `($__internal_5_$__cuda_sm20_div_rn_f64_full) ;  /* 0x00007d4000007944 */ /* 0x020fea0003c00000 */
[----:B------:R-:W-:Y:S02]  /*0fc0*/  IMAD.MOV.U32 R7, RZ, RZ, R3 ;  /* 0x000000ffff077224 */ /* 0x000fe400078e0003 */
.L_x_2940:
[----:B------:R-:W-:Y:S05]  /*0fd0*/  BSYNC B2 ;  /* 0x0000000000027941 */ /* 0x000fea0003800000 */
.L_x_2939:
        /* <DEDUP_REMOVED lines=15> */
.L_x_2938:
[----:B------:R-:W-:Y:S05]  /*10d0*/  BSYNC B1 ;  /* 0x0000000000017941 */ /* 0x000fea0003800000 */
.L_x_2936:
        /* <DEDUP_REMOVED lines=21> */
[----:B------:R-:W-:Y:S05]  /*1230*/  CALL.REL.NOINC `($__internal_5_$__cuda_sm20_div_rn_f64_full) ;  /* 0x00007ac000007944 */ /* 0x000fea0003c00000 */
[----:B------:R-:W-:Y:S01]  /*1240*/  IMAD.MOV.U32 R36, RZ, RZ, R6 ;  /* 0x000000ffff247224 */ /* 0x000fe200078e0006 */
[----:B------:R-:W-:Y:S02]  /*1250*/  MOV R37, R3 ;  /* 0x0000000300257202 */ /* 0x000fe40000000f00 */
.L_x_2942:
[----:B------:R-:W-:Y:S05]  /*1260*/  BSYNC B1 ;  /* 0x0000000000017941 */ /* 0x000fea0003800000 */
.L_x_2941:
        /* <DEDUP_REMOVED lines=66> */
.L_x_2944:
        /* <DEDUP_REMOVED lines=19> */
[----:B------:R-:W-:Y:S05]  /*17c0*/  CALL.REL.NOINC `($__internal_5_$__cuda_sm20_div_rn_f64_full) ;  /* 0x0000753000007944 */ /* 0x000fea0003c00000 */
[----:B------:R-:W-:Y:S02]  /*17d0*/  IMAD.MOV.U32 R7, RZ, RZ, R3 ;  /* 0x000000ffff077224 */ /* 0x000fe400078e0003 */
.L_x_2947:
[----:B------:R-:W-:Y:S05]  /*17e0*/  BSYNC B2 ;  /* 0x0000000000027941 */ /* 0x000fea0003800000 */
.L_x_2946:
        /* <DEDUP_REMOVED lines=15> */
.L_x_2945:
[----:B------:R-:W-:Y:S05]  /*18e0*/  BSYNC B1 ;  /* 0x0000000000017941 */ /* 0x000fea0003800000 */
.L_x_2943:
        /* <DEDUP_REMOVED lines=22> */
[----:B------:R-:W-:Y:S02]  /*1a50*/  IMAD.MOV.U32 R36, RZ, RZ, R6 ;  /* 0x000000ffff247224 */ /* 0x000fe400078e0006 */
[----:B------:R-:W-:Y:S02]  /*1a60*/  IMAD.MOV.U32 R37, RZ, RZ, R3 ;  /* 0x000000ffff257224 */ /* 0x000fe400078e0003 */
.L_x_2949:
[----:B------:R-:W-:Y:S05]  /*1a70*/  BSYNC B1 ;  /* 0x0000000000017941 */ /* 0x000fea0003800000 */
.L_x_2948:
        /* <DEDUP_REMOVED lines=66> */
.L_x_2951:
        /* <DEDUP_REMOVED lines=20> */
[----:B------:R-:W-:Y:S02]  /*1fe0*/  MOV R7, R3 ;  /* 0x0000000300077202 */ /* 0x000fe40000000f00 */
.L_x_2954:
[----:B------:R-:W-:Y:S05]  /*1ff0*/  BSYNC B2 ;  /* 0x0000000000027941 */ /* 0x000fea0003800000 */
.L_x_2953:
        /* <DEDUP_REMOVED lines=15> */
.L_x_2952:
[----:B------:R-:W-:Y:S05]  /*20f0*/  BSYNC B1 ;  /* 0x0000000000017941 */ /* 0x000fea0003800000 */
.L_x_2950:
        /* <DEDUP_REMOVED lines=24> */
.L_x_2956:
[----:B------:R-:W-:Y:S05]  /*2280*/  BSYNC B1 ;  /* 0x0000000000017941 */ /* 0x000fea0003800000 */
.L_x_2955:
        /* <DEDUP_REMOVED lines=66> */
.L_x_2958:
        /* <DEDUP_REMOVED lines=21> */
.L_x_2961:
[----:B------:R-:W-:Y:S05]  /*2800*/  BSYNC B2 ;  /* 0x0000000000027941 */ /* 0x000fea0003800000 */
.L_x_2960:
        /* <DEDUP_REMOVED lines=15> */
.L_x_2959:
[----:B------:R-:W-:Y:S05]  /*2900*/  BSYNC B1 ;  /* 0x0000000000017941 */ /* 0x000fea0003800000 */
.L_x_2957:
        /* <DEDUP_REMOVED lines=24> */
.L_x_2963:
[----:B------:R-:W-:Y:S05]  /*2a90*/  BSYNC B1 ;  /* 0x0000000000017941 */ /* 0x000fea0003800000 */
.L_x_2962:
        /* <DEDUP_REMOVED lines=66> */
.L_x_2965:
        /* <DEDUP_REMOVED lines=21> */
.L_x_2968:
[----:B------:R-:W-:Y:S05]  /*3010*/  BSYNC B2 ;  /* 0x0000000000027941 */ /* 0x000fea0003800000 */
.L_x_2967:
        /* <DEDUP_REMOVED lines=15> */
.L_x_2966:
[----:B------:R-:W-:Y:S05]  /*3110*/  BSYNC B1 ;  /* 0x0000000000017941 */ /* 0x000fea0003800000 */
.L_x_2964:
        /* <DEDUP_REMOVED lines=22> */
[----:B------:R-:W-:Y:S01]  /*3280*/  MOV R36, R6 ;  /* 0x0000000600247202 */ /* 0x000fe20000000f00 */
[----:B------:R-:W-:Y:S02]  /*3290*/  IMAD.MOV.U32 R37, RZ, RZ, R3 ;  /* 0x000000ffff257224 */ /* 0x000fe400078e0003 */
.L_x_2970:
[----:B------:R-:W-:Y:S05]  /*32a0*/  BSYNC B1 ;  /* 0x0000000000017941 */ /* 0x000fea0003800000 */
.L_x_2969:
        /* <DEDUP_REMOVED lines=66> */
.L_x_2972:
        /* <DEDUP_REMOVED lines=21> */
.L_x_2975:
[----:B------:R-:W-:Y:S05]  /*3820*/  BSYNC B2 ;  /* 0x0000000000027941 */ /* 0x000fea0003800000 */
.L_x_2974:
        /* <DEDUP_REMOVED lines=15> */
.L_x_2973:
[----:B------:R-:W-:Y:S05]  /*3920*/  BSYNC B1 ;  /* 0x0000000000017941 */ /* 0x000fea0003800000 */
.L_x_2971:
        /* <DEDUP_REMOVED lines=24> */
.L_x_2977:
[----:B------:R-:W-:Y:S05]  /*3ab0*/  BSYNC B1 ;  /* 0x0000000000017941 */ /* 0x000fea0003800000 */
.L_x_2976:
        /* <DEDUP_REMOVED lines=66> */
.L_x_2979:
        /* <DEDUP_REMOVED lines=19> */
[----:B------:R-:W-:Y:S05]  /*4010*/  CALL.REL.NOINC `($__internal_5_$__cuda_sm20_div_rn_f64_full) ;  /* 0x00004ce000007944 */ /* 0x000fea0003c00000 */
[----:B------:R-:W-:Y:S02]  /*4020*/  IMAD.MOV.U32 R7, RZ, RZ, R3 ;  /* 0x000000ffff077224 */ /* 0x000fe400078e0003 */
.L_x_2982:
[----:B------:R-:W-:Y:S05]  /*4030*/  BSYNC B2 ;  /* 0x0000000000027941 */ /* 0x000fea0003800000 */
.L_x_2981:
        /* <DEDUP_REMOVED lines=15> */
.L_x_2980:
[----:B------:R-:W-:Y:S05]  /*4130*/  BSYNC B1 ;  /* 0x0000000000017941 */ /* 0x000fea0003800000 */
.L_x_2978:
        /* <DEDUP_REMOVED lines=11> */
.L_x_2926:
        /* <DEDUP_REMOVED lines=79> */
.L_x_2986:
[----:B------:R-:W-:Y:S05]  /*46e0*/  BSYNC B2 ;  /* 0x0000000000027941 */ /* 0x000fea0003800000 */
.L_x_2985:
        /* <DEDUP_REMOVED lines=67> */
.L_x_2988:
        /* <DEDUP_REMOVED lines=21> */
.L_x_2991:
[----:B------:R-:W-:Y:S05]  /*4c70*/  BSYNC B3 ;  /* 0x0000000000037941 */ /* 0x000fea0003800000 */
.L_x_2990:
        /* <DEDUP_REMOVED lines=15> */
.L_x_2989:
[----:B------:R-:W-:Y:S05]  /*4d70*/  BSYNC B2 ;  /* 0x0000000000027941 */ /* 0x000fea0003800000 */
.L_x_2987:
[----:B-1----:R-:W1:-:S10]  /*4d80*/  DMUL R10, R10, 0.5 ;  /* 0x3fe000000a0a7828 */ /* 0x002e540000000000 */
[----:B-1----:R-:W-:Y:S01]  /*4d90*/  LOP3.LUT R25, R11, 0x80000000, R25, 0xb8, !PT ;  /* 0x800000000b197812 */ /* 0x002fe200078eb819 */
[----:B------:R-:W-:Y:S02]  /*4da0*/  IMAD.MOV.U32 R24, RZ, RZ, R10 ;  /* 0x000000ffff187224 */ /* 0x000fe400078e000a */
.L_x_2984:
[----:B------:R-:W-:Y:S05]  /*4db0*/  BSYNC B1 ;  /* 0x0000000000017941 */ /* 0x000fea0003800000 */
.L_x_2983:
        /* <DEDUP_REMOVED lines=26> */
.L_x_2995:
[----:B------:R-:W-:Y:S05]  /*4f60*/  BSYNC B2 ;  /* 0x0000000000027941 */ /* 0x000fea0003800000 */
.L_x_2994:
        /* <DEDUP_REMOVED lines=67> */
.L_x_2997:
        /* <DEDUP_REMOVED lines=21> */
.L_x_3000:
[----:B------:R-:W-:Y:S05]  /*54f0*/  BSYNC B3 ;  /* 0x0000000000037941 */ /* 0x000fea0003800000 */
.L_x_2999:
        /* <DEDUP_REMOVED lines=15> */
.L_x_2998:
[----:B------:R-:W-:Y:S05]  /*55f0*/  BSYNC B2 ;  /* 0x0000000000027941 */ /* 0x000fea0003800000 */
.L_x_2996:
[----:B-1----:R-:W1:-:S10]  /*5600*/  DMUL R10, R10, 0.5 ;  /* 0x3fe000000a0a7828 */ /* 0x002e540000000000 */
[----:B-1----:R-:W-:Y:S01]  /*5610*/  LOP3.LUT R23, R11, 0x80000000, R23, 0xb8, !PT ;  /* 0x800000000b177812 */ /* 0x002fe200078eb817 */
[----:B------:R-:W-:Y:S02]  /*5620*/  IMAD.MOV.U32 R22, RZ, RZ, R10 ;  /* 0x000000ffff167224 */ /* 0x000fe400078e000a */
.L_x_2993:
[----:B------:R-:W-:Y:S05]  /*5630*/  BSYNC B1 ;  /* 0x0000000000017941 */ /* 0x000fea0003800000 */
.L_x_2992:
        /* <DEDUP_REMOVED lines=26> */
.L_x_3004:
[----:B------:R-:W-:Y:S05]  /*57e0*/  BSYNC B2 ;  /* 0x0000000000027941 */ /* 0x000fea0003800000 */
.L_x_3003:
        /* <DEDUP_REMOVED lines=67> */
.L_x_3006:
        /* <DEDUP_REMOVED lines=21> */
.L_x_3009:
[----:B------:R-:W-:Y:S05]  /*5d70*/  BSYNC B3 ;  /* 0x0000000000037941 */ /* 0x000fea0003800000 */
.L_x_3008:
        /* <DEDUP_REMOVED lines=15> */
.L_x_3007:
[----:B------:R-:W-:Y:S05]  /*5e70*/  BSYNC B2 ;  /* 0x0000000000027941 */ /* 0x000fea0003800000 */
.L_x_3005:
[----:B-1----:R-:W1:-:S10]  /*5e80*/  DMUL R10, R10, 0.5 ;  /* 0x3fe000000a0a7828 */ /* 0x002e540000000000 */
[----:B-1----:R-:W-:Y:S02]  /*5e90*/  LOP3.LUT R21, R11, 0x80000000, R21, 0xb8, !PT ;  /* 0x800000000b157812 */ /* 0x002fe400078eb815 */
[----:B------:R-:W-:Y:S02]  /*5ea0*/  MOV R20, R10 ;  /* 0x0000000a00147202 */ /* 0x000fe40000000f00 */
.L_x_3002:
[----:B------:R-:W-:Y:S05]  /*5eb0*/  BSYNC B1 ;  /* 0x0000000000017941 */ /* 0x000fea0003800000 */
.L_x_3001:
        /* <DEDUP_REMOVED lines=26> */
.L_x_3013:
[----:B------:R-:W-:Y:S05]  /*6060*/  BSYNC B2 ;  /* 0x0000000000027941 */ /* 0x000fea0003800000 */
.L_x_3012:
        /* <DEDUP_REMOVED lines=67> */
.L_x_3015:
        /* <DEDUP_REMOVED lines=21> */
.L_x_3018:
[----:B------:R-:W-:Y:S05]  /*65f0*/  BSYNC B3 ;  /* 0x0000000000037941 */ /* 0x000fea0003800000 */
.L_x_3017:
        /* <DEDUP_REMOVED lines=15> */
.L_x_3016:
[----:B------:R-:W-:Y:S05]  /*66f0*/  BSYNC B2 ;  /* 0x0000000000027941 */ /* 0x000fea0003800000 */
.L_x_3014:
[----:B-1----:R-:W1:-:S10]  /*6700*/  DMUL R10, R10, 0.5 ;  /* 0x3fe000000a0a7828 */ /* 0x002e540000000000 */
[----:B-1----:R-:W-:Y:S01]  /*6710*/  LOP3.LUT R19, R11, 0x80000000, R19, 0xb8, !PT ;  /* 0x800000000b137812 */ /* 0x002fe200078eb813 */
[----:B------:R-:W-:Y:S02]  /*6720*/  IMAD.MOV.U32 R18, RZ, RZ, R10 ;  /* 0x000000ffff127224 */ /* 0x000fe400078e000a */
.L_x_3011:
[----:B------:R-:W-:Y:S05]  /*6730*/  BSYNC B1 ;  /* 0x0000000000017941 */ /* 0x000fea0003800000 */
.L_x_3010:
        /* <DEDUP_REMOVED lines=26> */
.L_x_3022:
[----:B------:R-:W-:Y:S05]  /*68e0*/  BSYNC B2 ;  /* 0x0000000000027941 */ /* 0x000fea0003800000 */
.L_x_3021:
        /* <DEDUP_REMOVED lines=67> */
.L_x_3024:
        /* <DEDUP_REMOVED lines=21> */
.L_x_3027:
[----:B------:R-:W-:Y:S05]  /*6e70*/  BSYNC B3 ;  /* 0x0000000000037941 */ /* 0x000fea0003800000 */
.L_x_3026:
        /* <DEDUP_REMOVED lines=15> */
.L_x_3025:
[----:B------:R-:W-:Y:S05]  /*6f70*/  BSYNC B2 ;  /* 0x0000000000027941 */ /* 0x000fea0003800000 */
.L_x_3023:
[----:B-1----:R-:W1:-:S10]  /*6f80*/  DMUL R10, R10, 0.5 ;  /* 0x3fe000000a0a7828 */ /* 0x002e540000000000 */
[----:B-1----:R-:W-:Y:S01]  /*6f90*/  LOP3.LUT R17, R11, 0x80000000, R17, 0xb8, !PT ;  /* 0x800000000b117812 */ /* 0x002fe200078eb811 */
[----:B------:R-:W-:Y:S02]  /*6fa0*/  IMAD.MOV.U32 R16, RZ, RZ, R10 ;  /* 0x000000ffff107224 */ /* 0x000fe400078e000a */
.L_x_3020:
[----:B------:R-:W-:Y:S05]  /*6fb0*/  BSYNC B1 ;  /* 0x0000000000017941 */ /* 0x000fea0003800000 */
.L_x_3019:
        /* <DEDUP_REMOVED lines=26> */
.L_x_3031:
[----:B------:R-:W-:Y:S05]  /*7160*/  BSYNC B2 ;  /* 0x0000000000027941 */ /* 0x000fea0003800000 */
.L_x_3030:
        /* <DEDUP_REMOVED lines=67> */
.L_x_3033:
        /* <DEDUP_REMOVED lines=21> */
.L_x_3036:
[----:B------:R-:W-:Y:S05]  /*76f0*/  BSYNC B3 ;  /* 0x0000000000037941 */ /* 0x000fea0003800000 */
.L_x_3035:
        /* <DEDUP_REMOVED lines=15> */
.L_x_3034:
[----:B------:R-:W-:Y:S05]  /*77f0*/  BSYNC B2 ;  /* 0x0000000000027941 */ /* 0x000fea0003800000 */
.L_x_3032:
[----:B-1----:R-:W1:-:S10]  /*7800*/  DMUL R10, R10, 0.5 ;  /* 0x3fe000000a0a7828 */ /* 0x002e540000000000 */
[----:B-1----:R-:W-:Y:S01]  /*7810*/  LOP3.LUT R15, R11, 0x80000000, R15, 0xb8, !PT ;  /* 0x800000000b0f7812 */ /* 0x002fe200078eb80f */
[----:B------:R-:W-:Y:S02]  /*7820*/  IMAD.MOV.U32 R14, RZ, RZ, R10 ;  /* 0x000000ffff0e7224 */ /* 0x000fe400078e000a */
.L_x_3029:
[----:B------:R-:W-:Y:S05]  /*7830*/  BSYNC B1 ;  /* 0x0000000000017941 */ /* 0x000fea0003800000 */
.L_x_3028:
        /* <DEDUP_REMOVED lines=26> */
.L_x_3040:
[----:B------:R-:W-:Y:S05]  /*79e0*/  BSYNC B2 ;  /* 0x0000000000027941 */ /* 0x000fea0003800000 */
.L_x_3039:
        /* <DEDUP_REMOVED lines=67> */
.L_x_3042:
        /* <DEDUP_REMOVED lines=19> */
[----:B------:R-:W-:Y:S05]  /*7f50*/  CALL.REL.NOINC `($__internal_5_$__cuda_sm20_div_rn_f64_full) ;  /* 0x00000da000007944 */ /* 0x000fea0003c00000 */
[----:B------:R-:W-:Y:S02]  /*7f60*/  IMAD.MOV.U32 R7, RZ, RZ, R3 ;  /* 0x000000ffff077224 */ /* 0x000fe400078e0003 */
.L_x_3045:
[----:B------:R-:W-:Y:S05]  /*7f70*/  BSYNC B3 ;  /* 0x0000000000037941 */ /* 0x000fea0003800000 */
.L_x_3044:
        /* <DEDUP_REMOVED lines=15> */
.L_x_3043:
[----:B------:R-:W-:Y:S05]  /*8070*/  BSYNC B2 ;  /* 0x0000000000027941 */ /* 0x000fea0003800000 */
.L_x_3041:
[----:B01----:R-:W0:-:S10]  /*8080*/  DMUL R12, R10, 0.5 ;  /* 0x3fe000000a0c7828 */ /* 0x003e140000000000 */
[----:B0-----:R-:W-:Y:S02]  /*8090*/  LOP3.LUT R13, R13, 0x80000000, R27, 0xb8, !PT ;  /* 0x800000000d0d7812 */ /* 0x001fe400078eb81b */
.L_x_3038:
[----:B------:R-:W-:Y:S05]  /*80a0*/  BSYNC B1 ;  /* 0x0000000000017941 */ /* 0x000fea0003800000 */
.L_x_3037:
        /* <DEDUP_REMOVED lines=26> */
.L_x_3049:
[----:B------:R-:W-:Y:S05]  /*8250*/  BSYNC B2 ;  /* 0x0000000000027941 */ /* 0x000fea0003800000 */
.L_x_3048:
        /* <DEDUP_REMOVED lines=67> */
.L_x_3051:
        /* <DEDUP_REMOVED lines=21> */
.L_x_3054:
[----:B------:R-:W-:Y:S05]  /*87e0*/  BSYNC B3 ;  /* 0x0000000000037941 */ /* 0x000fea0003800000 */
.L_x_3053:
        /* <DEDUP_REMOVED lines=15> */
.L_x_3052:
[----:B------:R-:W-:Y:S05]  /*88e0*/  BSYNC B2 ;  /* 0x0000000000027941 */ /* 0x000fea0003800000 */
.L_x_3050:
[----:B-1----:R-:W1:-:S10]  /*88f0*/  DMUL R10, R10, 0.5 ;  /* 0x3fe000000a0a7828 */ /* 0x002e540000000000 */
[----:B-1----:R-:W-:Y:S01]  /*8900*/  LOP3.LUT R37, R11, 0x80000000, R37, 0xb8, !PT ;  /* 0x800000000b257812 */ /* 0x002fe200078eb825 */
[----:B------:R-:W-:Y:S02]  /*8910*/  IMAD.MOV.U32 R36, RZ, RZ, R10 ;  /* 0x000000ffff247224 */ /* 0x000fe400078e000a */
.L_x_3047:
[----:B------:R-:W-:Y:S05]  /*8920*/  BSYNC B1 ;  /* 0x0000000000017941 */ /* 0x000fea0003800000 */
.L_x_3046:
        /* <DEDUP_REMOVED lines=23> */
.L_x_3057:
[----:B0-----:R-:W-:-:S13]  /*8aa0*/  ISETP.GE.AND P0, PT, R3, R0, PT ;  /* 0x000000000300720c */ /* 0x001fda0003f06270 */
[----:B------:R-:W-:Y:S05]  /*8ab0*/  @P0 BRA `(.L_x_3059) ;  /* 0x000000c000000947 */ /* 0x000fea0003800000 */
[----:B------:R-:W-:Y:S01]  /*8ac0*/  IMAD.IADD R4, R2, 0x1, R3 ;  /* 0x0000000102047824 */ /* 0x000fe200078e0203 */
[----:B------:R-:W-:Y:S01]  /*8ad0*/  IADD3 R3, R3, 0x80, RZ ;  /* 0x0000008003037810 */ /* 0x000fe20007ffe0ff */
[----:B------:R-:W-:-:S04]  /*8ae0*/  IMAD.MOV.U32 R5, RZ, RZ, 0x8 ;  /* 0x00000008ff057424 */ /* 0x000fc800078e00ff */
[----:B------:R-:W-:-:S05]  /*8af0*/  IMAD.WIDE.U32 R4, R4, R5, c[0x0][0x168] ;  /* 0x00005a0004047625 */ /* 0x000fca00078e0005 */
[----:B------:R0:W-:Y:S02]  /*8b00*/  STG.E.64 [R4.64], R18 ;  /* 0x0000001204007986 */ /* 0x0001e4000c101b04 */
.L_x_3058:
[----:B------:R-:W-:-:S13]  /*8b10*/  ISETP.GE.AND P0, PT, R3, R0, PT ;  /* 0x000000000300720c */ /* 0x000fda0003f06270 */
[----:B------:R-:W-:Y:S05]  /*8b20*/  @P0 BRA `(.L_x_3060) ;  /* 0x000000d000000947 */ /* 0x000fea0003800000 */
[----:B0-----:R-:W-:Y:S01]  /*8b30*/  IMAD.IADD R4, R2, 0x1, R3 ;  /* 0x0000000102047824 */ /* 0x001fe200078e0203 */
[----:B------:R-:W-:Y:S01]  /*8b40*/  IADD3 R3, R3, 0x80, RZ ;  /* 0x0000008003037810 */ /* 0x000fe20007ffe0ff */
[----:B------:R-:W-:-:S04]  /*8b50*/  IMAD.MOV.U32 R5, RZ, RZ, 0x8 ;  /* 0x00000008ff057424 */ /* 0x000fc800078e00ff */
[----:B------:R-:W-:-:S05]  /*8b60*/  IMAD.WIDE.U32 R4, R4, R5, c[0x0][0x168] ;  /* 0x00005a0004047625 */ /* 0x000fca00078e0005 */
[----:B------:R0:W-:Y:S02]  /*8b70*/  STG.E.64 [R4.64], R16 ;  /* 0x0000001004007986 */ /* 0x0001e4000c101b04 */
.L_x_3059:
        /* <DEDUP_REMOVED lines=8> */
.L_x_3060:
[----:B------:R-:W-:Y:S05]  /*8c00*/  BSYNC B1 ;  /* 0x0000000000017941 */ /* 0x000fea0003800000 */
.L_x_3056:
[----:B------:R-:W-:-:S13]  /*8c10*/  ISETP.GE.AND P0, PT, R3, R0, PT ;  /* 0x000000000300720c */ /* 0x000fda0003f06270 */
[----:B0-----:R-:W-:Y:S01]  /*8c20*/  @!P0 MOV R5, 0x8 ;  /* 0x0000000800058802 */ /* 0x001fe20000000f00 */
[----:B------:R-:W-:Y:S01]  /*8c30*/  @!P0 IMAD.IADD R4, R2, 0x1, R3 ;  /* 0x0000000102048824 */ /* 0x000fe200078e0203 */
[----:B------:R-:W-:-:S03]  /*8c40*/  @!P0 IADD3 R3, R3, 0x80, RZ ;  /* 0x0000008003038810 */ /* 0x000fc60007ffe0ff */
[----:B------:R-:W-:-:S05]  /*8c50*/  @!P0 IMAD.WIDE.U32 R4, R4, R5, c[0x0][0x168] ;  /* 0x00005a0004048625 */ /* 0x000fca00078e0005 */
[----:B------:R0:W-:Y:S02]  /*8c60*/  @!P0 STG.E.64 [R4.64], R12 ;  /* 0x0000000c04008986 */ /* 0x0001e4000c101b04 */
.L_x_3061:
[----:B------:R-:W-:Y:S05]  /*8c70*/  BSYNC B0 ;  /* 0x0000000000007941 */ /* 0x000fea0003800000 */
.L_x_3055:
        /* <DEDUP_REMOVED lines=8> */
        .weak           $__internal_5_$__cuda_sm20_div_rn_f64_full
        .type           $__internal_5_$__cuda_sm20_div_rn_f64_full,@function
        .size           $__internal_5_$__cuda_sm20_div_rn_f64_full,(.L_x_3074 - $__internal_5_$__cuda_sm20_div_rn_f64_full)
$__internal_5_$__cuda_sm20_div_rn_f64_full:
        /* <DEDUP_REMOVED lines=69> */
.L_x_3063:
        /* <DEDUP_REMOVED lines=17> */
.L_x_3066:
[----:B------:R-:W-:Y:S01]  /*9260*/  LOP3.LUT R3, R31, 0x80000, RZ, 0xfc, !PT ;  /* 0x000800001f037812 */ /* 0x000fe200078efcff */
[----:B------:R-:W-:-:S04]  /*9270*/  IMAD.MOV.U32 R34, RZ, RZ, R30 ;  /* 0x000000ffff227224 */ /* 0x000fc800078e001e */
[----:B------:R-:W-:Y:S01]  /*9280*/  IMAD.MOV.U32 R35, RZ, RZ, R3 ;  /* 0x000000ffff237224 */ /* 0x000fe200078e0003 */
[----:B------:R-:W-:Y:S05]  /*9290*/  BRA `(.L_x_3064) ;  /* 0x0000003000007947 */ /* 0x000fea0003800000 */
.L_x_3065:
[----:B------:R-:W-:Y:S01]  /*92a0*/  LOP3.LUT R3, R29, 0x80000, RZ, 0xfc, !PT ;  /* 0x000800001d037812 */ /* 0x000fe200078efcff */
[----:B------:R-:W-:-:S04]  /*92b0*/  IMAD.MOV.U32 R34, RZ, RZ, R28 ;  /* 0x000000ffff227224 */ /* 0x000fc800078e001c */
[----:B------:R-:W-:Y:S02]  /*92c0*/  IMAD.MOV.U32 R35, RZ, RZ, R3 ;  /* 0x000000ffff237224 */ /* 0x000fe400078e0003 */
.L_x_3064:
[----:B------:R-:W-:Y:S05]  /*92d0*/  BSYNC B0 ;  /* 0x0000000000007941 */ /* 0x000fea0003800000 */
.L_x_3062:
[----:B------:R-:W-:Y:S02]  /*92e0*/  IMAD.MOV.U32 R5, RZ, RZ, 0x0 ;  /* 0x00000000ff057424 */ /* 0x000fe400078e00ff */
[----:B------:R-:W-:Y:S02]  /*92f0*/  IMAD.MOV.U32 R6, RZ, RZ, R34 ;  /* 0x000000ffff067224 */ /* 0x000fe400078e0022 */
[----:B------:R-:W-:Y:S01]  /*9300*/  IMAD.MOV.U32 R3, RZ, RZ, R35 ;  /* 0x000000ffff037224 */ /* 0x000fe200078e0023 */
[----:B------:R-:W-:Y:S06]  /*9310*/  RET.REL.NODEC R4 `(_ZN2at6native29vectorized_elementwise_kernelILi4EZZZNS0_17atanh_kernel_cudaERNS_18TensorIteratorBaseEENKUlvE0_clEvENKUlvE_clEvEUldE_St5arrayIPcLm2EEEEviT0_T1_) ;  /* 0xffff6ce004007950 */ /* 0x000fec0003c3ffff */
.L_x_3067:
        /* <DEDUP_REMOVED lines=14> */
.L_x_3074:


//--------------------- .text._ZN2at6native29vectorized_elementwise_kernelILi8EZZZNS0_17atanh_kernel_cudaERNS_18TensorIteratorBaseEENKUlvE0_clEvENKUlvE_clEvEUldE_St5arrayIPcLm2EEEEviT0_T1_ --------------------------
	.section	.text._ZN2at6native29vectorized_elementwise_kernelILi8EZZZNS0_17atanh_kernel_cudaERNS_18TensorIteratorBaseEENKUlvE0_clEvENKUlvE_clEvEUldE_St5arrayIPcLm2EEEEviT0_T1_,"ax",@progbits
	.sectioninfo	@"SHI_REGISTERS=4"
	.align	128
        .global         _ZN2at6native29vectorized_elementwise_kernelILi8EZZZNS0_17atanh_kernel_cudaERNS_18TensorIteratorBaseEENKUlvE0_clEvENKUlvE_clEvEUldE_St5arrayIPcLm2EEEEviT0_T1_
        .type           _ZN2at6native29vectorized_elementwise_kernelILi8EZZZNS0_17atanh_kernel_cudaERNS_18TensorIteratorBaseEENKUlvE0_clEvENKUlvE_clEvEUldE_St5arrayIPcLm2EEEEviT0_T1_,@function
        .size           _ZN2at6native29vectorized_elementwise_kernelILi8EZZZNS0_17atanh_kernel_cudaERNS_18TensorIteratorBaseEENKUlvE0_clEvENKUlvE_clEvEUldE_St5arrayIPcLm2EEEEviT0_T1_,(.L_x_3102 - _ZN2at6native29vectorized_elementwise_kernelILi8EZZZNS0_17atanh_kernel_cudaERNS_18TensorIteratorBaseEENKUlvE0_clEvENKUlvE_clEvEUldE_St5arrayIPcLm2EEEEviT0_T1_)
        .other          _ZN2at6native29vectorized_elementwise_kernelILi8EZZZNS0_17atanh_kernel_cudaERNS_18TensorIteratorBaseEENKUlvE0_clEvENKUlvE_clEvEUldE_St5arrayIPcLm2EEEEviT0_T1_,@"STO_CUDA_ENTRY STV_DEFAULT"
_ZN2at6native29vectorized_elementwise_kernelILi8EZZZNS0_17atanh_kernel_cudaERNS_18TensorIteratorBaseEENKUlvE0_clEvENKUlvE_clEvEUldE_St5arrayIPcLm2EEEEviT0_T1_:
.text._ZN2at6native29vectorized_elementwise_kernelILi8EZZZNS0_17atanh_kernel_cudaERNS_18TensorIteratorBaseEENKUlvE0_clEvENKUlvE_clEvEUldE_St5arrayIPcLm2EEEEviT0_T1_:
[----:B------:R-:W-:Y:S02]  /*0000*/  MOV R1, c[0x0][0x28] ;  /* 0x00000a0000017a02 */ /* 0x000fe40000000f00 */
[----:B------:R-:W-:Y:S05]  /*0010*/  EXIT ;  /* 0x000000000000794d */ /* 0x000fea0003800000 */
.L_x_3068:
        /* <DEDUP_REMOVED lines=14> */
.L_x_3102:


//--------------------- .nv.global.init           --------------------------
	.section	.nv.global.init,"aw",@progbits
.nv.global.init:
	.type		$str$6,@object
	.size		$str$6,(__unnamed_1 - $str$6)
$str$6:
        /*0000*/ 	.byte	0x66, 0x61, 0x6c, 0x73, 0x65, 0x00
	.type		__unnamed_1,@object
	.size		__unnamed_1,(__unnamed_5 - __unnamed_1)
__unnamed_1:
        /*0006*/ 	.byte	0x66, 0x65, 0x74, 0x63, 0x68, 0x5f, 0x61, 0x6e, 0x64, 0x5f, 0x63, 0x61, 0x73, 0x74, 0x00
	.type		__unnamed_5,@object
	.size		__unnamed_5,(__unnamed_3 - __unnamed_5)
__unnamed_5:
        /*0015*/ 	.byte	0x66, 0x65, 0x74, 0x63, 0x68, 0x5f, 0x61, 0x6e, 0x64, 0x5f, 0x63, 0x61, 0x73, 0x74, 0x00
	.type		__unnamed_3,@object
	.size		__unnamed_3,(__unnamed_7 - __unnamed_3)
__unnamed_3:
        /*0024*/ 	.byte	0x66, 0x65, 0x74, 0x63, 0x68, 0x5f, 0x61, 0x6e, 0x64, 0x5f, 0x63, 0x61, 0x73, 0x74, 0x00
	.type		__unnamed_7,@object
	.size		__unnamed_7,(__unnamed_2 - __unnamed_7)
__unnamed_7:
        /*0033*/ 	.byte	0x66, 0x65, 0x74, 0x63, 0x68, 0x5f, 0x61, 0x6e, 0x64, 0x5f, 0x63, 0x61, 0x73, 0x74, 0x00
	.type		__unnamed_2,@object
	.size		__unnamed_2,(__unnamed_6 - __unnamed_2)
__unnamed_2:
        /*0042*/ 	.byte	0x63, 0x61, 0x73, 0x74, 0x5f, 0x61, 0x6e, 0x64, 0x5f, 0x73, 0x74, 0x6f, 0x72, 0x65, 0x00
	.type		__unnamed_6,@object
	.size		__unnamed_6,(__unnamed_4 - __unnamed_6)
__unnamed_6:
        /*0051*/ 	.byte	0x63, 0x61, 0x73, 0x74, 0x5f, 0x61, 0x6e, 0x64, 0x5f, 0x73, 0x74, 0x6f, 0x72, 0x65, 0x00
	.type		__unnamed_4,@object
	.size		__unnamed_4,(__unnamed_8 - __unnamed_4)
__unnamed_4:
        /*0060*/ 	.byte	0x63, 0x61, 0x73, 0x74, 0x5f, 0x61, 0x6e, 0x64, 0x5f, 0x73, 0x74, 0x6f, 0x72, 0x65, 0x00
	.type		__unnamed_8,@object
	.size		__unnamed_8,($str$7 - __unnamed_8)
__unnamed_8:
        /*006f*/ 	.byte	0x63, 0x61, 0x73, 0x74, 0x5f, 0x61, 0x6e, 0x64, 0x5f, 0x73, 0x74, 0x6f, 0x72, 0x65, 0x00
	.type		$str$7,@object
	.size		$str$7,(.L_37 - $str$7)
$str$7:
        /*007e*/ 	.byte	0x2f, 0x72, 0x6f, 0x6f, 0x74, 0x2f, 0x2e, 0x70, 0x79, 0x65, 0x6e, 0x76, 0x2f, 0x76, 0x65, 0x72
        /*008e*/ 	.byte	0x73, 0x69, 0x6f, 0x6e, 0x73, 0x2f, 0x33, 0x2e, 0x31, 0x33, 0x2e, 0x31, 0x32, 0x2f, 0x6c, 0x69
        /*009e*/ 	.byte	0x62, 0x2f, 0x70, 0x79, 0x74, 0x68, 0x6f, 0x6e, 0x33, 0x2e, 0x31, 0x33, 0x2f, 0x73, 0x69, 0x74
        /*00ae*/ 	.byte	0x65, 0x2d, 0x70, 0x61, 0x63, 0x6b, 0x61, 0x67, 0x65, 0x73, 0x2f, 0x74, 0x6f, 0x72, 0x63, 0x68
        /*00be*/ 	.byte	0x2f, 0x69, 0x6e, 0x63, 0x6c, 0x75, 0x64, 0x65, 0x2f, 0x63, 0x31, 0x30, 0x2f, 0x63, 0x6f, 0x72
        /*00ce*/ 	.byte	0x65, 0x2f, 0x44, 0x79, 0x6e, 0x61, 0x6d, 0x69, 0x63, 0x43, 0x61, 0x73, 0x74, 0x2e, 0x68, 0x00
.L_37:


//--------------------- .nv.global                --------------------------
	.section	.nv.global,"aw",@nobits
.nv.global:
	.type		_ZN59_INTERNAL_eaf5bf6f_28_UnaryGeometricAtanhKernel_cu_8ced36954cuda3std3__48in_placeE,@object
	.size		_ZN59_INTERNAL_eaf5bf6f_28_UnaryGeometricAtanhKernel_cu_8ced36954cuda3std3__48in_placeE,(_ZN59_INTERNAL_eaf5bf6f_28_UnaryGeometricAtanhKernel_cu_8ced36954cuda3std6ranges3__45__cpo8distanceE - _ZN59_INTERNAL_eaf5bf6f_28_UnaryGeometricAtanhKernel_cu_8ced36954cuda3std3__48in_placeE)
_ZN59_INTERNAL_eaf5bf6f_28_UnaryGeometricAtanhKernel_cu_8ced36954cuda3std3__48in_placeE:
	.zero		1
	.type		_ZN59_INTERNAL_eaf5bf6f_28_UnaryGeometricAtanhKernel_cu_8ced36954cuda3std6ranges3__45__cpo8distanceE,@object
	.size		_ZN59_INTERNAL_eaf5bf6f_28_UnaryGeometricAtanhKernel_cu_8ced36954cuda3std6ranges3__45__cpo8distanceE,(_ZN59_INTERNAL_eaf5bf6f_28_UnaryGeometricAtanhKernel_cu_8ced36954cuda3std3__45__cpo6cbeginE - _ZN59_INTERNAL_eaf5bf6f_28_UnaryGeometricAtanhKernel_cu_8ced36954cuda3std6ranges3__45__cpo8distanceE)
_ZN59_INTERNAL_eaf5bf6f_28_UnaryGeometricAtanhKernel_cu_8ced36954cuda3std6ranges3__45__cpo8distanceE:
	.zero		1
	.type		_ZN59_INTERNAL_eaf5bf6f_28_UnaryGeometricAtanhKernel_cu_8ced36954cuda3std3__45__cpo6cbeginE,@object
	.size		_ZN59_INTERNAL_eaf5bf6f_28_UnaryGeometricAtanhKernel_cu_8ced36954cuda3std3__45__cpo6cbeginE,(_ZN59_INTERNAL_eaf5bf6f_28_UnaryGeometricAtanhKernel_cu_8ced36954cuda3std6ranges3__45__cpo7advanceE - _ZN59_INTERNAL_eaf5bf6f_28_UnaryGeometricAtanhKernel_cu_8ced36954cuda3std3__45__cpo6cbeginE)
_ZN59_INTERNAL_eaf5bf6f_28_UnaryGeometricAtanhKernel_cu_8ced36954cuda3std3__45__cpo6cbeginE:
	.zero		1
	.type		_ZN59_INTERNAL_eaf5bf6f_28_UnaryGeometricAtanhKernel_cu_8ced36954cuda3std6ranges3__45__cpo7advanceE,@object
	.size		_ZN59_INTERNAL_eaf5bf6f_28_UnaryGeometricAtanhKernel_cu_8ced36954cuda3std6ranges3__45__cpo7advanceE,(_ZN59_INTERNAL_eaf5bf6f_28_UnaryGeometricAtanhKernel_cu_8ced36954cuda3std3__45__cpo7crbeginE - _ZN59_INTERNAL_eaf5bf6f_28_UnaryGeometricAtanhKernel_cu_8ced36954cuda3std6ranges3__45__cpo7advanceE)
_ZN59_INTERNAL_eaf5bf6f_28_UnaryGeometricAtanhKernel_cu_8ced36954cuda3std6ranges3__45__cpo7advanceE:
	.zero		1
	.type		_ZN59_INTERNAL_eaf5bf6f_28_UnaryGeometricAtanhKernel_cu_8ced36954cuda3std3__45__cpo7crbeginE,@object
	.size		_ZN59_INTERNAL_eaf5bf6f_28_UnaryGeometricAtanhKernel_cu_8ced36954cuda3std3__45__cpo7crbeginE,(_ZN59_INTERNAL_eaf5bf6f_28_UnaryGeometricAtanhKernel_cu_8ced36954cuda3std6ranges3__45__cpo4dataE - _ZN59_INTERNAL_eaf5bf6f_28_UnaryGeometricAtanhKernel_cu_8ced36954cuda3std3__45__cpo7crbeginE)
_ZN59_INTERNAL_eaf5bf6f_28_UnaryGeometricAtanhKernel_cu_8ced36954cuda3std3__45__cpo7crbeginE:
	.zero		1
	.type		_ZN59_INTERNAL_eaf5bf6f_28_UnaryGeometricAtanhKernel_cu_8ced36954cuda3std6ranges3__45__cpo4dataE,@object
	.size		_ZN59_INTERNAL_eaf5bf6f_28_UnaryGeometricAtanhKernel_cu_8ced36954cuda3std6ranges3__45__cpo4dataE,(_ZN59_INTERNAL_eaf5bf6f_28_UnaryGeometricAtanhKernel_cu_8ced36954cuda3std6ranges3__45__cpo5beginE - _ZN59_INTERNAL_eaf5bf6f_28_UnaryGeometricAtanhKernel_cu_8ced36954cuda3std6ranges3__45__cpo4dataE)
_ZN59_INTERNAL_eaf5bf6f_28_UnaryGeometricAtanhKernel_cu_8ced36954cuda3std6ranges3__45__cpo4dataE:
	.zero		1
	.type		_ZN59_INTERNAL_eaf5bf6f_28_UnaryGeometricAtanhKernel_cu_8ced36954cuda3std6ranges3__45__cpo5beginE,@object
	.size		_ZN59_INTERNAL_eaf5bf6f_28_UnaryGeometricAtanhKernel_cu_8ced36954cuda3std6ranges3__45__cpo5beginE,(_ZN59_INTERNAL_eaf5bf6f_28_UnaryGeometricAtanhKernel_cu_8ced36954cuda3std3__461_GLOBAL__N__eaf5bf6f_28_UnaryGeometricAtanhKernel_cu_8ced36956ignoreE - _ZN59_INTERNAL_eaf5bf6f_28_UnaryGeometricAtanhKernel_cu_8ced36954cuda3std6ranges3__45__cpo5beginE)
_ZN59_INTERNAL_eaf5bf6f_28_UnaryGeometricAtanhKernel_cu_8ced36954cuda3std6ranges3__45__cpo5beginE:
	.zero		1
	.type		_ZN59_INTERNAL_eaf5bf6f_28_UnaryGeometricAtanhKernel_cu_8ced36954cuda3std3__461_GLOBAL__N__eaf5bf6f_28_UnaryGeometricAtanhKernel_cu_8ced36956ignoreE,@object
	.size		_ZN59_INTERNAL_eaf5bf6f_28_UnaryGeometricAtanhKernel_cu_8ced36954cuda3std3__461_GLOBAL__N__eaf5bf6f_28_UnaryGeometricAtanhKernel_cu_8ced36956ignoreE,(_ZN59_INTERNAL_eaf5bf6f_28_UnaryGeometricAtanhKernel_cu_8ced36954cuda3std6ranges3__45__cpo4sizeE - _ZN59_INTERNAL_eaf5bf6f_28_UnaryGeometricAtanhKernel_cu_8ced36954cuda3std3__461_GLOBAL__N__eaf5bf6f_28_UnaryGeometricAtanhKernel_cu_8ced36956ignoreE)
_ZN59_INTERNAL_eaf5bf6f_28_UnaryGeometricAtanhKernel_cu_8ced36954cuda3std3__461_GLOBAL__N__eaf5bf6f_28_UnaryGeometricAtanhKernel_cu_8ced36956ignoreE:
	.zero		1
	.type		_ZN59_INTERNAL_eaf5bf6f_28_UnaryGeometricAtanhKernel_cu_8ced36954cuda3std6ranges3__45__cpo4sizeE,@object
	.size		_ZN59_INTERNAL_eaf5bf6f_28_UnaryGeometricAtanhKernel_cu_8ced36954cuda3std6ranges3__45__cpo4sizeE,(_ZN59_INTERNAL_eaf5bf6f_28_UnaryGeometricAtanhKernel_cu_8ced36954cuda3std3__45__cpo5beginE - _ZN59_INTERNAL_eaf5bf6f_28_UnaryGeometricAtanhKernel_cu_8ced36954cuda3std6ranges3__45__cpo4sizeE)
_ZN59_INTERNAL_eaf5bf6f_28_UnaryGeometricAtanhKernel_cu_8ced36954cuda3std6ranges3__45__cpo4sizeE:
	.zero		1
	.type		_ZN59_INTERNAL_eaf5bf6f_28_UnaryGeometricAtanhKernel_cu_8ced36954cuda3std3__45__cpo5beginE,@object
	.size		_ZN59_INTERNAL_eaf5bf6f_28_UnaryGeometricAtanhKernel_cu_8ced36954cuda3std3__45__cpo5beginE,(_ZN59_INTERNAL_eaf5bf6f_28_UnaryGeometricAtanhKernel_cu_8ced36954cuda3std6ranges3__45__cpo6cbeginE - _ZN59_INTERNAL_eaf5bf6f_28_UnaryGeometricAtanhKernel_cu_8ced36954cuda3std3__45__cpo5beginE)
_ZN59_INTERNAL_eaf5bf6f_28_UnaryGeometricAtanhKernel_cu_8ced36954cuda3std3__45__cpo5beginE:
	.zero		1
	.type		_ZN59_INTERNAL_eaf5bf6f_28_UnaryGeometricAtanhKernel_cu_8ced36954cuda3std6ranges3__45__cpo6cbeginE,@object
	.size		_ZN59_INTERNAL_eaf5bf6f_28_UnaryGeometricAtanhKernel_cu_8ced36954cuda3std6ranges3__45__cpo6cbeginE,(_ZN59_INTERNAL_eaf5bf6f_28_UnaryGeometricAtanhKernel_cu_8ced36954cuda3std3__45__cpo6rbeginE - _ZN59_INTERNAL_eaf5bf6f_28_UnaryGeometricAtanhKernel_cu_8ced36954cuda3std6ranges3__45__cpo6cbeginE)
_ZN59_INTERNAL_eaf5bf6f_28_UnaryGeometricAtanhKernel_cu_8ced36954cuda3std6ranges3__45__cpo6cbeginE:
	.zero		1
	.type		_ZN59_INTERNAL_eaf5bf6f_28_UnaryGeometricAtanhKernel_cu_8ced36954cuda3std3__45__cpo6rbeginE,@object
	.size		_ZN59_INTERNAL_eaf5bf6f_28_UnaryGeometricAtanhKernel_cu_8ced36954cuda3std3__45__cpo6rbeginE,(_ZN59_INTERNAL_eaf5bf6f_28_UnaryGeometricAtanhKernel_cu_8ced36954cuda3std6ranges3__45__cpo4nextE - _ZN59_INTERNAL_eaf5bf6f_28_UnaryGeometricAtanhKernel_cu_8ced36954cuda3std3__45__cpo6rbeginE)
_ZN59_INTERNAL_eaf5bf6f_28_UnaryGeometricAtanhKernel_cu_8ced36954cuda3std3__45__cpo6rbeginE:
	.zero		1
	.type		_ZN59_INTERNAL_eaf5bf6f_28_UnaryGeometricAtanhKernel_cu_8ced36954cuda3std6ranges3__45__cpo4nextE,@object
	.size		_ZN59_INTERNAL_eaf5bf6f_28_UnaryGeometricAtanhKernel_cu_8ced36954cuda3std6ranges3__45__cpo4nextE,(_ZN59_INTERNAL_eaf5bf6f_28_UnaryGeometricAtanhKernel_cu_8ced36954cuda3std6ranges3__45__cpo4swapE - _ZN59_INTERNAL_eaf5bf6f_28_UnaryGeometricAtanhKernel_cu_8ced36954cuda3std6ranges3__45__cpo4nextE)
_ZN59_INTERNAL_eaf5bf6f_28_UnaryGeometricAtanhKernel_cu_8ced36954cuda3std6ranges3__45__cpo4nextE:
	.zero		1
	.type		_ZN59_INTERNAL_eaf5bf6f_28_UnaryGeometricAtanhKernel_cu_8ced36954cuda3std6ranges3__45__cpo4swapE,@object
	.size		_ZN59_INTERNAL_eaf5bf6f_28_UnaryGeometricAtanhKernel_cu_8ced36954cuda3std6ranges3__45__cpo4swapE,(_ZN59_INTERNAL_eaf5bf6f_28_UnaryGeometricAtanhKernel_cu_8ced36954cuda3std3__420unreachable_sentinelE - _ZN59_INTERNAL_eaf5bf6f_28_UnaryGeometricAtanhKernel_cu_8ced36954cuda3std6ranges3__45__cpo4swapE)
_ZN59_INTERNAL_eaf5bf6f_28_UnaryGeometricAtanhKernel_cu_8ced36954cuda3std6ranges3__45__cpo4swapE:
	.zero		1
	.type		_ZN59_INTERNAL_eaf5bf6f_28_UnaryGeometricAtanhKernel_cu_8ced36954cuda3std3__420unreachable_sentinelE,@object
	.size		_ZN59_INTERNAL_eaf5bf6f_28_UnaryGeometricAtanhKernel_cu_8ced36954cuda3std3__420unreachable_sentinelE,(_ZN59_INTERNAL_eaf5bf6f_28_UnaryGeometricAtanhKernel_cu_8ced36956thrust23THRUST_300001_SM_800_NS6system6detail10sequential3seqE - _ZN59_INTERNAL_eaf5bf6f_28_UnaryGeometricAtanhKernel_cu_8ced36954cuda3std3__420unreachable_sentinelE)
_ZN59_INTERNAL_eaf5bf6f_28_UnaryGeometricAtanhKernel_cu_8ced36954cuda3std3__420unreachable_sentinelE:
	.zero		1
	.type		_ZN59_INTERNAL_eaf5bf6f_28_UnaryGeometricAtanhKernel_cu_8ced36956thrust23THRUST_300001_SM_800_NS6system6detail10sequential3seqE,@object
	.size		_ZN59_INTERNAL_eaf5bf6f_28_UnaryGeometricAtanhKernel_cu_8ced36956thrust23THRUST_300001_SM_800_NS6system6detail10sequential3seqE,(_ZN59_INTERNAL_eaf5bf6f_28_UnaryGeometricAtanhKernel_cu_8ced36954cuda3std3__45__cpo4cendE - _ZN59_INTERNAL_eaf5bf6f_28_UnaryGeometricAtanhKernel_cu_8ced36956thrust23THRUST_300001_SM_800_NS6system6detail10sequential3seqE)
_ZN59_INTERNAL_eaf5bf6f_28_UnaryGeometricAtanhKernel_cu_8ced36956thrust23THRUST_300001_SM_800_NS6system6detail10sequential3seqE:
	.zero		1
	.type		_ZN59_INTERNAL_eaf5bf6f_28_UnaryGeometricAtanhKernel_cu_8ced36954cuda3std3__45__cpo4cendE,@object
	.size		_ZN59_INTERNAL_eaf5bf6f_28_UnaryGeometricAtanhKernel_cu_8ced36954cuda3std3__45__cpo4cendE,(_ZN59_INTERNAL_eaf5bf6f_28_UnaryGeometricAtanhKernel_cu_8ced36954cuda3std6ranges3__45__cpo9iter_swapE - _ZN59_INTERNAL_eaf5bf6f_28_UnaryGeometricAtanhKernel_cu_8ced36954cuda3std3__45__cpo4cendE)
_ZN59_INTERNAL_eaf5bf6f_28_UnaryGeometricAtanhKernel_cu_8ced36954cuda3std3__45__cpo4cendE:
	.zero		1
	.type		_ZN59_INTERNAL_eaf5bf6f_28_UnaryGeometricAtanhKernel_cu_8ced36954cuda3std6ranges3__45__cpo9iter_swapE,@object
	.size		_ZN59_INTERNAL_eaf5bf6f_28_UnaryGeometricAtanhKernel_cu_8ced36954cuda3std6ranges3__45__cpo9iter_swapE,(_ZN59_INTERNAL_eaf5bf6f_28_UnaryGeometricAtanhKernel_cu_8ced36954cuda3std3__45__cpo5crendE - _ZN59_INTERNAL_eaf5bf6f_28_UnaryGeometricAtanhKernel_cu_8ced36954cuda3std6ranges3__45__cpo9iter_swapE)
_ZN59_INTERNAL_eaf5bf6f_28_UnaryGeometricAtanhKernel_cu_8ced36954cuda3std6ranges3__45__cpo9iter_swapE:
	.zero		1
	.type		_ZN59_INTERNAL_eaf5bf6f_28_UnaryGeometricAtanhKernel_cu_8ced36954cuda3std3__45__cpo5crendE,@object
	.size		_ZN59_INTERNAL_eaf5bf6f_28_UnaryGeometricAtanhKernel_cu_8ced36954cuda3std3__45__cpo5crendE,(_ZN59_INTERNAL_eaf5bf6f_28_UnaryGeometricAtanhKernel_cu_8ced36954cuda3std6ranges3__45__cpo5cdataE - _ZN59_INTERNAL_eaf5bf6f_28_UnaryGeometricAtanhKernel_cu_8ced36954cuda3std3__45__cpo5crendE)
_ZN59_INTERNAL_eaf5bf6f_28_UnaryGeometricAtanhKernel_cu_8ced36954cuda3std3__45__cpo5crendE:
	.zero		1
	.type		_ZN59_INTERNAL_eaf5bf6f_28_UnaryGeometricAtanhKernel_cu_8ced36954cuda3std6ranges3__45__cpo5cdataE,@object
	.size		_ZN59_INTERNAL_eaf5bf6f_28_UnaryGeometricAtanhKernel_cu_8ced36954cuda3std6ranges3__45__cpo5cdataE,(_ZN59_INTERNAL_eaf5bf6f_28_UnaryGeometricAtanhKernel_cu_8ced36954cuda3std6ranges3__45__cpo3endE - _ZN59_INTERNAL_eaf5bf6f_28_UnaryGeometricAtanhKernel_cu_8ced36954cuda3std6ranges3__45__cpo5cdataE)
_ZN59_INTERNAL_eaf5bf6f_28_UnaryGeometricAtanhKernel_cu_8ced36954cuda3std6ranges3__45__cpo5cdataE:
	.zero		1
	.type		_ZN59_INTERNAL_eaf5bf6f_28_UnaryGeometricAtanhKernel_cu_8ced36954cuda3std6ranges3__45__cpo3endE,@object
	.size		_ZN59_INTERNAL_eaf5bf6f_28_UnaryGeometricAtanhKernel_cu_8ced36954cuda3std6ranges3__45__cpo3endE,(_ZN59_INTERNAL_eaf5bf6f_28_UnaryGeometricAtanhKernel_cu_8ced36954cuda3std3__419piecewise_constructE - _ZN59_INTERNAL_eaf5bf6f_28_UnaryGeometricAtanhKernel_cu_8ced36954cuda3std6ranges3__45__cpo3endE)
_ZN59_INTERNAL_eaf5bf6f_28_UnaryGeometricAtanhKernel_cu_8ced36954cuda3std6ranges3__45__cpo3endE:
	.zero		1
	.type		_ZN59_INTERNAL_eaf5bf6f_28_UnaryGeometricAtanhKernel_cu_8ced36954cuda3std3__419piecewise_constructE,@object
	.size		_ZN59_INTERNAL_eaf5bf6f_28_UnaryGeometricAtanhKernel_cu_8ced36954cuda3std3__419piecewise_constructE,(_ZN59_INTERNAL_eaf5bf6f_28_UnaryGeometricAtanhKernel_cu_8ced36954cuda3std6ranges3__45__cpo5ssizeE - _ZN59_INTERNAL_eaf5bf6f_28_UnaryGeometricAtanhKernel_cu_8ced36954cuda3std3__419piecewise_constructE)
_ZN59_INTERNAL_eaf5bf6f_28_UnaryGeometricAtanhKernel_cu_8ced36954cuda3std3__419piecewise_constructE:
	.zero		1
	.type		_ZN59_INTERNAL_eaf5bf6f_28_UnaryGeometricAtanhKernel_cu_8ced36954cuda3std6ranges3__45__cpo5ssizeE,@object
	.size		_ZN59_INTERNAL_eaf5bf6f_28_UnaryGeometricAtanhKernel_cu_8ced36954cuda3std6ranges3__45__cpo5ssizeE,(_ZN59_INTERNAL_eaf5bf6f_28_UnaryGeometricAtanhKernel_cu_8ced36954cuda3std3__45__cpo3endE - _ZN59_INTERNAL_eaf5bf6f_28_UnaryGeometricAtanhKernel_cu_8ced36954cuda3std6ranges3__45__cpo5ssizeE)
_ZN59_INTERNAL_eaf5bf6f_28_UnaryGeometricAtanhKernel_cu_8ced36954cuda3std6ranges3__45__cpo5ssizeE:
	.zero		1
	.type		_ZN59_INTERNAL_eaf5bf6f_28_UnaryGeometricAtanhKernel_cu_8ced36954cuda3std3__45__cpo3endE,@object
	.size		_ZN59_INTERNAL_eaf5bf6f_28_UnaryGeometricAtanhKernel_cu_8ced36954cuda3std3__45__cpo3endE,(_ZN59_INTERNAL_eaf5bf6f_28_UnaryGeometricAtanhKernel_cu_8ced36954cuda3std6ranges3__45__cpo4cendE - _ZN59_INTERNAL_eaf5bf6f_28_UnaryGeometricAtanhKernel_cu_8ced36954cuda3std3__45__cpo3endE)
_ZN59_INTERNAL_eaf5bf6f_28_UnaryGeometricAtanhKernel_cu_8ced36954cuda3std3__45__cpo3endE:
	.zero		1
	.type		_ZN59_INTERNAL_eaf5bf6f_28_UnaryGeometricAtanhKernel_cu_8ced36954cuda3std6ranges3__45__cpo4cendE,@object
	.size		_ZN59_INTERNAL_eaf5bf6f_28_UnaryGeometricAtanhKernel_cu_8ced36954cuda3std6ranges3__45__cpo4cendE,(_ZN59_INTERNAL_eaf5bf6f_28_UnaryGeometricAtanhKernel_cu_8ced36954cuda3std3__45__cpo4rendE - _ZN59_INTERNAL_eaf5bf6f_28_UnaryGeometricAtanhKernel_cu_8ced36954cuda3std6ranges3__45__cpo4cendE)
_ZN59_INTERNAL_eaf5bf6f_28_UnaryGeometricAtanhKernel_cu_8ced36954cuda3std6ranges3__45__cpo4cendE:
	.zero		1
	.type		_ZN59_INTERNAL_eaf5bf6f_28_UnaryGeometricAtanhKernel_cu_8ced36954cuda3std3__45__cpo4rendE,@object
	.size		_ZN59_INTERNAL_eaf5bf6f_28_UnaryGeometricAtanhKernel_cu_8ced36954cuda3std3__45__cpo4rendE,(_ZN59_INTERNAL_eaf5bf6f_28_UnaryGeometricAtanhKernel_cu_8ced36954cuda3std6ranges3__45__cpo4prevE - _ZN59_INTERNAL_eaf5bf6f_28_UnaryGeometricAtanhKernel_cu_8ced36954cuda3std3__45__cpo4rendE)
_ZN59_INTERNAL_eaf5bf6f_28_UnaryGeometricAtanhKernel_cu_8ced36954cuda3std3__45__cpo4rendE:
	.zero		1
	.type		_ZN59_INTERNAL_eaf5bf6f_28_UnaryGeometricAtanhKernel_cu_8ced36954cuda3std6ranges3__45__cpo4prevE,@object
	.size		_ZN59_INTERNAL_eaf5bf6f_28_UnaryGeometricAtanhKernel_cu_8ced36954cuda3std6ranges3__45__cpo4prevE,(_ZN59_INTERNAL_eaf5bf6f_28_UnaryGeometricAtanhKernel_cu_8ced36954cuda3std6ranges3__45__cpo9iter_moveE - _ZN59_INTERNAL_eaf5bf6f_28_UnaryGeometricAtanhKernel_cu_8ced36954cuda3std6ranges3__45__cpo4prevE)
_ZN59_INTERNAL_eaf5bf6f_28_UnaryGeometricAtanhKernel_cu_8ced36954cuda3std6ranges3__45__cpo4prevE:
	.zero		1
	.type		_ZN59_INTERNAL_eaf5bf6f_28_UnaryGeometricAtanhKernel_cu_8ced36954cuda3std6ranges3__45__cpo9iter_moveE,@object
	.size		_ZN59_INTERNAL_eaf5bf6f_28_UnaryGeometricAtanhKernel_cu_8ced36954cuda3std6ranges3__45__cpo9iter_moveE,(.L_21 - _ZN59_INTERNAL_eaf5bf6f_28_UnaryGeometricAtanhKernel_cu_8ced36954cuda3std6ranges3__45__cpo9iter_moveE)
_ZN59_INTERNAL_eaf5bf6f_28_UnaryGeometricAtanhKernel_cu_8ced36954cuda3std6ranges3__45__cpo9iter_moveE:
	.zero		1
.L_21:


//--------------------- SYMBOLS --------------------------

	.type		__assertfail,@function
